def matmul_kernel(
    a_ptr,
    b_ptr,
    c_ptr,
    M,
    N,
    K,
    stride_am,
    stride_ak,
    stride_bk,
    stride_bn,
    stride_cm,
    stride_cn,
    BLOCK_M: tl.constexpr,
    BLOCK_N: tl.constexpr,
    BLOCK_K: tl.constexpr,
    GROUP_M: tl.constexpr,
):
    pid = tl.program_id(axis=0)
    num_pid_m = tl.cdiv(M, BLOCK_M)
    num_pid_n = tl.cdiv(N, BLOCK_N)
    num_pid_in_group = GROUP_M * num_pid_n
    group_id = pid // num_pid_in_group
    first_pid_m = group_id * GROUP_M
    group_size_m = min(num_pid_m - first_pid_m, GROUP_M)
    pid_m = first_pid_m + ((pid % num_pid_in_group) % group_size_m)
    pid_n = (pid % num_pid_in_group) // group_size_m

    offs_am = (pid_m * BLOCK_M + tl.arange(0, BLOCK_M)) % M
    offs_bn = (pid_n * BLOCK_N + tl.arange(0, BLOCK_N)) % N
    offs_k = tl.arange(0, BLOCK_K)
    a_ptrs = a_ptr + offs_am[:, None] * stride_am + offs_k[None, :] * stride_ak
    b_ptrs = b_ptr + offs_k[:, None] * stride_bk + offs_bn[None, :] * stride_bn

    acc = tl.zeros((BLOCK_M, BLOCK_N), dtype=tl.float32)
    for kk in range(0, tl.cdiv(K, BLOCK_K)):
        a = tl.load(a_ptrs, mask=offs_k[None, :] < K - kk * BLOCK_K, other=0.0)
        b = tl.load(b_ptrs, mask=offs_k[:, None] < K - kk * BLOCK_K, other=0.0)
        acc = tl.dot(a, b, acc)
        a_ptrs += BLOCK_K * stride_ak
        b_ptrs += BLOCK_K * stride_bk

    c = acc.to(c_ptr.dtype.element_ty)
    offs_cm = pid_m * BLOCK_M + tl.arange(0, BLOCK_M)
    offs_cn = pid_n * BLOCK_N + tl.arange(0, BLOCK_N)
    c_ptrs = c_ptr + offs_cm[:, None] * stride_cm + offs_cn[None, :] * stride_cn
    mask = (offs_cm[:, None] < M) & (offs_cn[None, :] < N)
    tl.store(c_ptrs, c, mask=mask)

# config = {"BLOCK_K": 64, "BLOCK_M": 128, "BLOCK_N": 32, "GROUP_M": 8, "arch": "sm_100", "dtype": "bf16", "num_ctas": 1, "num_stages": 2, "num_warps": 2}
# arch = sm_100


// ===== COMPILED SASS (sm_100a) =====

	.target	sm_100a

	.elftype	@"ET_EXEC"


//--------------------- .note.nv.tkinfo           --------------------------
	.section	.note.nv.tkinfo,"",@"SHT_NOTE"
	.sectionflags	@"SHF_NOTE_NV_TKINFO"
	.tkinfo
        /*0018*/ 	.word	0x00000081
        /*0030*/ 	.string	""
        /*0030*/ 	.string	"ptxas-blackwell"
        /*0030*/ 	.string	"Cuda compilation tools, release 12.9, V12.9.86"
        /*0030*/ 	.string	"Build cuda_12.9.r12.9/compiler.36037853_0"
        /*0030*/ 	.string	"-v  -suppress-debug-info  -lineinfo  -arch sm_100a "



//--------------------- .note.nv.cuver            --------------------------
	.section	.note.nv.cuver,"",@"SHT_NOTE"
	.sectionflags	@"SHF_NOTE_NV_CUVER"
        /*0018*/ 	.short	0x0001
        /*001a*/ 	.short	0x0064
        /*001c*/ 	.short	0x0001
        /*001e*/ 	.short	0x0000
        /*0020*/ 	.short	0x0001
        /*0022*/ 	.short	0x0000


//--------------------- .nv.info                  --------------------------
	.section	.nv.info,"",@"SHT_CUDA_INFO"
	.align	4


	//----- nvinfo : EIATTR_REGCOUNT
	.align		4
        /*0000*/ 	.byte	0x04, 0x2f
        /*0002*/ 	.short	(.L_1 - .L_0)
	.align		4
.L_0:
        /*0004*/ 	.word	index@(matmul_kernel)
        /*0008*/ 	.word	0x00000020


	//----- nvinfo : EIATTR_FRAME_SIZE
	.align		4
.L_1:
        /*000c*/ 	.byte	0x04, 0x11
        /*000e*/ 	.short	(.L_3 - .L_2)
	.align		4
.L_2:
        /*0010*/ 	.word	index@(matmul_kernel)
        /*0014*/ 	.word	0x00000f88


	//----- nvinfo : EIATTR_MIN_STACK_SIZE
	.align		4
.L_3:
        /*0018*/ 	.byte	0x04, 0x12
        /*001a*/ 	.short	(.L_5 - .L_4)
	.align		4
.L_4:
        /*001c*/ 	.word	index@(matmul_kernel)
        /*0020*/ 	.word	0x00000f88
.L_5:


//--------------------- .nv.info.matmul_kernel    --------------------------
	.section	.nv.info.matmul_kernel,"",@"SHT_CUDA_INFO"
	.sectionflags	@""
	.align	4


	//----- nvinfo : EIATTR_CUDA_API_VERSION
	.align		4
        /*0000*/ 	.byte	0x04, 0x37
        /*0002*/ 	.short	(.L_7 - .L_6)
.L_6:
        /*0004*/ 	.word	0x00000081


	//----- nvinfo : EIATTR_KPARAM_INFO
	.align		4
.L_7:
        /*0008*/ 	.byte	0x04, 0x17
        /*000a*/ 	.short	(.L_9 - .L_8)
.L_8:
        /*000c*/ 	.word	0x00000000
        /*0010*/ 	.short	0x000d
        /*0012*/ 	.short	0x0048
        /*0014*/ 	.byte	0x00, 0xf4, 0x21, 0x00


	//----- nvinfo : EIATTR_KPARAM_INFO
	.align		4
.L_9:
        /*0018*/ 	.byte	0x04, 0x17
        /*001a*/ 	.short	(.L_11 - .L_10)
.L_10:
        /*001c*/ 	.word	0x00000000
        /*0020*/ 	.short	0x000c
        /*0022*/ 	.short	0x0040
        /*0024*/ 	.byte	0x00, 0xf4, 0x21, 0x00


	//----- nvinfo : EIATTR_KPARAM_INFO
	.align		4
.L_11:
        /*0028*/ 	.byte	0x04, 0x17
        /*002a*/ 	.short	(.L_13 - .L_12)
.L_12:
        /*002c*/ 	.word	0x00000000
        /*0030*/ 	.short	0x000b
        /*0032*/ 	.short	0x0038
        /*0034*/ 	.byte	0x00, 0xf0, 0x11, 0x00


	//----- nvinfo : EIATTR_KPARAM_INFO
	.align		4
.L_13:
        /*0038*/ 	.byte	0x04, 0x17
        /*003a*/ 	.short	(.L_15 - .L_14)
.L_14:
        /*003c*/ 	.word	0x00000000
        /*0040*/ 	.short	0x000a
        /*0042*/ 	.short	0x0034
        /*0044*/ 	.byte	0x00, 0xf0, 0x11, 0x00


	//----- nvinfo : EIATTR_KPARAM_INFO
	.align		4
.L_15:
        /*0048*/ 	.byte	0x04, 0x17
        /*004a*/ 	.short	(.L_17 - .L_16)
.L_16:
        /*004c*/ 	.word	0x00000000
        /*0050*/ 	.short	0x0009
        /*0052*/ 	.short	0x0030
        /*0054*/ 	.byte	0x00, 0xf0, 0x11, 0x00


	//----- nvinfo : EIATTR_KPARAM_INFO
	.align		4
.L_17:
        /*0058*/ 	.byte	0x04, 0x17
        /*005a*/ 	.short	(.L_19 - .L_18)
.L_18:
        /*005c*/ 	.word	0x00000000
        /*0060*/ 	.short	0x0008
        /*0062*/ 	.short	0x002c
        /*0064*/ 	.byte	0x00, 0xf0, 0x11, 0x00


	//----- nvinfo : EIATTR_KPARAM_INFO
	.align		4
.L_19:
        /*0068*/ 	.byte	0x04, 0x17
        /*006a*/ 	.short	(.L_21 - .L_20)
.L_20:
        /*006c*/ 	.word	0x00000000
        /*0070*/ 	.short	0x0007
        /*0072*/ 	.short	0x0028
        /*0074*/ 	.byte	0x00, 0xf0, 0x11, 0x00


	//----- nvinfo : EIATTR_KPARAM_INFO
	.align		4
.L_21:
        /*0078*/ 	.byte	0x04, 0x17
        /*007a*/ 	.short	(.L_23 - .L_22)
.L_22:
        /*007c*/ 	.word	0x00000000
        /*0080*/ 	.short	0x0006
        /*0082*/ 	.short	0x0024
        /*0084*/ 	.byte	0x00, 0xf0, 0x11, 0x00


	//----- nvinfo : EIATTR_KPARAM_INFO
	.align		4
.L_23:
        /*0088*/ 	.byte	0x04, 0x17
        /*008a*/ 	.short	(.L_25 - .L_24)
.L_24:
        /*008c*/ 	.word	0x00000000
        /*0090*/ 	.short	0x0005
        /*0092*/ 	.short	0x0020
        /*0094*/ 	.byte	0x00, 0xf0, 0x11, 0x00


	//----- nvinfo : EIATTR_KPARAM_INFO
	.align		4
.L_25:
        /*0098*/ 	.byte	0x04, 0x17
        /*009a*/ 	.short	(.L_27 - .L_26)
.L_26:
        /*009c*/ 	.word	0x00000000
        /*00a0*/ 	.short	0x0004
        /*00a2*/ 	.short	0x001c
        /*00a4*/ 	.byte	0x00, 0xf0, 0x11, 0x00


	//----- nvinfo : EIATTR_KPARAM_INFO
	.align		4
.L_27:
        /*00a8*/ 	.byte	0x04, 0x17
        /*00aa*/ 	.short	(.L_29 - .L_28)
.L_28:
        /*00ac*/ 	.word	0x00000000
        /*00b0*/ 	.short	0x0003
        /*00b2*/ 	.short	0x0018
        /*00b4*/ 	.byte	0x00, 0xf0, 0x11, 0x00


	//----- nvinfo : EIATTR_KPARAM_INFO
	.align		4
.L_29:
        /*00b8*/ 	.byte	0x04, 0x17
        /*00ba*/ 	.short	(.L_31 - .L_30)
.L_30:
        /*00bc*/ 	.word	0x00000000
        /*00c0*/ 	.short	0x0002
        /*00c2*/ 	.short	0x0010
        /*00c4*/ 	.byte	0x00, 0xf4, 0x21, 0x00


	//----- nvinfo : EIATTR_KPARAM_INFO
	.align		4
.L_31:
        /*00c8*/ 	.byte	0x04, 0x17
        /*00ca*/ 	.short	(.L_33 - .L_32)
.L_32:
        /*00cc*/ 	.word	0x00000000
        /*00d0*/ 	.short	0x0001
        /*00d2*/ 	.short	0x0008
        /*00d4*/ 	.byte	0x00, 0xf4, 0x21, 0x00


	//----- nvinfo : EIATTR_KPARAM_INFO
	.align		4
.L_33:
        /*00d8*/ 	.byte	0x04, 0x17
        /*00da*/ 	.short	(.L_35 - .L_34)
.L_34:
        /*00dc*/ 	.word	0x00000000
        /*00e0*/ 	.short	0x0000
        /*00e2*/ 	.short	0x0000
        /*00e4*/ 	.byte	0x00, 0xf4, 0x21, 0x00


	//----- nvinfo : EIATTR_SPARSE_MMA_MASK
	.align		4
.L_35:
        /*00e8*/ 	.byte	0x03, 0x50
        /*00ea*/ 	.short	0x0000


	//----- nvinfo : EIATTR_MAXREG_COUNT
	.align		4
        /*00ec*/ 	.byte	0x03, 0x1b
        /*00ee*/ 	.short	0x00ff


	//----- nvinfo : EIATTR_NUM_BARRIERS
	.align		4
        /*00f0*/ 	.byte	0x02, 0x4c
        /*00f2*/ 	.byte	0x01
	.zero		1


	//----- nvinfo : EIATTR_ANNOTATIONS
	.align		4
        /*00f4*/ 	.byte	0x04, 0x55
        /*00f6*/ 	.short	(.L_37 - .L_36)


	//   ....[0]....
.L_36:
        /*00f8*/ 	.word	0x00000001
        /*00fc*/ 	.byte	0x10, 0x01, 0x00, 0x00, 0x01, 0x00, 0x00, 0x00, 0x40, 0x01, 0x00, 0x00, 0x01, 0x00, 0x00, 0x00
        /* <DEDUP_REMOVED lines=1461> */
        /*5c5c*/ 	.byte	0x00, 0x75, 0x01, 0x00, 0x01, 0x00, 0x00, 0x00, 0x70, 0x77, 0x01, 0x00


	//----- nvinfo : EIATTR_VRC_CTA_INIT_COUNT
	.align		4
.L_37:
        /*5c68*/ 	.byte	0x02, 0x4a
	.zero		1
	.zero		1


	//----- nvinfo : EIATTR_EXIT_INSTR_OFFSETS
	.align		4
        /*5c6c*/ 	.byte	0x04, 0x1c
        /*5c6e*/ 	.short	(.L_39 - .L_38)


	//   ....[0]....
.L_38:
        /*5c70*/ 	.word	0x000178b0


	//   ....[1]....
        /*5c74*/ 	.word	0x000178e0


	//----- nvinfo : EIATTR_REQNTID
	.align		4
.L_39:
        /*5c78*/ 	.byte	0x04, 0x10
        /*5c7a*/ 	.short	(.L_41 - .L_40)
.L_40:
        /*5c7c*/ 	.word	0x00000040
        /*5c80*/ 	.word	0x00000001
        /*5c84*/ 	.word	0x00000001


	//----- nvinfo : EIATTR_CBANK_PARAM_SIZE
	.align		4
.L_41:
        /*5c88*/ 	.byte	0x03, 0x19
        /*5c8a*/ 	.short	0x0050


	//----- nvinfo : EIATTR_PARAM_CBANK
	.align		4
        /*5c8c*/ 	.byte	0x04, 0x0a
        /*5c8e*/ 	.short	(.L_43 - .L_42)
	.align		4
.L_42:
        /*5c90*/ 	.word	index@(.nv.constant0.matmul_kernel)
        /*5c94*/ 	.short	0x0380
        /*5c96*/ 	.short	0x0050


	//----- nvinfo : EIATTR_SW_WAR
	.align		4
.L_43:
        /*5c98*/ 	.byte	0x04, 0x36
        /*5c9a*/ 	.short	(.L_45 - .L_44)
.L_44:
        /*5c9c*/ 	.word	0x00000008
.L_45:


//--------------------- .nv.compat                --------------------------
	.section	.nv.compat,"",@"SHT_CUDA_COMPAT_INFO"
	.align	4
        /*0000*/ 	.byte	0x02, 0x02, 0x01, 0x00, 0x02, 0x05, 0x05, 0x00, 0x02, 0x03, 0x00, 0x00, 0x02, 0x06, 0x01, 0x00


//--------------------- .nv.callgraph             --------------------------
	.section	.nv.callgraph,"",@"SHT_CUDA_CALLGRAPH"
	.align	4
	.sectionentsize	8
	.align		4
        /*0000*/ 	.word	0x00000000
	.align		4
        /*0004*/ 	.word	0xffffffff
	.align		4
        /*0008*/ 	.word	0x00000000
	.align		4
        /*000c*/ 	.word	0xfffffffe
	.align		4
        /*0010*/ 	.word	0x00000000
	.align		4
        /*0014*/ 	.word	0xfffffffd
	.align		4
        /*0018*/ 	.word	0x00000000
	.align		4
        /*001c*/ 	.word	0xfffffffc


//--------------------- .text.matmul_kernel       --------------------------
	.section	.text.matmul_kernel,"ax",@progbits
	.align	128
        .global         matmul_kernel
        .type           matmul_kernel,@function
        .size           matmul_kernel,(.L_x_3 - matmul_kernel)
        .other          matmul_kernel,@"STO_CUDA_ENTRY STV_DEFAULT"
matmul_kernel:
.text.matmul_kernel:
[----:B------:R-:W0:Y:S08]  /*0000*/  LDC R1, c[0x0][0x37c] ;  /* 0x0000df00ff017b82 */ /* 0x000e300000000800 */
[----:B------:R-:W1:Y:S01]  /*0010*/  LDC.64 R2, c[0x0][0x398] ;  /* 0x0000e600ff027b82 */ /* 0x000e620000000a00 */
[----:B------:R-:W2:Y:S01]  /*0020*/  S2R R29, SR_TID.X ;  /* 0x00000000001d7919 */ /* 0x000ea20000002100 */
[----:B0-----:R-:W-:Y:S01]  /*0030*/  VIADD R1, R1, 0xfffff078 ;  /* 0xfffff07801017836 */ /* 0x001fe20000000000 */
[----:B------:R-:W0:Y:S01]  /*0040*/  LDCU UR4, c[0x0][0x3a0] ;  /* 0x00007400ff0477ac */ /* 0x000e220008000800 */
[----:B------:R-:W-:-:S02]  /*0050*/  CS2R R24, SRZ ;  /* 0x0000000000187805 */ /* 0x000fc4000001ff00 */
[----:B------:R-:W-:Y:S02]  /*0060*/  CS2R R26, SRZ ;  /* 0x00000000001a7805 */ /* 0x000fe4000001ff00 */
[----:B------:R-:W-:Y:S02]  /*0070*/  CS2R R20, SRZ ;  /* 0x0000000000147805 */ /* 0x000fe4000001ff00 */
[----:B------:R-:W-:Y:S01]  /*0080*/  CS2R R22, SRZ ;  /* 0x0000000000167805 */ /* 0x000fe2000001ff00 */
[----:B------:R-:W3:Y:S01]  /*0090*/  S2UR UR6, SR_CgaCtaId ;  /* 0x00000000000679c3 */ /* 0x000ee20000008800 */
[----:B------:R-:W-:Y:S02]  /*00a0*/  CS2R R16, SRZ ;  /* 0x0000000000107805 */ /* 0x000fe4000001ff00 */
[----:B------:R-:W-:Y:S02]  /*00b0*/  CS2R R18, SRZ ;  /* 0x0000000000127805 */ /* 0x000fe4000001ff00 */
[----:B------:R-:W-:Y:S01]  /*00c0*/  CS2R R14, SRZ ;  /* 0x00000000000e7805 */ /* 0x000fe2000001ff00 */
[----:B------:R-:W-:Y:S01]  /*00d0*/  UMOV UR5, 0x400 ;  /* 0x0000040000057882 */ /* 0x000fe20000000000 */
[----:B------:R-:W4:Y:S01]  /*00e0*/  LDCU.64 UR8, c[0x0][0x358] ;  /* 0x00006b00ff0877ac */ /* 0x000f220008000a00 */
[----:B0-----:R-:W-:Y:S01]  /*00f0*/  UIADD3 UR4, UPT, UPT, UR4, 0x3f, URZ ;  /* 0x0000003f04047890 */ /* 0x001fe2000fffe0ff */
[----:B-1----:R-:W-:Y:S01]  /*0100*/  VIADD R0, R3, 0x1f ;  /* 0x0000001f03007836 */ /* 0x002fe20000000000 */
[----:B------:R2:W-:Y:S02]  /*0110*/  STL [R1+0x818], R3 ;  /* 0x0008180301007387 */ /* 0x0005e40000100800 */
[----:B------:R-:W-:-:S02]  /*0120*/  UISETP.GE.AND UP0, UPT, UR4, 0x40, UPT ;  /* 0x000000400400788c */ /* 0x000fc4000bf06270 */
[----:B------:R-:W-:Y:S01]  /*0130*/  SHF.R.S32.HI R5, RZ, 0x1f, R0 ;  /* 0x0000001fff057819 */ /* 0x000fe20000011400 */
[----:B------:R0:W-:Y:S01]  /*0140*/  STL [R1+0x81c], R2 ;  /* 0x00081c0201007387 */ /* 0x0001e20000100800 */
[----:B---3--:R-:W-:Y:S02]  /*0150*/  ULEA UR5, UR6, UR5, 0x18 ;  /* 0x0000000506057291 */ /* 0x008fe4000f8ec0ff */
[----:B------:R-:W-:Y:S01]  /*0160*/  LEA.HI R5, R5, R0, RZ, 0x5 ;  /* 0x0000000005057211 */ /* 0x000fe200078f28ff */
[----:B------:R-:W-:Y:S01]  /*0170*/  STL [R1], RZ ;  /* 0x000000ff01007387 */ /* 0x000fe20000100800 */
[----:B--2---:R-:W-:Y:S02]  /*0180*/  LOP3.LUT R3, R29, 0x3f, RZ, 0xc0, !PT ;  /* 0x0000003f1d037812 */ /* 0x004fe400078ec0ff */
[----:B------:R-:W-:Y:S01]  /*0190*/  SHF.R.S32.HI R0, RZ, 0x5, R5 ;  /* 0x00000005ff007819 */ /* 0x000fe20000011405 */
[----:B------:R-:W-:Y:S04]  /*01a0*/  STL [R1+0x4], RZ ;  /* 0x000004ff01007387 */ /* 0x000fe80000100800 */
[----:B------:R-:W-:Y:S01]  /*01b0*/  IMAD.SHL.U32 R0, R0, 0x8, RZ ;  /* 0x0000000800007824 */ /* 0x000fe200078e00ff */
[----:B------:R-:W1:Y:S04]  /*01c0*/  S2R R5, SR_CTAID.X ;  /* 0x0000000000057919 */ /* 0x000e680000002500 */
[-C--:B------:R-:W-:Y:S01]  /*01d0*/  IABS R9, R0.reuse ;  /* 0x0000000000097213 */ /* 0x080fe20000000000 */
[----:B------:R-:W-:Y:S01]  /*01e0*/  STL [R1+0x8], RZ ;  /* 0x000008ff01007387 */ /* 0x000fe20000100800 */
[----:B------:R-:W-:-:S02]  /*01f0*/  IABS R12, R0 ;  /* 0x00000000000c7213 */ /* 0x000fc40000000000 */
[----:B------:R-:W2:Y:S01]  /*0200*/  I2F.RP R4, R9 ;  /* 0x0000000900047306 */ /* 0x000ea20000209400 */
[----:B------:R-:W-:Y:S04]  /*0210*/  STL [R1+0xc], RZ ;  /* 0x00000cff01007387 */ /* 0x000fe80000100800 */
[----:B------:R-:W-:Y:S04]  /*0220*/  STL [R1+0x20], RZ ;  /* 0x000020ff01007387 */ /* 0x000fe80000100800 */
[----:B------:R-:W-:Y:S04]  /*0230*/  STL [R1+0x24], RZ ;  /* 0x000024ff01007387 */ /* 0x000fe80000100800 */
[----:B------:R-:W-:Y:S01]  /*0240*/  STL [R1+0x28], RZ ;  /* 0x000028ff01007387 */ /* 0x000fe20000100800 */
[----:B--2---:R-:W2:Y:S03]  /*0250*/  MUFU.RCP R4, R4 ;  /* 0x0000000400047308 */ /* 0x004ea60000001000 */
[----:B------:R-:W-:Y:S01]  /*0260*/  STL [R1+0x2c], RZ ;  /* 0x00002cff01007387 */ /* 0x000fe20000100800 */
[----:B-1----:R-:W-:Y:S01]  /*0270*/  IABS R10, R5 ;  /* 0x00000005000a7213 */ /* 0x002fe20000000000 */
[----:B--2---:R-:W-:-:S02]  /*0280*/  VIADD R6, R4, 0xffffffe ;  /* 0x0ffffffe04067836 */ /* 0x004fc40000000000 */
[----:B------:R-:W-:Y:S01]  /*0290*/  IMAD.MOV R4, RZ, RZ, -R12 ;  /* 0x000000ffff047224 */ /* 0x000fe200078e0a0c */
[----:B------:R-:W-:Y:S01]  /*02a0*/  CS2R R12, SRZ ;  /* 0x00000000000c7805 */ /* 0x000fe2000001ff00 */
[----:B------:R1:W2:Y:S02]  /*02b0*/  F2I.FTZ.U32.TRUNC.NTZ R7, R6 ;  /* 0x0000000600077305 */ /* 0x0002a4000021f000 */
[----:B-1----:R-:W-:Y:S02]  /*02c0*/  IMAD.MOV.U32 R6, RZ, RZ, RZ ;  /* 0x000000ffff067224 */ /* 0x002fe400078e00ff */
[----:B--2---:R-:W-:-:S04]  /*02d0*/  IMAD.MOV R8, RZ, RZ, -R7 ;  /* 0x000000ffff087224 */ /* 0x004fc800078e0a07 */
[----:B------:R-:W-:Y:S02]  /*02e0*/  IMAD R11, R8, R9, RZ ;  /* 0x00000009080b7224 */ /* 0x000fe400078e02ff */
[----:B------:R-:W-:Y:S02]  /*02f0*/  IMAD.MOV.U32 R8, RZ, RZ, R10 ;  /* 0x000000ffff087224 */ /* 0x000fe400078e000a */
[----:B------:R-:W-:-:S06]  /*0300*/  IMAD.HI.U32 R7, R7, R11, R6 ;  /* 0x0000000b07077227 */ /* 0x000fcc00078e0006 */
[----:B------:R-:W-:-:S04]  /*0310*/  IMAD.HI.U32 R7, R7, R8, RZ ;  /* 0x0000000807077227 */ /* 0x000fc800078e00ff */
[----:B------:R-:W-:-:S05]  /*0320*/  IMAD R4, R7, R4, R8 ;  /* 0x0000000407047224 */ /* 0x000fca00078e0208 */
[----:B------:R-:W-:-:S13]  /*0330*/  ISETP.GT.U32.AND P1, PT, R9, R4, PT ;  /* 0x000000040900720c */ /* 0x000fda0003f24070 */
[----:B------:R-:W-:Y:S02]  /*0340*/  @!P1 IMAD.IADD R4, R4, 0x1, -R9 ;  /* 0x0000000104049824 */ /* 0x000fe400078e0a09 */
[----:B------:R-:W-:Y:S01]  /*0350*/  @!P1 VIADD R7, R7, 0x1 ;  /* 0x0000000107079836 */ /* 0x000fe20000000000 */
[----:B------:R-:W-:Y:S02]  /*0360*/  ISETP.NE.AND P1, PT, R0, RZ, PT ;  /* 0x000000ff0000720c */ /* 0x000fe40003f25270 */
[----:B------:R-:W-:Y:S02]  /*0370*/  ISETP.GE.U32.AND P0, PT, R4, R9, PT ;  /* 0x000000090400720c */ /* 0x000fe40003f06070 */
[----:B------:R-:W-:-:S04]  /*0380*/  LOP3.LUT R4, R5, R0, RZ, 0x3c, !PT ;  /* 0x0000000005047212 */ /* 0x000fc800078e3cff */
[----:B------:R-:W-:Y:S01]  /*0390*/  ISETP.GE.AND P2, PT, R4, RZ, PT ;  /* 0x000000ff0400720c */ /* 0x000fe20003f46270 */
[----:B------:R-:W-:-:S06]  /*03a0*/  VIADD R4, R2, 0x7f ;  /* 0x0000007f02047836 */ /* 0x000fcc0000000000 */
[----:B------:R-:W-:-:S04]  /*03b0*/  @P0 VIADD R7, R7, 0x1 ;  /* 0x0000000107070836 */ /* 0x000fc80000000000 */
[----:B------:R-:W-:Y:S01]  /*03c0*/  IMAD.MOV.U32 R6, RZ, RZ, R7 ;  /* 0x000000ffff067224 */ /* 0x000fe200078e0007 */
[----:B------:R-:W-:-:S03]  /*03d0*/  SHF.R.S32.HI R7, RZ, 0x1f, R4 ;  /* 0x0000001fff077819 */ /* 0x000fc60000011404 */
[----:B------:R-:W-:Y:S01]  /*03e0*/  @!P2 IMAD.MOV R6, RZ, RZ, -R6 ;  /* 0x000000ffff06a224 */ /* 0x000fe200078e0a06 */
[----:B------:R-:W-:Y:S02]  /*03f0*/  @!P1 LOP3.LUT R6, RZ, R0, RZ, 0x33, !PT ;  /* 0x00000000ff069212 */ /* 0x000fe400078e33ff */
[----:B------:R-:W-:-:S03]  /*0400*/  LEA.HI R7, R7, R4, RZ, 0x7 ;  /* 0x0000000407077211 */ /* 0x000fc600078f38ff */
[----:B------:R-:W-:Y:S02]  /*0410*/  IMAD.SHL.U32 R28, R6, 0x8, RZ ;  /* 0x00000008061c7824 */ /* 0x000fe400078e00ff */
[----:B------:R-:W-:-:S03]  /*0420*/  IMAD.MOV R6, RZ, RZ, -R6 ;  /* 0x000000ffff067224 */ /* 0x000fc600078e0a06 */
[----:B------:R-:W-:Y:S01]  /*0430*/  LEA.HI.SX32 R4, R7, -R28, 0x19 ;  /* 0x8000001c07047211 */ /* 0x000fe200078fcaff */
[----:B------:R-:W-:Y:S02]  /*0440*/  IMAD R11, R0, R6, R5 ;  /* 0x00000006000b7224 */ /* 0x000fe400078e0205 */
[----:B------:R-:W-:Y:S01]  /*0450*/  IMAD.MOV.U32 R6, RZ, RZ, RZ ;  /* 0x000000ffff067224 */ /* 0x000fe200078e00ff */
[----:B------:R-:W-:-:S04]  /*0460*/  VIMNMX R4, PT, PT, R4, 0x8, PT ;  /* 0x0000000804047848 */ /* 0x000fc80003fe0100 */
[-C--:B------:R-:W-:Y:S02]  /*0470*/  IABS R10, R4.reuse ;  /* 0x00000004000a7213 */ /* 0x080fe40000000000 */
[----:B------:R-:W-:Y:S02]  /*0480*/  IABS R0, R4 ;  /* 0x0000000400007213 */ /* 0x000fe40000000000 */
[----:B------:R-:W1:Y:S08]  /*0490*/  I2F.RP R8, R10 ;  /* 0x0000000a00087306 */ /* 0x000e700000209400 */
[----:B-1----:R-:W1:Y:S02]  /*04a0*/  MUFU.RCP R8, R8 ;  /* 0x0000000800087308 */ /* 0x002e640000001000 */
[----:B-1----:R-:W-:-:S06]  /*04b0*/  VIADD R7, R8, 0xffffffe ;  /* 0x0ffffffe08077836 */ /* 0x002fcc0000000000 */
[----:B------:R-:W1:Y:S02]  /*04c0*/  F2I.FTZ.U32.TRUNC.NTZ R7, R7 ;  /* 0x0000000700077305 */ /* 0x000e64000021f000 */
[----:B-1----:R-:W-:-:S04]  /*04d0*/  IMAD.MOV R9, RZ, RZ, -R7 ;  /* 0x000000ffff097224 */ /* 0x002fc800078e0a07 */
[----:B------:R-:W-:Y:S01]  /*04e0*/  IMAD.MOV.U32 R5, RZ, RZ, R9 ;  /* 0x000000ffff057224 */ /* 0x000fe200078e0009 */
[----:B------:R-:W-:-:S03]  /*04f0*/  IABS R9, R11 ;  /* 0x0000000b00097213 */ /* 0x000fc60000000000 */
[----:B------:R-:W-:-:S04]  /*0500*/  IMAD R5, R5, R10, RZ ;  /* 0x0000000a05057224 */ /* 0x000fc800078e02ff */
[----:B------:R-:W-:-:S04]  /*0510*/  IMAD.HI.U32 R6, R7, R5, R6 ;  /* 0x0000000507067227 */ /* 0x000fc800078e0006 */
[----:B------:R-:W-:Y:S02]  /*0520*/  IMAD.MOV R5, RZ, RZ, -R0 ;  /* 0x000000ffff057224 */ /* 0x000fe400078e0a00 */
[----:B------:R-:W-:Y:S01]  /*0530*/  IMAD.HI.U32 R0, R6, R9, RZ ;  /* 0x0000000906007227 */ /* 0x000fe200078e00ff */
[----:B------:R-:W-:-:S03]  /*0540*/  CS2R R6, SRZ ;  /* 0x0000000000067805 */ /* 0x000fc6000001ff00 */
[----:B------:R-:W-:Y:S01]  /*0550*/  IMAD R5, R0, R5, R9 ;  /* 0x0000000500057224 */ /* 0x000fe200078e0209 */
[----:B------:R-:W-:-:S04]  /*0560*/  CS2R R8, SRZ ;  /* 0x0000000000087805 */ /* 0x000fc8000001ff00 */
[----:B------:R-:W-:-:S13]  /*0570*/  ISETP.GT.U32.AND P1, PT, R10, R5, PT ;  /* 0x000000050a00720c */ /* 0x000fda0003f24070 */
[----:B------:R-:W-:Y:S02]  /*0580*/  @!P1 IMAD.IADD R5, R5, 0x1, -R10 ;  /* 0x0000000105059824 */ /* 0x000fe400078e0a0a */
[----:B------:R-:W-:Y:S01]  /*0590*/  @!P1 VIADD R0, R0, 0x1 ;  /* 0x0000000100009836 */ /* 0x000fe20000000000 */
[----:B------:R-:W-:Y:S02]  /*05a0*/  ISETP.NE.AND P1, PT, R4, RZ, PT ;  /* 0x000000ff0400720c */ /* 0x000fe40003f25270 */
[----:B------:R-:W-:Y:S02]  /*05b0*/  ISETP.GE.U32.AND P0, PT, R5, R10, PT ;  /* 0x0000000a0500720c */ /* 0x000fe40003f06070 */
[----:B------:R-:W-:-:S04]  /*05c0*/  LOP3.LUT R5, R11, R4, RZ, 0x3c, !PT ;  /* 0x000000040b057212 */ /* 0x000fc800078e3cff */
[----:B------:R-:W-:-:S07]  /*05d0*/  ISETP.GE.AND P2, PT, R5, RZ, PT ;  /* 0x000000ff0500720c */ /* 0x000fce0003f46270 */
[----:B------:R-:W-:-:S06]  /*05e0*/  @P0 VIADD R0, R0, 0x1 ;  /* 0x0000000100000836 */ /* 0x000fcc0000000000 */
[----:B------:R-:W-:Y:S01]  /*05f0*/  @!P2 IMAD.MOV R0, RZ, RZ, -R0 ;  /* 0x000000ffff00a224 */ /* 0x000fe200078e0a00 */
[----:B------:R-:W-:-:S05]  /*0600*/  @!P1 LOP3.LUT R0, RZ, R4, RZ, 0x33, !PT ;  /* 0x00000004ff009212 */ /* 0x000fca00078e33ff */
[----:B0-----:R-:W-:Y:S02]  /*0610*/  IMAD.SHL.U32 R2, R0, 0x20, RZ ;  /* 0x0000002000027824 */ /* 0x001fe400078e00ff */
[----:B------:R-:W-:Y:S02]  /*0620*/  IMAD.MOV R5, RZ, RZ, -R0 ;  /* 0x000000ffff057224 */ /* 0x000fe400078e0a00 */
[C---:B------:R-:W-:Y:S01]  /*0630*/  VIADD R0, R2.reuse, 0x1 ;  /* 0x0000000102007836 */ /* 0x040fe20000000000 */
[----:B------:R-:W-:Y:S01]  /*0640*/  STL [R1+0x2f8], R2 ;  /* 0x0002f80201007387 */ /* 0x000fe20000100800 */
[----:B------:R-:W-:Y:S02]  /*0650*/  VIADD R29, R2, 0x2 ;  /* 0x00000002021d7836 */ /* 0x000fe40000000000 */
[----:B------:R-:W-:Y:S01]  /*0660*/  IMAD R5, R4, R5, R11 ;  /* 0x0000000504057224 */ /* 0x000fe200078e020b */
[----:B------:R0:W-:Y:S01]  /*0670*/  STL [R1+0x90], R0 ;  /* 0x0000900001007387 */ /* 0x0001e20000100800 */
[----:B------:R-:W-:-:S02]  /*0680*/  CS2R R10, SRZ ;  /* 0x00000000000a7805 */ /* 0x000fc4000001ff00 */
[----:B------:R-:W-:Y:S01]  /*0690*/  IMAD.IADD R28, R28, 0x1, R5 ;  /* 0x000000011c1c7824 */ /* 0x000fe200078e0205 */
[----:B------:R1:W-:Y:S01]  /*06a0*/  STL [R1+0x8c], R29 ;  /* 0x00008c1d01007387 */ /* 0x0003e20000100800 */
[----:B------:R-:W-:Y:S02]  /*06b0*/  CS2R R4, SRZ ;  /* 0x0000000000047805 */ /* 0x000fe4000001ff00 */
[----:B------:R-:W-:Y:S02]  /*06c0*/  IMAD R3, R28, 0x80, R3 ;  /* 0x000000801c037824 */ /* 0x000fe400078e0203 */
[C---:B------:R-:W-:Y:S02]  /*06d0*/  VIADD R28, R2.reuse, 0x1d ;  /* 0x0000001d021c7836 */ /* 0x040fe40000000000 */
[C---:B0-----:R-:W-:Y:S02]  /*06e0*/  VIADD R0, R2.reuse, 0x3 ;  /* 0x0000000302007836 */ /* 0x041fe40000000000 */
[----:B-1----:R-:W-:-:S03]  /*06f0*/  VIADD R29, R2, 0x4 ;  /* 0x00000004021d7836 */ /* 0x002fc60000000000 */
[----:B------:R0:W-:Y:S04]  /*0700*/  STL [R1+0x88], R0 ;  /* 0x0000880001007387 */ /* 0x0001e80000100800 */
[----:B------:R1:W-:Y:S01]  /*0710*/  STL [R1+0x84], R29 ;  /* 0x0000841d01007387 */ /* 0x0003e20000100800 */
        /* <DEDUP_REMOVED lines=41> */
[----:B-1----:R-:W-:-:S05]  /*09b0*/  VIADD R29, R2, 0x1a ;  /* 0x0000001a021d7836 */ /* 0x002fca0000000000 */
[----:B------:R0:W-:Y:S02]  /*09c0*/  STL [R1+0x1c], R29 ;  /* 0x00001c1d01007387 */ /* 0x0001e40000100800 */
[----:B0-----:R-:W-:-:S05]  /*09d0*/  VIADD R29, R2, 0x1b ;  /* 0x0000001b021d7836 */ /* 0x001fca0000000000 */
[----:B------:R0:W-:Y:S02]  /*09e0*/  STL [R1+0x18], R29 ;  /* 0x0000181d01007387 */ /* 0x0001e40000100800 */
[----:B0-----:R-:W-:-:S05]  /*09f0*/  VIADD R29, R2, 0x1c ;  /* 0x0000001c021d7836 */ /* 0x001fca0000000000 */
[----:B------:R0:W-:Y:S04]  /*0a00*/  STL [R1+0x14], R29 ;  /* 0x0000141d01007387 */ /* 0x0001e80000100800 */
[----:B------:R1:W-:Y:S01]  /*0a10*/  STL [R1+0x10], R28 ;  /* 0x0000101c01007387 */ /* 0x0003e20000100800 */
[C---:B0-----:R-:W-:Y:S02]  /*0a20*/  VIADD R29, R2.reuse, 0x1e ;  /* 0x0000001e021d7836 */ /* 0x041fe40000000000 */
[----:B-1----:R-:W-:Y:S02]  /*0a30*/  VIADD R28, R2, 0x1f ;  /* 0x0000001f021c7836 */ /* 0x002fe40000000000 */
[----:B------:R0:W5:Y:S04]  /*0a40*/  LDL.LU R2, [R1+0x81c] ;  /* 0x00081c0001027983 */ /* 0x0001680000300800 */
[----:B------:R1:W-:Y:S02]  /*0a50*/  STL [R1+0x7ec], R3 ;  /* 0x0007ec0301007387 */ /* 0x0003e40000100800 */
[----:B-1----:R-:W-:-:S05]  /*0a60*/  VIADD R3, R3, 0x40 ;  /* 0x0000004003037836 */ /* 0x002fca0000000000 */
[----:B------:R1:W-:Y:S04]  /*0a70*/  STL [R1+0x7f0], R3 ;  /* 0x0007f00301007387 */ /* 0x0003e80000100800 */
[----:B-1----:R0:W5:Y:S01]  /*0a80*/  LDL.LU R3, [R1+0x818] ;  /* 0x0008180001037983 */ /* 0x0021620000300800 */
[----:B----4-:R-:W-:Y:S05]  /*0a90*/  BRA.U !UP0, `(.L_x_0) ;  /* 0x0000015108987547 */ /* 0x010fea000b800000 */
[----:B------:R-:W2:Y:S04]  /*0aa0*/  LDL R20, [R1+0x7f0] ;  /* 0x0007f00001147983 */ /* 0x000ea80000100800 */
[----:B------:R-:W3:Y:S01]  /*0ab0*/  LDL R26, [R1+0x7ec] ;  /* 0x0007ec00011a7983 */ /* 0x000ee20000100800 */
[----:B-----5:R-:W-:Y:S01]  /*0ac0*/  IABS R8, R2 ;  /* 0x0000000200087213 */ /* 0x020fe20000000000 */
[----:B------:R-:W-:Y:S01]  /*0ad0*/  IMAD.MOV.U32 R18, RZ, RZ, R0 ;  /* 0x000000ffff127224 */ /* 0x000fe200078e0000 */
[----:B------:R-:W-:Y:S01]  /*0ae0*/  IABS R11, R28 ;  /* 0x0000001c000b7213 */ /* 0x000fe20000000000 */
[----:B------:R-:W4:Y:S01]  /*0af0*/  LDL.LU R17, [R1+0x1c] ;  /* 0x00001c0001117983 */ /* 0x000f220000300800 */
[----:B------:R-:W1:Y:S01]  /*0b00*/  I2F.RP R4, R8 ;  /* 0x0000000800047306 */ /* 0x000e620000209400 */
[----:B------:R-:W-:Y:S01]  /*0b10*/  IABS R0, R3 ;  /* 0x0000000300007213 */ /* 0x000fe20000000000 */
[----:B------:R-:W0:Y:S01]  /*0b20*/  LDCU UR6, c[0x0][0x3ac] ;  /* 0x00007580ff0677ac */ /* 0x000e220008000800 */
[----:B------:R-:W4:Y:S01]  /*0b30*/  LDL.LU R22, [R1+0x38] ;  /* 0x0000380001167983 */ /* 0x000f220000300800 */
[----:B------:R-:W-:Y:S01]  /*0b40*/  ISETP.GE.AND P3, PT, R28, RZ, PT ;  /* 0x000000ff1c00720c */ /* 0x000fe20003f66270 */
[----:B------:R-:W0:Y:S02]  /*0b50*/  LDCU.128 UR12, c[0x0][0x380] ;  /* 0x00007000ff0c77ac */ /* 0x000e240008000c00 */
[----:B------:R-:W4:Y:S01]  /*0b60*/  LDL.LU R23, [R1+0x3c] ;  /* 0x00003c0001177983 */ /* 0x000f220000300800 */
[----:B------:R-:W0:Y:S01]  /*0b70*/  I2F.RP R6, R0 ;  /* 0x0000000000067306 */ /* 0x000e220000209400 */
[----:B------:R-:W2:Y:S02]  /*0b80*/  LDCU UR7, c[0x0][0x3a4] ;  /* 0x00007480ff0777ac */ /* 0x000ea40008000800 */
[----:B------:R-:W4:Y:S01]  /*0b90*/  LDL.LU R19, [R1+0x40] ;  /* 0x0000400001137983 */ /* 0x000f220000300800 */
[----:B------:R-:W2:Y:S03]  /*0ba0*/  LDCU UR10, c[0x0][0x3b0] ;  /* 0x00007600ff0a77ac */ /* 0x000ea60008000800 */
[----:B------:R-:W4:Y:S01]  /*0bb0*/  LDL.LU R21, [R1+0x10] ;  /* 0x0000100001157983 */ /* 0x000f220000300800 */
[----:B-1----:R-:W1:Y:S03]  /*0bc0*/  MUFU.RCP R4, R4 ;  /* 0x0000000400047308 */ /* 0x002e660000001000 */
[----:B------:R-:W4:Y:S04]  /*0bd0*/  LDL.LU R27, [R1+0x14] ;  /* 0x00001400011b7983 */ /* 0x000f280000300800 */
[----:B------:R-:W4:Y:S01]  /*0be0*/  LDL.LU R16, [R1+0x18] ;  /* 0x0000180001107983 */ /* 0x000f220000300800 */
[----:B0-----:R-:W0:Y:S01]  /*0bf0*/  MUFU.RCP R6, R6 ;  /* 0x0000000600067308 */ /* 0x001e220000001000 */
[----:B-1----:R-:W-:-:S07]  /*0c00*/  VIADD R4, R4, 0xffffffe ;  /* 0x0ffffffe04047836 */ /* 0x002fce0000000000 */
[----:B------:R-:W1:Y:S01]  /*0c10*/  F2I.FTZ.U32.TRUNC.NTZ R5, R4 ;  /* 0x0000000400057305 */ /* 0x000e62000021f000 */
[----:B0-----:R-:W-:-:S07]  /*0c20*/  VIADD R6, R6, 0xffffffe ;  /* 0x0ffffffe06067836 */ /* 0x001fce0000000000 */
[----:B------:R0:W2:Y:S01]  /*0c30*/  F2I.FTZ.U32.TRUNC.NTZ R7, R6 ;  /* 0x0000000600077305 */ /* 0x0000a2000021f000 */
[----:B-1----:R-:W-:-:S04]  /*0c40*/  IMAD.MOV R4, RZ, RZ, -R5 ;  /* 0x000000ffff047224 */ /* 0x002fc800078e0a05 */
[----:B0-----:R-:W-:Y:S02]  /*0c50*/  IMAD R6, R4, R8, RZ ;  /* 0x0000000804067224 */ /* 0x001fe400078e02ff */
[----:B------:R-:W-:-:S04]  /*0c60*/  IMAD.MOV.U32 R4, RZ, RZ, RZ ;  /* 0x000000ffff047224 */ /* 0x000fc800078e00ff */
[----:B------:R-:W-:Y:S01]  /*0c70*/  IMAD.HI.U32 R6, R5, R6, R4 ;  /* 0x0000000605067227 */ /* 0x000fe200078e0004 */
[----:B------:R0:W-:Y:S01]  /*0c80*/  STL [R1+0x864], R3 ;  /* 0x0008640301007387 */ /* 0x0001e20000100800 */
[----:B--2---:R-:W-:Y:S02]  /*0c90*/  IABS R10, R20 ;  /* 0x00000014000a7213 */ /* 0x004fe40000000000 */
[----:B---3--:R-:W-:-:S03]  /*0ca0*/  IABS R9, R26 ;  /* 0x0000001a00097213 */ /* 0x008fc60000000000 */
[----:B------:R-:W-:Y:S02]  /*0cb0*/  IMAD.MOV.U32 R5, RZ, RZ, R10 ;  /* 0x000000ffff057224 */ /* 0x000fe400078e000a */
[----:B------:R-:W-:-:S04]  /*0cc0*/  IMAD.HI.U32 R10, R6, R9, RZ ;  /* 0x00000009060a7227 */ /* 0x000fc800078e00ff */
[----:B------:R-:W-:-:S04]  /*0cd0*/  IMAD.HI.U32 R6, R6, R5, RZ ;  /* 0x0000000506067227 */ /* 0x000fc800078e00ff */
[----:B------:R-:W-:-:S04]  /*0ce0*/  IMAD.MOV R6, RZ, RZ, -R6 ;  /* 0x000000ffff067224 */ /* 0x000fc800078e0a06 */
[----:B------:R-:W-:-:S05]  /*0cf0*/  IMAD R5, R8, R6, R5 ;  /* 0x0000000608057224 */ /* 0x000fca00078e0205 */
[----:B------:R-:W-:-:S13]  /*0d00*/  ISETP.GT.U32.AND P1, PT, R8, R5, PT ;  /* 0x000000050800720c */ /* 0x000fda0003f24070 */
[----:B------:R-:W-:-:S05]  /*0d10*/  @!P1 IMAD.IADD R5, R5, 0x1, -R8 ;  /* 0x0000000105059824 */ /* 0x000fca00078e0a08 */
[----:B------:R-:W-:-:S13]  /*0d20*/  ISETP.GT.U32.AND P1, PT, R8, R5, PT ;  /* 0x000000050800720c */ /* 0x000fda0003f24070 */
[----:B------:R-:W-:Y:S01]  /*0d30*/  @!P1 IMAD.IADD R5, R5, 0x1, -R8 ;  /* 0x0000000105059824 */ /* 0x000fe200078e0a08 */
[----:B------:R-:W-:Y:S02]  /*0d40*/  ISETP.GE.AND P1, PT, R20, RZ, PT ;  /* 0x000000ff1400720c */ /* 0x000fe40003f26270 */
[----:B------:R-:W2:Y:S01]  /*0d50*/  LDL.LU R20, [R1+0x34] ;  /* 0x0000340001147983 */ /* 0x000ea20000300800 */
[----:B------:R-:W-:Y:S02]  /*0d60*/  IMAD.MOV R10, RZ, RZ, -R10 ;  /* 0x000000ffff0a7224 */ /* 0x000fe400078e0a0a */
[----:B------:R-:W-:Y:S02]  /*0d70*/  IMAD.MOV R4, RZ, RZ, -R7 ;  /* 0x000000ffff047224 */ /* 0x000fe400078e0a07 */
[----:B------:R-:W-:Y:S02]  /*0d80*/  IMAD R9, R8, R10, R9 ;  /* 0x0000000a08097224 */ /* 0x000fe400078e0209 */
[----:B------:R-:W-:-:S02]  /*0d90*/  IMAD R4, R4, R0, RZ ;  /* 0x0000000004047224 */ /* 0x000fc400078e02ff */
[----:B------:R-:W-:Y:S01]  /*0da0*/  IMAD.MOV.U32 R6, RZ, RZ, RZ ;  /* 0x000000ffff067224 */ /* 0x000fe200078e00ff */
[----:B------:R-:W-:-:S03]  /*0db0*/  ISETP.GT.U32.AND P0, PT, R8, R9, PT ;  /* 0x000000090800720c */ /* 0x000fc60003f04070 */
[----:B------:R-:W-:Y:S01]  /*0dc0*/  IMAD.HI.U32 R4, R7, R4, R6 ;  /* 0x0000000407047227 */ /* 0x000fe200078e0006 */
[----:B------:R-:W-:Y:S02]  /*0dd0*/  IABS R6, R29 ;  /* 0x0000001d00067213 */ /* 0x000fe40000000000 */
[----:B----4-:R-:W-:-:S03]  /*0de0*/  IABS R7, R21 ;  /* 0x0000001500077213 */ /* 0x010fc60000000000 */
[----:B------:R-:W-:-:S04]  /*0df0*/  IMAD.HI.U32 R14, R4, R11, RZ ;  /* 0x0000000b040e7227 */ /* 0x000fc800078e00ff */
[----:B------:R-:W-:-:S04]  /*0e00*/  IMAD.HI.U32 R15, R4, R6, RZ ;  /* 0x00000006040f7227 */ /* 0x000fc800078e00ff */
[----:B------:R-:W-:Y:S02]  /*0e10*/  IMAD.MOV R14, RZ, RZ, -R14 ;  /* 0x000000ffff0e7224 */ /* 0x000fe400078e0a0e */
[----:B------:R-:W-:Y:S01]  /*0e20*/  @!P0 IMAD.IADD R9, R9, 0x1, -R8 ;  /* 0x0000000109098824 */ /* 0x000fe200078e0a08 */
[----:B------:R-:W-:Y:S01]  /*0e30*/  IABS R10, R27 ;  /* 0x0000001b000a7213 */ /* 0x000fe20000000000 */
[----:B------:R-:W-:-:S04]  /*0e40*/  IMAD.HI.U32 R12, R4, R7, RZ ;  /* 0x00000007040c7227 */ /* 0x000fc800078e00ff */
[----:B------:R-:W-:Y:S02]  /*0e50*/  IMAD.MOV R15, RZ, RZ, -R15 ;  /* 0x000000ffff0f7224 */ /* 0x000fe400078e0a0f */
[----:B------:R-:W-:Y:S01]  /*0e60*/  IMAD R11, R0, R14, R11 ;  /* 0x0000000e000b7224 */ /* 0x000fe200078e020b */
[----:B------:R-:W-:Y:S01]  /*0e70*/  ISETP.GT.U32.AND P0, PT, R8, R9, PT ;  /* 0x000000090800720c */ /* 0x000fe20003f04070 */
[----:B------:R-:W-:Y:S02]  /*0e80*/  IMAD.MOV R12, RZ, RZ, -R12 ;  /* 0x000000ffff0c7224 */ /* 0x000fe400078e0a0c */
[C---:B------:R-:W-:Y:S01]  /*0e90*/  IMAD R6, R0.reuse, R15, R6 ;  /* 0x0000000f00067224 */ /* 0x040fe200078e0206 */
[----:B------:R-:W-:Y:S01]  /*0ea0*/  ISETP.GT.U32.AND P2, PT, R0, R11, PT ;  /* 0x0000000b0000720c */ /* 0x000fe20003f44070 */
[----:B------:R-:W-:Y:S01]  /*0eb0*/  IMAD.HI.U32 R13, R4, R10, RZ ;  /* 0x0000000a040d7227 */ /* 0x000fe200078e00ff */
[----:B------:R-:W-:Y:S02]  /*0ec0*/  ISETP.GE.AND P4, PT, R26, RZ, PT ;  /* 0x000000ff1a00720c */ /* 0x000fe40003f86270 */
[C---:B------:R-:W-:Y:S01]  /*0ed0*/  ISETP.GT.U32.AND P5, PT, R0.reuse, R6, PT ;  /* 0x000000060000720c */ /* 0x040fe20003fa4070 */
[----:B------:R-:W-:-:S02]  /*0ee0*/  IMAD R7, R0, R12, R7 ;  /* 0x0000000c00077224 */ /* 0x000fc400078e0207 */
[----:B------:R-:W-:-:S03]  /*0ef0*/  IMAD.MOV R13, RZ, RZ, -R13 ;  /* 0x000000ffff0d7224 */ /* 0x000fc600078e0a0d */
[C---:B------:R-:W-:Y:S01]  /*0f00*/  ISETP.GT.U32.AND P6, PT, R0.reuse, R7, PT ;  /* 0x000000070000720c */ /* 0x040fe20003fc4070 */
[----:B------:R-:W-:Y:S01]  /*0f10*/  IMAD R10, R0, R13, R10 ;  /* 0x0000000d000a7224 */ /* 0x000fe200078e020a */
[----:B------:R-:W-:Y:S01]  /*0f20*/  IABS R13, R17 ;  /* 0x00000011000d7213 */ /* 0x000fe20000000000 */
[----:B------:R-:W-:Y:S02]  /*0f30*/  @!P0 IMAD.IADD R9, R9, 0x1, -R8 ;  /* 0x0000000109098824 */ /* 0x000fe400078e0a08 */
[--C-:B------:R-:W-:Y:S01]  /*0f40*/  @!P2 IMAD.IADD R11, R11, 0x1, -R0.reuse ;  /* 0x000000010b0ba824 */ /* 0x100fe200078e0a00 */
[----:B------:R-:W-:Y:S01]  /*0f50*/  ISETP.NE.AND P0, PT, R2, RZ, PT ;  /* 0x000000ff0200720c */ /* 0x000fe20003f05270 */
[----:B------:R-:W-:Y:S01]  /*0f60*/  IMAD.MOV.U32 R8, RZ, RZ, R13 ;  /* 0x000000ffff087224 */ /* 0x000fe200078e000d */
[----:B------:R-:W-:Y:S01]  /*0f70*/  LOP3.LUT R13, RZ, R2, RZ, 0x33, !PT ;  /* 0x00000002ff0d7212 */ /* 0x000fe200078e33ff */
[----:B------:R-:W-:Y:S02]  /*0f80*/  @!P4 IMAD.MOV R9, RZ, RZ, -R9 ;  /* 0x000000ffff09c224 */ /* 0x000fe400078e0a09 */
[----:B------:R-:W-:Y:S01]  /*0f90*/  @!P1 IMAD.MOV R5, RZ, RZ, -R5 ;  /* 0x000000ffff059224 */ /* 0x000fe200078e0a05 */
[----:B------:R-:W-:Y:S01]  /*0fa0*/  ISETP.GT.U32.AND P4, PT, R0, R11, PT ;  /* 0x0000000b0000720c */ /* 0x000fe20003f84070 */
[--C-:B------:R-:W-:Y:S01]  /*0fb0*/  @!P5 IMAD.IADD R6, R6, 0x1, -R0.reuse ;  /* 0x000000010606d824 */ /* 0x100fe200078e0a00 */
[----:B------:R-:W-:Y:S01]  /*0fc0*/  SEL R9, R13, R9, !P0 ;  /* 0x000000090d097207 */ /* 0x000fe20004000000 */
[----:B------:R-:W-:Y:S01]  /*0fd0*/  @!P6 IMAD.IADD R7, R7, 0x1, -R0 ;  /* 0x000000010707e824 */ /* 0x000fe200078e0a00 */
[----:B0-----:R-:W-:Y:S01]  /*0fe0*/  SEL R3, R13, R5, !P0 ;  /* 0x000000050d037207 */ /* 0x001fe20004000000 */
[----:B------:R-:W-:Y:S01]  /*0ff0*/  IMAD.HI.U32 R2, R4, R8, RZ ;  /* 0x0000000804027227 */ /* 0x000fe200078e00ff */
[----:B------:R-:W-:Y:S01]  /*1000*/  ISETP.GT.U32.AND P6, PT, R0, R6, PT ;  /* 0x000000060000720c */ /* 0x000fe20003fc4070 */
[----:B------:R-:W-:Y:S01]  /*1010*/  STL [R1+0x98], R9 ;  /* 0x0000980901007387 */ /* 0x000fe20000100800 */
[----:B------:R-:W-:Y:S01]  /*1020*/  ISETP.GE.AND P0, PT, R21, RZ, PT ;  /* 0x000000ff1500720c */ /* 0x000fe20003f06270 */
[----:B------:R-:W-:-:S02]  /*1030*/  IMAD.MOV.U32 R21, RZ, RZ, R22 ;  /* 0x000000ffff157224 */ /* 0x000fc400078e0016 */
[----:B------:R0:W-:Y:S01]  /*1040*/  STL [R1+0x94], R3 ;  /* 0x0000940301007387 */ /* 0x0001e20000100800 */
[----:B------:R-:W-:-:S03]  /*1050*/  IMAD.MOV R2, RZ, RZ, -R2 ;  /* 0x000000ffff027224 */ /* 0x000fc600078e0a02 */
[----:B------:R-:W3:Y:S04]  /*1060*/  LDL.LU R25, [R1+0x44] ;  /* 0x0000440001197983 */ /* 0x000ee80000300800 */
[----:B------:R-:W4:Y:S01]  /*1070*/  LDL.LU R22, [R1+0x48] ;  /* 0x0000480001167983 */ /* 0x000f220000300800 */
[----:B------:R-:W-:Y:S02]  /*1080*/  IMAD R2, R0, R2, R8 ;  /* 0x0000000200027224 */ /* 0x000fe400078e0208 */
[--C-:B------:R-:W-:Y:S01]  /*1090*/  @!P4 IMAD.IADD R11, R11, 0x1, -R0.reuse ;  /* 0x000000010b0bc824 */ /* 0x100fe200078e0a00 */
[----:B------:R-:W-:Y:S01]  /*10a0*/  ISETP.GE.AND P1, PT, R29, RZ, PT ;  /* 0x000000ff1d00720c */ /* 0x000fe20003f26270 */
[----:B------:R-:W-:Y:S01]  /*10b0*/  @!P6 IMAD.IADD R6, R6, 0x1, -R0 ;  /* 0x000000010606e824 */ /* 0x000fe200078e0a00 */
[----:B------:R-:W-:Y:S01]  /*10c0*/  ISETP.GT.U32.AND P6, PT, R0, R2, PT ;  /* 0x000000020000720c */ /* 0x000fe20003fc4070 */
[----:B0-----:R-:W-:Y:S01]  /*10d0*/  IMAD.MOV.U32 R3, RZ, RZ, R11 ;  /* 0x000000ffff037224 */ /* 0x001fe200078e000b */
[----:B------:R-:W-:-:S03]  /*10e0*/  IABS R12, R16 ;  /* 0x00000010000c7213 */ /* 0x000fc60000000000 */
[----:B------:R-:W-:Y:S01]  /*10f0*/  @!P3 IMAD.MOV R3, RZ, RZ, -R3 ;  /* 0x000000ffff03b224 */ /* 0x000fe200078e0a03 */
[----:B------:R-:W-:Y:S01]  /*1100*/  ISETP.GT.U32.AND P2, PT, R0, R10, PT ;  /* 0x0000000a0000720c */ /* 0x000fe20003f44070 */
[----:B------:R-:W-:-:S03]  /*1110*/  IMAD.HI.U32 R14, R4, R12, RZ ;  /* 0x0000000c040e7227 */ /* 0x000fc600078e00ff */
[----:B------:R0:W-:Y:S01]  /*1120*/  STL [R1+0x20], R3 ;  /* 0x0000200301007387 */ /* 0x0001e20000100800 */
[----:B------:R-:W-:Y:S02]  /*1130*/  IMAD.MOV R14, RZ, RZ, -R14 ;  /* 0x000000ffff0e7224 */ /* 0x000fe400078e0a0e */
[----:B------:R-:W-:Y:S01]  /*1140*/  @!P6 IMAD.IADD R2, R2, 0x1, -R0 ;  /* 0x000000010202e824 */ /* 0x000fe200078e0a00 */
[----:B------:R-:W3:Y:S01]  /*1150*/  LDL.LU R26, [R1+0x4c] ;  /* 0x00004c00011a7983 */ /* 0x000ee20000300800 */
[----:B0-----:R-:W-:-:S04]  /*1160*/  IMAD.MOV.U32 R3, RZ, RZ, R6 ;  /* 0x000000ffff037224 */ /* 0x001fc800078e0006 */
[----:B------:R-:W-:Y:S01]  /*1170*/  @!P1 IMAD.MOV R3, RZ, RZ, -R3 ;  /* 0x000000ffff039224 */ /* 0x000fe200078e0a03 */
[C---:B------:R-:W-:Y:S01]  /*1180*/  ISETP.GT.U32.AND P1, PT, R0.reuse, R2, PT ;  /* 0x000000020000720c */ /* 0x040fe20003f24070 */
[----:B------:R-:W-:Y:S02]  /*1190*/  IMAD R5, R0, R14, R12 ;  /* 0x0000000e00057224 */ /* 0x000fe400078e020c */
[----:B------:R-:W-:Y:S01]  /*11a0*/  @!P2 IMAD.IADD R10, R10, 0x1, -R0 ;  /* 0x000000010a0aa824 */ /* 0x000fe200078e0a00 */
[----:B------:R0:W-:Y:S01]  /*11b0*/  STL [R1+0x18], R3 ;  /* 0x0000180301007387 */ /* 0x0001e20000100800 */
[----:B------:R-:W-:-:S03]  /*11c0*/  ISETP.GT.U32.AND P4, PT, R0, R7, PT ;  /* 0x000000070000720c */ /* 0x000fc60003f84070 */
[----:B------:R-:W-:Y:S01]  /*11d0*/  ISETP.GT.U32.AND P2, PT, R0, R10, PT ;  /* 0x0000000a0000720c */ /* 0x000fe20003f44070 */
[----:B0-----:R-:W3:Y:S01]  /*11e0*/  LDL.LU R3, [R1+0x50] ;  /* 0x0000500001037983 */ /* 0x001ee20000300800 */
[----:B------:R-:W-:-:S03]  /*11f0*/  ISETP.GE.AND P3, PT, R27, RZ, PT ;  /* 0x000000ff1b00720c */ /* 0x000fc60003f66270 */
[----:B------:R-:W-:-:S05]  /*1200*/  @!P1 IMAD.IADD R2, R2, 0x1, -R0 ;  /* 0x0000000102029824 */ /* 0x000fca00078e0a00 */
[--C-:B------:R-:W-:Y:S01]  /*1210*/  @!P4 IMAD.IADD R7, R7, 0x1, -R0.reuse ;  /* 0x000000010707c824 */ /* 0x100fe200078e0a00 */
[----:B------:R-:W3:Y:S02]  /*1220*/  LDL.LU R27, [R1+0x54] ;  /* 0x00005400011b7983 */ /* 0x000ee40000300800 */
[----:B------:R-:W-:Y:S02]  /*1230*/  @!P2 IMAD.IADD R10, R10, 0x1, -R0 ;  /* 0x000000010a0aa824 */ /* 0x000fe400078e0a00 */
[----:B------:R-:W-:Y:S02]  /*1240*/  @!P0 IMAD.MOV R7, RZ, RZ, -R7 ;  /* 0x000000ffff078224 */ /* 0x000fe400078e0a07 */
[----:B------:R-:W-:-:S03]  /*1250*/  @!P3 IMAD.MOV R10, RZ, RZ, -R10 ;  /* 0x000000ffff0ab224 */ /* 0x000fc600078e0a0a */
[----:B------:R-:W-:Y:S04]  /*1260*/  STL [R1+0x14], R7 ;  /* 0x0000140701007387 */ /* 0x000fe80000100800 */
[----:B------:R-:W-:Y:S01]  /*1270*/  STL [R1+0x10], R10 ;  /* 0x0000100a01007387 */ /* 0x000fe20000100800 */
[----:B--2---:R-:W-:-:S05]  /*1280*/  IABS R9, R20 ;  /* 0x0000001400097213 */ /* 0x004fca0000000000 */
[----:B------:R-:W-:-:S04]  /*1290*/  IMAD.HI.U32 R12, R4, R9, RZ ;  /* 0x00000009040c7227 */ /* 0x000fc800078e00ff */
[----:B------:R-:W-:-:S04]  /*12a0*/  IMAD.MOV R12, RZ, RZ, -R12 ;  /* 0x000000ffff0c7224 */ /* 0x000fc800078e0a0c */
[----:B------:R-:W-:-:S05]  /*12b0*/  IMAD R6, R0, R12, R9 ;  /* 0x0000000c00067224 */ /* 0x000fca00078e0209 */
[----:B------:R-:W-:-:S13]  /*12c0*/  ISETP.GT.U32.AND P1, PT, R0, R6, PT ;  /* 0x000000060000720c */ /* 0x000fda0003f24070 */
[----:B------:R-:W-:Y:S01]  /*12d0*/  @!P1 IMAD.IADD R6, R6, 0x1, -R0 ;  /* 0x0000000106069824 */ /* 0x000fe200078e0a00 */
[----:B------:R-:W-:Y:S02]  /*12e0*/  ISETP.GE.AND P1, PT, R20, RZ, PT ;  /* 0x000000ff1400720c */ /* 0x000fe40003f26270 */
[----:B------:R-:W2:Y:S01]  /*12f0*/  LDL.LU R20, [R1+0x58] ;  /* 0x0000580001147983 */ /* 0x000ea20000300800 */
[----:B------:R-:W-:Y:S02]  /*1300*/  ISETP.GT.U32.AND P5, PT, R0, R5, PT ;  /* 0x000000050000720c */ /* 0x000fe40003fa4070 */
[----:B------:R-:W-:-:S05]  /*1310*/  IABS R8, R18 ;  /* 0x0000001200087213 */ /* 0x000fca0000000000 */
[----:B------:R-:W-:-:S06]  /*1320*/  IMAD.HI.U32 R11, R4, R8, RZ ;  /* 0x00000008040b7227 */ /* 0x000fcc00078e00ff */
[----:B------:R-:W-:-:S05]  /*1330*/  @!P5 IMAD.IADD R5, R5, 0x1, -R0 ;  /* 0x000000010505d824 */ /* 0x000fca00078e0a00 */
[----:B------:R-:W-:Y:S01]  /*1340*/  ISETP.GT.U32.AND P6, PT, R0, R5, PT ;  /* 0x000000050000720c */ /* 0x000fe20003fc4070 */
[----:B------:R-:W-:Y:S01]  /*1350*/  IMAD.MOV R11, RZ, RZ, -R11 ;  /* 0x000000ffff0b7224 */ /* 0x000fe200078e0a0b */
[----:B------:R-:W-:-:S03]  /*1360*/  IABS R12, R21 ;  /* 0x00000015000c7213 */ /* 0x000fc60000000000 */
[----:B------:R-:W-:Y:S02]  /*1370*/  IMAD R8, R0, R11, R8 ;  /* 0x0000000b00087224 */ /* 0x000fe400078e0208 */
[----:B------:R-:W-:-:S06]  /*1380*/  IMAD.HI.U32 R11, R4, R12, RZ ;  /* 0x0000000c040b7227 */ /* 0x000fcc00078e00ff */
[----:B------:R-:W-:Y:S01]  /*1390*/  @!P6 IMAD.IADD R5, R5, 0x1, -R0 ;  /* 0x000000010505e824 */ /* 0x000fe200078e0a00 */
[----:B------:R-:W-:Y:S01]  /*13a0*/  ISETP.GT.U32.AND P6, PT, R0, R8, PT ;  /* 0x000000080000720c */ /* 0x000fe20003fc4070 */
[----:B------:R-:W-:-:S04]  /*13b0*/  IMAD.MOV R11, RZ, RZ, -R11 ;  /* 0x000000ffff0b7224 */ /* 0x000fc800078e0a0b */
[----:B------:R-:W-:-:S08]  /*13c0*/  IMAD R12, R0, R11, R12 ;  /* 0x0000000b000c7224 */ /* 0x000fd000078e020c */
[----:B------:R-:W-:Y:S01]  /*13d0*/  @!P6 IMAD.IADD R8, R8, 0x1, -R0 ;  /* 0x000000010808e824 */ /* 0x000fe200078e0a00 */
[----:B------:R-:W-:Y:S02]  /*13e0*/  ISETP.GT.U32.AND P6, PT, R0, R12, PT ;  /* 0x0000000c0000720c */ /* 0x000fe40003fc4070 */
[----:B------:R-:W-:Y:S02]  /*13f0*/  IABS R15, R19 ;  /* 0x00000013000f7213 */ /* 0x000fe40000000000 */
[----:B------:R-:W-:Y:S02]  /*1400*/  ISETP.GE.AND P5, PT, R18, RZ, PT ;  /* 0x000000ff1200720c */ /* 0x000fe40003fa6270 */
[----:B------:R-:W-:Y:S01]  /*1410*/  ISETP.GE.AND P2, PT, R17, RZ, PT ;  /* 0x000000ff1100720c */ /* 0x000fe20003f46270 */
[----:B------:R-:W-:Y:S01]  /*1420*/  IMAD.HI.U32 R14, R4, R15, RZ ;  /* 0x0000000f040e7227 */ /* 0x000fe200078e00ff */
[----:B----4-:R-:W-:-:S05]  /*1430*/  IABS R18, R22 ;  /* 0x0000001600127213 */ /* 0x010fca0000000000 */
[----:B------:R-:W-:Y:S01]  /*1440*/  @!P6 IMAD.IADD R12, R12, 0x1, -R0 ;  /* 0x000000010c0ce824 */ /* 0x000fe200078e0a00 */
[----:B------:R-:W-:Y:S01]  /*1450*/  IABS R13, R23 ;  /* 0x00000017000d7213 */ /* 0x000fe20000000000 */
[----:B------:R-:W-:-:S03]  /*1460*/  IMAD.HI.U32 R11, R4, R18, RZ ;  /* 0x00000012040b7227 */ /* 0x000fc600078e00ff */
[----:B------:R-:W-:Y:S01]  /*1470*/  ISETP.GT.U32.AND P6, PT, R0, R12, PT ;  /* 0x0000000c0000720c */ /* 0x000fe20003fc4070 */
[----:B------:R-:W-:Y:S01]  /*1480*/  IMAD.MOV R14, RZ, RZ, -R14 ;  /* 0x000000ffff0e7224 */ /* 0x000fe200078e0a0e */
[----:B------:R-:W-:Y:S01]  /*1490*/  ISETP.GE.AND P4, PT, R16, RZ, PT ;  /* 0x000000ff1000720c */ /* 0x000fe20003f86270 */
[----:B------:R-:W-:Y:S01]  /*14a0*/  IMAD.MOV R11, RZ, RZ, -R11 ;  /* 0x000000ffff0b7224 */ /* 0x000fe200078e0a0b */
[----:B---3--:R-:W-:Y:S01]  /*14b0*/  IABS R16, R25 ;  /* 0x0000001900107213 */ /* 0x008fe20000000000 */
[----:B------:R-:W-:Y:S02]  /*14c0*/  IMAD R15, R0, R14, R15 ;  /* 0x0000000e000f7224 */ /* 0x000fe400078e020f */
[----:B------:R-:W-:Y:S01]  /*14d0*/  IMAD.HI.U32 R17, R4, R13, RZ ;  /* 0x0000000d04117227 */ /* 0x000fe200078e00ff */
[C---:B------:R-:W-:Y:S02]  /*14e0*/  ISETP.GT.U32.AND P0, PT, R0.reuse, R8, PT ;  /* 0x000000080000720c */ /* 0x040fe40003f04070 */
[C---:B------:R-:W-:Y:S01]  /*14f0*/  ISETP.GT.U32.AND P3, PT, R0.reuse, R6, PT ;  /* 0x000000060000720c */ /* 0x040fe20003f64070 */
[----:B------:R-:W-:-:S02]  /*1500*/  IMAD R18, R0, R11, R18 ;  /* 0x0000000b00127224 */ /* 0x000fc400078e0212 */
[----:B------:R-:W-:Y:S01]  /*1510*/  @!P2 IMAD.MOV R2, RZ, RZ, -R2 ;  /* 0x000000ffff02a224 */ /* 0x000fe200078e0a02 */
[----:B------:R-:W-:Y:S01]  /*1520*/  ISETP.GT.U32.AND P2, PT, R0, R15, PT ;  /* 0x0000000f0000720c */ /* 0x000fe20003f44070 */
[----:B------:R-:W-:-:S04]  /*1530*/  IMAD.HI.U32 R9, R4, R16, RZ ;  /* 0x0000001004097227 */ /* 0x000fc800078e00ff */
[----:B------:R-:W-:Y:S02]  /*1540*/  IMAD.MOV R17, RZ, RZ, -R17 ;  /* 0x000000ffff117224 */ /* 0x000fe400078e0a11 */
[----:B------:R-:W-:Y:S01]  /*1550*/  @!P6 IMAD.IADD R12, R12, 0x1, -R0 ;  /* 0x000000010c0ce824 */ /* 0x000fe200078e0a00 */
[C---:B------:R-:W-:Y:S01]  /*1560*/  ISETP.GT.U32.AND P6, PT, R0.reuse, R18, PT ;  /* 0x000000120000720c */ /* 0x040fe20003fc4070 */
[----:B------:R-:W-:Y:S02]  /*1570*/  IMAD.MOV R9, RZ, RZ, -R9 ;  /* 0x000000ffff097224 */ /* 0x000fe400078e0a09 */
[C---:B------:R-:W-:Y:S02]  /*1580*/  IMAD R13, R0.reuse, R17, R13 ;  /* 0x00000011000d7224 */ /* 0x040fe400078e020d */
[C---:B------:R-:W-:Y:S01]  /*1590*/  IMAD R16, R0.reuse, R9, R16 ;  /* 0x0000000900107224 */ /* 0x040fe200078e0210 */
[----:B------:R-:W-:Y:S01]  /*15a0*/  IABS R14, R26 ;  /* 0x0000001a000e7213 */ /* 0x000fe20000000000 */
[----:B------:R-:W-:Y:S01]  /*15b0*/  @!P4 IMAD.MOV R5, RZ, RZ, -R5 ;  /* 0x000000ffff05c224 */ /* 0x000fe200078e0a05 */
[----:B------:R-:W-:Y:S01]  /*15c0*/  ISETP.GT.U32.AND P4, PT, R0, R13, PT ;  /* 0x0000000d0000720c */ /* 0x000fe20003f84070 */
[--C-:B------:R-:W-:Y:S01]  /*15d0*/  @!P0 IMAD.IADD R8, R8, 0x1, -R0.reuse ;  /* 0x0000000108088824 */ /* 0x100fe200078e0a00 */
[----:B------:R-:W-:Y:S01]  /*15e0*/  ISETP.GT.U32.AND P0, PT, R0, R16, PT ;  /* 0x000000100000720c */ /* 0x000fe20003f04070 */
[--C-:B------:R-:W-:Y:S01]  /*15f0*/  @!P3 IMAD.IADD R6, R6, 0x1, -R0.reuse ;  /* 0x000000010606b824 */ /* 0x100fe200078e0a00 */
[----:B------:R-:W-:Y:S01]  /*1600*/  IABS R9, R3 ;  /* 0x0000000300097213 */ /* 0x000fe20000000000 */
[--C-:B------:R-:W-:Y:S01]  /*1610*/  @!P2 IMAD.IADD R15, R15, 0x1, -R0.reuse ;  /* 0x000000010f0fa824 */ /* 0x100fe200078e0a00 */
[----:B------:R0:W-:Y:S01]  /*1620*/  STL [R1+0xc], R5 ;  /* 0x00000c0501007387 */ /* 0x0001e20000100800 */
[----:B------:R-:W-:Y:S01]  /*1630*/  ISETP.GE.AND P3, PT, R21, RZ, PT ;  /* 0x000000ff1500720c */ /* 0x000fe20003f66270 */
[----:B------:R-:W-:-:S02]  /*1640*/  @!P6 IMAD.IADD R18, R18, 0x1, -R0 ;  /* 0x000000011212e824 */ /* 0x000fc400078e0a00 */
[----:B------:R1:W-:Y:S01]  /*1650*/  STL [R1+0x8], R2 ;  /* 0x0000080201007387 */ /* 0x0003e20000100800 */
[----:B------:R-:W-:Y:S01]  /*1660*/  ISETP.GT.U32.AND P6, PT, R0, R15, PT ;  /* 0x0000000f0000720c */ /* 0x000fe20003fc4070 */
[----:B0-----:R-:W-:Y:S01]  /*1670*/  IMAD.HI.U32 R5, R4, R14, RZ ;  /* 0x0000000e04057227 */ /* 0x001fe200078e00ff */
[----:B------:R-:W-:-:S03]  /*1680*/  ISETP.GE.AND P2, PT, R19, RZ, PT ;  /* 0x000000ff1300720c */ /* 0x000fc60003f46270 */
[----:B-1----:R-:W-:-:S04]  /*1690*/  IMAD.HI.U32 R2, R4, R9, RZ ;  /* 0x0000000904027227 */ /* 0x002fc800078e00ff */
[----:B------:R-:W-:Y:S02]  /*16a0*/  IMAD.MOV R5, RZ, RZ, -R5 ;  /* 0x000000ffff057224 */ /* 0x000fe400078e0a05 */
[----:B------:R-:W-:Y:S02]  /*16b0*/  IMAD.MOV R2, RZ, RZ, -R2 ;  /* 0x000000ffff027224 */ /* 0x000fe400078e0a02 */
[----:B------:R-:W-:Y:S02]  /*16c0*/  @!P4 IMAD.IADD R13, R13, 0x1, -R0 ;  /* 0x000000010d0dc824 */ /* 0x000fe400078e0a00 */
[----:B------:R-:W-:Y:S02]  /*16d0*/  IMAD R19, R0, R5, R14 ;  /* 0x0000000500137224 */ /* 0x000fe400078e020e */
[----:B------:R-:W-:Y:S02]  /*16e0*/  @!P0 IMAD.IADD R16, R16, 0x1, -R0 ;  /* 0x0000000110108824 */ /* 0x000fe400078e0a00 */
[----:B------:R-:W-:Y:S01]  /*16f0*/  IMAD.MOV.U32 R10, RZ, RZ, R6 ;  /* 0x000000ffff0a7224 */ /* 0x000fe200078e0006 */
[C---:B------:R-:W-:Y:S01]  /*1700*/  ISETP.GT.U32.AND P0, PT, R0.reuse, R13, PT ;  /* 0x0000000d0000720c */ /* 0x040fe20003f04070 */
[----:B------:R-:W-:-:S02]  /*1710*/  IMAD R21, R0, R2, R9 ;  /* 0x0000000200157224 */ /* 0x000fc400078e0209 */
[----:B------:R-:W-:Y:S01]  /*1720*/  @!P3 IMAD.MOV R12, RZ, RZ, -R12 ;  /* 0x000000ffff0cb224 */ /* 0x000fe200078e0a0c */
[C---:B------:R-:W-:Y:S01]  /*1730*/  ISETP.GT.U32.AND P3, PT, R0.reuse, R19, PT ;  /* 0x000000130000720c */ /* 0x040fe20003f64070 */
[----:B------:R-:W-:Y:S01]  /*1740*/  @!P1 IMAD.MOV R10, RZ, RZ, -R10 ;  /* 0x000000ffff0a9224 */ /* 0x000fe200078e0a0a */
[C---:B------:R-:W-:Y:S01]  /*1750*/  ISETP.GT.U32.AND P1, PT, R0.reuse, R16, PT ;  /* 0x000000100000720c */ /* 0x040fe20003f24070 */
[--C-:B------:R-:W-:Y:S01]  /*1760*/  @!P6 IMAD.IADD R15, R15, 0x1, -R0.reuse ;  /* 0x000000010f0fe824 */ /* 0x100fe200078e0a00 */
[----:B------:R-:W-:Y:S02]  /*1770*/  ISETP.GT.U32.AND P6, PT, R0, R21, PT ;  /* 0x000000150000720c */ /* 0x000fe40003fc4070 */
[----:B------:R-:W-:Y:S02]  /*1780*/  IABS R2, R27 ;  /* 0x0000001b00027213 */ /* 0x000fe40000000000 */
[----:B------:R-:W-:Y:S01]  /*1790*/  ISETP.GE.AND P4, PT, R23, RZ, PT ;  /* 0x000000ff1700720c */ /* 0x000fe20003f86270 */
[----:B------:R-:W-:Y:S01]  /*17a0*/  @!P0 IMAD.IADD R13, R13, 0x1, -R0 ;  /* 0x000000010d0d8824 */ /* 0x000fe200078e0a00 */
[----:B------:R-:W-:Y:S01]  /*17b0*/  ISETP.GE.AND P0, PT, R25, RZ, PT ;  /* 0x000000ff1900720c */ /* 0x000fe20003f06270 */
[----:B------:R-:W-:-:S04]  /*17c0*/  IMAD.HI.U32 R5, R4, R2, RZ ;  /* 0x0000000204057227 */ /* 0x000fc800078e00ff */
[--C-:B------:R-:W-:Y:S02]  /*17d0*/  @!P3 IMAD.IADD R19, R19, 0x1, -R0.reuse ;  /* 0x000000011313b824 */ /* 0x100fe400078e0a00 */
[--C-:B------:R-:W-:Y:S01]  /*17e0*/  @!P1 IMAD.IADD R16, R16, 0x1, -R0.reuse ;  /* 0x0000000110109824 */ /* 0x100fe200078e0a00 */
[----:B------:R-:W-:Y:S01]  /*17f0*/  ISETP.GE.AND P1, PT, R22, RZ, PT ;  /* 0x000000ff1600720c */ /* 0x000fe20003f26270 */
[----:B------:R-:W-:Y:S01]  /*1800*/  @!P6 IMAD.IADD R21, R21, 0x1, -R0 ;  /* 0x000000011515e824 */ /* 0x000fe200078e0a00 */
[C---:B------:R-:W-:Y:S01]  /*1810*/  ISETP.GT.U32.AND P6, PT, R0.reuse, R19, PT ;  /* 0x000000130000720c */ /* 0x040fe20003fc4070 */
[----:B------:R-:W-:Y:S02]  /*1820*/  IMAD.MOV R22, RZ, RZ, -R5 ;  /* 0x000000ffff167224 */ /* 0x000fe400078e0a05 */
[----:B------:R-:W-:Y:S02]  /*1830*/  @!P5 IMAD.MOV R8, RZ, RZ, -R8 ;  /* 0x000000ffff08d224 */ /* 0x000fe400078e0a08 */
[C---:B------:R-:W-:Y:S01]  /*1840*/  IMAD R22, R0.reuse, R22, R2 ;  /* 0x0000001600167224 */ /* 0x040fe200078e0202 */
[----:B------:R-:W-:Y:S01]  /*1850*/  ISETP.GT.U32.AND P5, PT, R0, R18, PT ;  /* 0x000000120000720c */ /* 0x000fe20003fa4070 */
[----:B------:R-:W-:-:S03]  /*1860*/  @!P0 IMAD.MOV R16, RZ, RZ, -R16 ;  /* 0x000000ffff108224 */ /* 0x000fc600078e0a10 */
[----:B------:R-:W-:-:S03]  /*1870*/  ISETP.GT.U32.AND P0, PT, R0, R22, PT ;  /* 0x000000160000720c */ /* 0x000fc60003f04070 */
[----:B------:R-:W-:Y:S02]  /*1880*/  @!P6 IMAD.IADD R19, R19, 0x1, -R0 ;  /* 0x000000011313e824 */ /* 0x000fe400078e0a00 */
[----:B------:R-:W-:-:S04]  /*1890*/  @!P4 IMAD.MOV R13, RZ, RZ, -R13 ;  /* 0x000000ffff0dc224 */ /* 0x000fc800078e0a0d */
[--C-:B------:R-:W-:Y:S01]  /*18a0*/  @!P5 IMAD.IADD R18, R18, 0x1, -R0.reuse ;  /* 0x000000011212d824 */ /* 0x100fe200078e0a00 */
[----:B------:R-:W-:Y:S02]  /*18b0*/  ISETP.GE.AND P5, PT, R26, RZ, PT ;  /* 0x000000ff1a00720c */ /* 0x000fe40003fa6270 */
[----:B------:R-:W-:Y:S01]  /*18c0*/  ISETP.GT.U32.AND P4, PT, R0, R21, PT ;  /* 0x000000150000720c */ /* 0x000fe20003f84070 */
[----:B------:R-:W-:Y:S01]  /*18d0*/  @!P0 IMAD.IADD R22, R22, 0x1, -R0 ;  /* 0x0000000116168824 */ /* 0x000fe200078e0a00 */
[----:B------:R-:W-:Y:S01]  /*18e0*/  ISETP.GE.AND P3, PT, R3, RZ, PT ;  /* 0x000000ff0300720c */ /* 0x000fe20003f66270 */
[----:B------:R-:W-:Y:S01]  /*18f0*/  @!P2 IMAD.MOV R15, RZ, RZ, -R15 ;  /* 0x000000ffff0fa224 */ /* 0x000fe200078e0a0f */
[----:B------:R-:W-:Y:S01]  /*1900*/  ISETP.GE.AND P2, PT, R27, RZ, PT ;  /* 0x000000ff1b00720c */ /* 0x000fe20003f46270 */
[----:B------:R-:W-:Y:S01]  /*1910*/  STL [R1+0x850], R8 ;  /* 0x0008500801007387 */ /* 0x000fe20000100800 */
[----:B------:R-:W-:-:S03]  /*1920*/  @!P1 IMAD.MOV R18, RZ, RZ, -R18 ;  /* 0x000000ffff129224 */ /* 0x000fc600078e0a12 */
[----:B------:R-:W-:Y:S02]  /*1930*/  STL [R1+0x854], R10 ;  /* 0x0008540a01007387 */ /* 0x000fe40000100800 */
[----:B------:R-:W-:Y:S02]  /*1940*/  @!P5 IMAD.MOV R19, RZ, RZ, -R19 ;  /* 0x000000ffff13d224 */ /* 0x000fe400078e0a13 */
[----:B------:R-:W-:Y:S01]  /*1950*/  STL [R1+0x858], R12 ;  /* 0x0008580c01007387 */ /* 0x000fe20000100800 */
[----:B------:R-:W-:-:S03]  /*1960*/  @!P4 IMAD.IADD R21, R21, 0x1, -R0 ;  /* 0x000000011515c824 */ /* 0x000fc600078e0a00 */
[----:B------:R-:W3:Y:S04]  /*1970*/  LDL.LU R24, [R1+0x5c] ;  /* 0x00005c0001187983 */ /* 0x000ee80000300800 */
[----:B------:R-:W4:Y:S01]  /*1980*/  LDL.LU R25, [R1+0x60] ;  /* 0x0000600001197983 */ /* 0x000f220000300800 */
[----:B------:R-:W-:-:S03]  /*1990*/  @!P3 IMAD.MOV R21, RZ, RZ, -R21 ;  /* 0x000000ffff15b224 */ /* 0x000fc600078e0a15 */
[----:B------:R-:W4:Y:S04]  /*19a0*/  LDL.LU R26, [R1+0x64] ;  /* 0x00006400011a7983 */ /* 0x000f280000300800 */
[----:B------:R-:W-:Y:S04]  /*19b0*/  STL [R1+0x85c], R13 ;  /* 0x00085c0d01007387 */ /* 0x000fe80000100800 */
[----:B------:R-:W-:Y:S04]  /*19c0*/  STL [R1+0x860], R15 ;  /* 0x0008600f01007387 */ /* 0x000fe80000100800 */
[----:B------:R-:W-:Y:S04]  /*19d0*/  STL [R1+0x868], R16 ;  /* 0x0008681001007387 */ /* 0x000fe80000100800 */
[----:B------:R-:W-:Y:S04]  /*19e0*/  STL [R1+0x86c], R18 ;  /* 0x00086c1201007387 */ /* 0x000fe80000100800 */
[----:B------:R-:W4:Y:S01]  /*19f0*/  LDL R27, [R1+0x6c] ;  /* 0x00006c00011b7983 */ /* 0x000f220000100800 */
[----:B--2---:R-:W-:-:S05]  /*1a00*/  IABS R23, R20 ;  /* 0x0000001400177213 */ /* 0x004fca0000000000 */
[----:B------:R-:W-:-:S04]  /*1a10*/  IMAD.HI.U32 R5, R4, R23, RZ ;  /* 0x0000001704057227 */ /* 0x000fc800078e00ff */
[----:B------:R-:W-:-:S04]  /*1a20*/  IMAD.MOV R5, RZ, RZ, -R5 ;  /* 0x000000ffff057224 */ /* 0x000fc800078e0a05 */
[----:B------:R-:W-:-:S05]  /*1a30*/  IMAD R23, R0, R5, R23 ;  /* 0x0000000500177224 */ /* 0x000fca00078e0217 */
[----:B------:R-:W-:-:S13]  /*1a40*/  ISETP.GT.U32.AND P6, PT, R0, R23, PT ;  /* 0x000000170000720c */ /* 0x000fda0003fc4070 */
[----:B------:R-:W-:Y:S01]  /*1a50*/  @!P6 IMAD.IADD R23, R23, 0x1, -R0 ;  /* 0x000000011717e824 */ /* 0x000fe200078e0a00 */
[----:B------:R-:W-:-:S04]  /*1a60*/  ISETP.GT.U32.AND P6, PT, R0, R22, PT ;  /* 0x000000160000720c */ /* 0x000fc80003fc4070 */
[----:B------:R-:W-:Y:S02]  /*1a70*/  ISETP.GT.U32.AND P5, PT, R0, R23, PT ;  /* 0x000000170000720c */ /* 0x000fe40003fa4070 */
[----:B------:R-:W-:Y:S02]  /*1a80*/  ISETP.GE.AND P1, PT, R20, RZ, PT ;  /* 0x000000ff1400720c */ /* 0x000fe40003f26270 */
[----:B------:R-:W2:Y:S05]  /*1a90*/  LDL.LU R20, [R1+0x68] ;  /* 0x0000680001147983 */ /* 0x000eaa0000300800 */
[----:B------:R-:W-:Y:S01]  /*1aa0*/  @!P6 IMAD.IADD R22, R22, 0x1, -R0 ;  /* 0x000000011616e824 */ /* 0x000fe200078e0a00 */
[----:B------:R-:W-:Y:S03]  /*1ab0*/  STL [R1+0x870], R19 ;  /* 0x0008701301007387 */ /* 0x000fe60000100800 */
[----:B------:R-:W-:Y:S01]  /*1ac0*/  @!P2 IMAD.MOV R22, RZ, RZ, -R22 ;  /* 0x000000ffff16a224 */ /* 0x000fe200078e0a16 */
[----:B------:R0:W-:Y:S01]  /*1ad0*/  STL [R1+0x874], R21 ;  /* 0x0008741501007387 */ /* 0x0001e20000100800 */
[----:B------:R-:W-:-:S04]  /*1ae0*/  @!P5 IMAD.IADD R23, R23, 0x1, -R0 ;  /* 0x000000011717d824 */ /* 0x000fc800078e0a00 */
[----:B------:R-:W-:Y:S01]  /*1af0*/  @!P1 IMAD.MOV R23, RZ, RZ, -R23 ;  /* 0x000000ffff179224 */ /* 0x000fe200078e0a17 */
[----:B0-----:R-:W2:Y:S04]  /*1b00*/  LDL.LU R21, [R1+0x74] ;  /* 0x0000740001157983 */ /* 0x001ea80000300800 */
[----:B------:R-:W2:Y:S04]  /*1b10*/  LDL.LU R18, [R1+0x78] ;  /* 0x0000780001127983 */ /* 0x000ea80000300800 */
[----:B------:R-:W2:Y:S04]  /*1b20*/  LDL.LU R3, [R1+0x7c] ;  /* 0x00007c0001037983 */ /* 0x000ea80000300800 */
[----:B------:R-:W-:Y:S04]  /*1b30*/  STL [R1+0x878], R22 ;  /* 0x0008781601007387 */ /* 0x000fe80000100800 */
[----:B------:R-:W2:Y:S04]  /*1b40*/  LDL.LU R16, [R1+0x80] ;  /* 0x0000800001107983 */ /* 0x000ea80000300800 */
[----:B------:R-:W2:Y:S04]  /*1b50*/  LDL.LU R10, [R1+0x84] ;  /* 0x00008400010a7983 */ /* 0x000ea80000300800 */
[----:B------:R-:W2:Y:S04]  /*1b60*/  LDL.LU R12, [R1+0x88] ;  /* 0x00008800010c7983 */ /* 0x000ea80000300800 */
[----:B------:R-:W2:Y:S04]  /*1b70*/  LDL.LU R13, [R1+0x8c] ;  /* 0x00008c00010d7983 */ /* 0x000ea80000300800 */
[----:B------:R-:W2:Y:S04]  /*1b80*/  LDL.LU R8, [R1+0x90] ;  /* 0x0000900001087983 */ /* 0x000ea80000300800 */
[----:B------:R-:W2:Y:S04]  /*1b90*/  LDL R15, [R1+0x2f8] ;  /* 0x0002f800010f7983 */ /* 0x000ea80000100800 */
[----:B------:R0:W-:Y:S04]  /*1ba0*/  STL [R1+0x87c], R23 ;  /* 0x00087c1701007387 */ /* 0x0001e80000100800 */
[----:B0-----:R-:W2:Y:S01]  /*1bb0*/  LDL.LU R23, [R1+0x70] ;  /* 0x0000700001177983 */ /* 0x001ea20000300800 */
[----:B---3--:R-:W-:-:S02]  /*1bc0*/  IABS R9, R24 ;  /* 0x0000001800097213 */ /* 0x008fc40000000000 */
[----:B----4-:R-:W-:-:S03]  /*1bd0*/  IABS R2, R25 ;  /* 0x0000001900027213 */ /* 0x010fc60000000000 */
[----:B------:R-:W-:Y:S01]  /*1be0*/  IMAD.HI.U32 R6, R4, R9, RZ ;  /* 0x0000000904067227 */ /* 0x000fe200078e00ff */
[----:B------:R-:W-:-:S03]  /*1bf0*/  IABS R29, R26 ;  /* 0x0000001a001d7213 */ /* 0x000fc60000000000 */
[----:B------:R-:W-:-:S04]  /*1c00*/  IMAD.HI.U32 R7, R4, R2, RZ ;  /* 0x0000000204077227 */ /* 0x000fc800078e00ff */
[----:B------:R-:W-:Y:S02]  /*1c10*/  IMAD.MOV R6, RZ, RZ, -R6 ;  /* 0x000000ffff067224 */ /* 0x000fe400078e0a06 */
[----:B------:R-:W-:-:S04]  /*1c20*/  IMAD.HI.U32 R5, R4, R29, RZ ;  /* 0x0000001d04057227 */ /* 0x000fc800078e00ff */
[----:B------:R-:W-:Y:S02]  /*1c30*/  IMAD.MOV R7, RZ, RZ, -R7 ;  /* 0x000000ffff077224 */ /* 0x000fe400078e0a07 */
[C---:B------:R-:W-:Y:S02]  /*1c40*/  IMAD R9, R0.reuse, R6, R9 ;  /* 0x0000000600097224 */ /* 0x040fe400078e0209 */
[----:B------:R-:W-:Y:S02]  /*1c50*/  IMAD.MOV R5, RZ, RZ, -R5 ;  /* 0x000000ffff057224 */ /* 0x000fe400078e0a05 */
[C---:B------:R-:W-:Y:S01]  /*1c60*/  IMAD R2, R0.reuse, R7, R2 ;  /* 0x0000000700027224 */ /* 0x040fe200078e0202 */
[----:B------:R-:W-:Y:S01]  /*1c70*/  IABS R7, R27 ;  /* 0x0000001b00077213 */ /* 0x000fe20000000000 */
[----:B------:R-:W-:Y:S01]  /*1c80*/  IMAD R29, R0, R5, R29 ;  /* 0x00000005001d7224 */ /* 0x000fe200078e021d */
[----:B--2---:R-:W-:-:S05]  /*1c90*/  IABS R6, R20 ;  /* 0x0000001400067213 */ /* 0x004fca0000000000 */
[----:B------:R-:W-:Y:S02]  /*1ca0*/  IMAD.MOV.U32 R5, RZ, RZ, R6 ;  /* 0x000000ffff057224 */ /* 0x000fe400078e0006 */
[----:B------:R-:W-:Y:S01]  /*1cb0*/  IMAD.MOV.U32 R6, RZ, RZ, R7 ;  /* 0x000000ffff067224 */ /* 0x000fe200078e0007 */
[----:B------:R-:W-:Y:S01]  /*1cc0*/  IABS R7, R23 ;  /* 0x0000001700077213 */ /* 0x000fe20000000000 */
[----:B------:R0:W-:Y:S04]  /*1cd0*/  STL [R1+0x880], R23 ;  /* 0x0008801701007387 */ /* 0x0001e80000100800 */
[----:B0-----:R-:W2:Y:S01]  /*1ce0*/  LDL.LU R23, [R1+0x6c] ;  /* 0x00006c0001177983 */ /* 0x001ea20000300800 */
[----:B------:R-:W-:Y:S01]  /*1cf0*/  ISETP.GT.U32.AND P6, PT, R0, R9, PT ;  /* 0x000000090000720c */ /* 0x000fe20003fc4070 */
[----:B------:R-:W-:-:S12]  /*1d00*/  IMAD.HI.U32 R17, R4, R5, RZ ;  /* 0x0000000504117227 */ /* 0x000fd800078e00ff */
[----:B------:R-:W-:-:S05]  /*1d10*/  @!P6 IMAD.IADD R9, R9, 0x1, -R0 ;  /* 0x000000010909e824 */ /* 0x000fca00078e0a00 */
[----:B------:R-:W-:Y:S01]  /*1d20*/  ISETP.GT.U32.AND P6, PT, R0, R9, PT ;  /* 0x000000090000720c */ /* 0x000fe20003fc4070 */
[----:B------:R-:W-:-:S04]  /*1d30*/  IMAD.MOV R17, RZ, RZ, -R17 ;  /* 0x000000ffff117224 */ /* 0x000fc800078e0a11 */
[----:B------:R-:W-:-:S08]  /*1d40*/  IMAD R5, R0, R17, R5 ;  /* 0x0000001100057224 */ /* 0x000fd000078e0205 */
[----:B------:R-:W-:Y:S01]  /*1d50*/  @!P6 IMAD.IADD R9, R9, 0x1, -R0 ;  /* 0x000000010909e824 */ /* 0x000fe200078e0a00 */
[----:B------:R-:W-:Y:S02]  /*1d60*/  ISETP.GT.U32.AND P6, PT, R0, R5, PT ;  /* 0x000000050000720c */ /* 0x000fe40003fc4070 */
[----:B------:R-:W-:Y:S02]  /*1d70*/  IABS R11, R21 ;  /* 0x00000015000b7213 */ /* 0x000fe40000000000 */
[----:B------:R-:W-:-:S03]  /*1d80*/  ISETP.GE.AND P2, PT, R20, RZ, PT ;  /* 0x000000ff1400720c */ /* 0x000fc60003f46270 */
[----:B------:R-:W-:-:S06]  /*1d90*/  IMAD.HI.U32 R20, R4, R11, RZ ;  /* 0x0000000b04147227 */ /* 0x000fcc00078e00ff */
[----:B------:R-:W-:-:S05]  /*1da0*/  @!P6 IMAD.IADD R5, R5, 0x1, -R0 ;  /* 0x000000010505e824 */ /* 0x000fca00078e0a00 */
[----:B------:R-:W-:Y:S01]  /*1db0*/  ISETP.GT.U32.AND P6, PT, R0, R5, PT ;  /* 0x000000050000720c */ /* 0x000fe20003fc4070 */
[----:B------:R-:W-:-:S04]  /*1dc0*/  IMAD.MOV R20, RZ, RZ, -R20 ;  /* 0x000000ffff147224 */ /* 0x000fc800078e0a14 */
[----:B------:R-:W-:Y:S01]  /*1dd0*/  IMAD R11, R0, R20, R11 ;  /* 0x00000014000b7224 */ /* 0x000fe200078e020b */
[----:B------:R-:W-:Y:S02]  /*1de0*/  IABS R20, R16 ;  /* 0x0000001000147213 */ /* 0x000fe40000000000 */
[----:B------:R-:W-:-:S03]  /*1df0*/  ISETP.GE.AND P3, PT, R26, RZ, PT ;  /* 0x000000ff1a00720c */ /* 0x000fc60003f66270 */
[----:B------:R-:W-:-:S04]  /*1e00*/  IMAD.HI.U32 R26, R4, R20, RZ ;  /* 0x00000014041a7227 */ /* 0x000fc800078e00ff */
[----:B------:R-:W-:Y:S01]  /*1e10*/  @!P6 IMAD.IADD R5, R5, 0x1, -R0 ;  /* 0x000000010505e824 */ /* 0x000fe200078e0a00 */
[----:B------:R-:W-:Y:S01]  /*1e20*/  ISETP.GT.U32.AND P6, PT, R0, R11, PT ;  /* 0x0000000b0000720c */ /* 0x000fe20003fc4070 */
[----:B------:R-:W-:-:S04]  /*1e30*/  IMAD.MOV R26, RZ, RZ, -R26 ;  /* 0x000000ffff1a7224 */ /* 0x000fc800078e0a1a */
[----:B------:R-:W-:-:S08]  /*1e40*/  IMAD R20, R0, R26, R20 ;  /* 0x0000001a00147224 */ /* 0x000fd000078e0214 */
[----:B------:R-:W-:Y:S01]  /*1e50*/  @!P6 IMAD.IADD R11, R11, 0x1, -R0 ;  /* 0x000000010b0be824 */ /* 0x000fe200078e0a00 */
[----:B------:R-:W-:-:S13]  /*1e60*/  ISETP.GT.U32.AND P6, PT, R0, R20, PT ;  /* 0x000000140000720c */ /* 0x000fda0003fc4070 */
[--C-:B------:R-:W-:Y:S01]  /*1e70*/  @!P6 IMAD.IADD R20, R20, 0x1, -R0.reuse ;  /* 0x000000011414e824 */ /* 0x100fe200078e0a00 */
[----:B------:R-:W-:Y:S02]  /*1e80*/  ISETP.GT.U32.AND P5, PT, R0, R2, PT ;  /* 0x000000020000720c */ /* 0x000fe40003fa4070 */
[----:B--2---:R-:W-:Y:S02]  /*1e90*/  ISETP.GE.AND P6, PT, R23, RZ, PT ;  /* 0x000000ff1700720c */ /* 0x004fe40003fc6270 */
[----:B------:R-:W2:Y:S09]  /*1ea0*/  LDL.LU R23, [R1+0x880] ;  /* 0x0008800001177983 */ /* 0x000eb20000300800 */
[----:B------:R-:W-:-:S02]  /*1eb0*/  @!P5 IMAD.IADD R2, R2, 0x1, -R0 ;  /* 0x000000010202d824 */ /* 0x000fc400078e0a00 */
[----:B------:R-:W-:-:S03]  /*1ec0*/  IMAD.HI.U32 R14, R4, R6, RZ ;  /* 0x00000006040e7227 */ /* 0x000fc600078e00ff */
[C---:B------:R-:W-:Y:S01]  /*1ed0*/  ISETP.GT.U32.AND P5, PT, R0.reuse, R2, PT ;  /* 0x000000020000720c */ /* 0x040fe20003fa4070 */
[----:B------:R-:W-:Y:S01]  /*1ee0*/  IMAD.MOV R14, RZ, RZ, -R14 ;  /* 0x000000ffff0e7224 */ /* 0x000fe200078e0a0e */
[----:B------:R-:W-:-:S03]  /*1ef0*/  ISETP.GT.U32.AND P1, PT, R0, R29, PT ;  /* 0x0000001d0000720c */ /* 0x000fc60003f24070 */
[----:B------:R-:W-:-:S08]  /*1f00*/  IMAD R6, R0, R14, R6 ;  /* 0x0000000e00067224 */ /* 0x000fd000078e0206 */
[--C-:B------:R-:W-:Y:S01]  /*1f10*/  @!P5 IMAD.IADD R2, R2, 0x1, -R0.reuse ;  /* 0x000000010202d824 */ /* 0x100fe200078e0a00 */
[----:B------:R-:W-:Y:S01]  /*1f20*/  ISETP.GT.U32.AND P5, PT, R0, R6, PT ;  /* 0x000000060000720c */ /* 0x000fe20003fa4070 */
[----:B------:R-:W-:Y:S01]  /*1f30*/  @!P1 IMAD.IADD R29, R29, 0x1, -R0 ;  /* 0x000000011d1d9824 */ /* 0x000fe200078e0a00 */
[----:B------:R-:W-:Y:S01]  /*1f40*/  ISETP.GE.AND P4, PT, R24, RZ, PT ;  /* 0x000000ff1800720c */ /* 0x000fe20003f86270 */
[----:B------:R-:W-:-:S03]  /*1f50*/  IMAD.HI.U32 R24, R4, R7, RZ ;  /* 0x0000000704187227 */ /* 0x000fc600078e00ff */
[----:B------:R-:W-:Y:S01]  /*1f60*/  ISETP.GT.U32.AND P1, PT, R0, R29, PT ;  /* 0x0000001d0000720c */ /* 0x000fe20003f24070 */
[----:B------:R-:W-:Y:S01]  /*1f70*/  IMAD.MOV R24, RZ, RZ, -R24 ;  /* 0x000000ffff187224 */ /* 0x000fe200078e0a18 */
[----:B------:R-:W-:-:S05]  /*1f80*/  IABS R14, R18 ;  /* 0x00000012000e7213 */ /* 0x000fca0000000000 */
[----:B------:R-:W-:Y:S01]  /*1f90*/  @!P5 IMAD.IADD R6, R6, 0x1, -R0 ;  /* 0x000000010606d824 */ /* 0x000fe200078e0a00 */
[----:B------:R-:W-:Y:S01]  /*1fa0*/  ISETP.GE.AND P0, PT, R25, RZ, PT ;  /* 0x000000ff1900720c */ /* 0x000fe20003f06270 */
[----:B------:R-:W-:Y:S02]  /*1fb0*/  IMAD R7, R0, R24, R7 ;  /* 0x0000001800077224 */ /* 0x000fe400078e0207 */
[----:B------:R-:W-:Y:S01]  /*1fc0*/  IMAD.HI.U32 R25, R4, R14, RZ ;  /* 0x0000000e04197227 */ /* 0x000fe200078e00ff */
[----:B------:R-:W-:-:S03]  /*1fd0*/  ISETP.GT.U32.AND P5, PT, R0, R6, PT ;  /* 0x000000060000720c */ /* 0x000fc60003fa4070 */
[----:B------:R-:W-:Y:S01]  /*1fe0*/  @!P1 IMAD.IADD R29, R29, 0x1, -R0 ;  /* 0x000000011d1d9824 */ /* 0x000fe200078e0a00 */
[----:B------:R-:W-:Y:S01]  /*1ff0*/  ISETP.GT.U32.AND P1, PT, R0, R7, PT ;  /* 0x000000070000720c */ /* 0x000fe20003f24070 */
[----:B------:R-:W-:Y:S01]  /*2000*/  IMAD.MOV R25, RZ, RZ, -R25 ;  /* 0x000000ffff197224 */ /* 0x000fe200078e0a19 */
[----:B------:R-:W-:-:S03]  /*2010*/  IABS R28, R10 ;  /* 0x0000000a001c7213 */ /* 0x000fc60000000000 */
[----:B------:R-:W-:Y:S02]  /*2020*/  IMAD R14, R0, R25, R14 ;  /* 0x00000019000e7224 */ /* 0x000fe400078e020e */
[----:B------:R-:W-:-:S04]  /*2030*/  IMAD.HI.U32 R25, R4, R28, RZ ;  /* 0x0000001c04197227 */ /* 0x000fc800078e00ff */
[--C-:B------:R-:W-:Y:S01]  /*2040*/  @!P5 IMAD.IADD R6, R6, 0x1, -R0.reuse ;  /* 0x000000010606d824 */ /* 0x100fe200078e0a00 */
[----:B------:R-:W-:Y:S01]  /*2050*/  ISETP.GT.U32.AND P5, PT, R0, R14, PT ;  /* 0x0000000e0000720c */ /* 0x000fe20003fa4070 */
[----:B------:R-:W-:Y:S01]  /*2060*/  @!P1 IMAD.IADD R7, R7, 0x1, -R0 ;  /* 0x0000000107079824 */ /* 0x000fe200078e0a00 */
[----:B------:R-:W-:Y:S01]  /*2070*/  IABS R17, R3 ;  /* 0x0000000300117213 */ /* 0x000fe20000000000 */
[----:B------:R-:W-:-:S03]  /*2080*/  IMAD.MOV R25, RZ, RZ, -R25 ;  /* 0x000000ffff197224 */ /* 0x000fc600078e0a19 */
[C---:B------:R-:W-:Y:S01]  /*2090*/  ISETP.GT.U32.AND P1, PT, R0.reuse, R7, PT ;  /* 0x000000070000720c */ /* 0x040fe20003f24070 */
[----:B------:R-:W-:Y:S02]  /*20a0*/  IMAD R28, R0, R25, R28 ;  /* 0x00000019001c7224 */ /* 0x000fe400078e021c */
[----:B------:R-:W-:-:S04]  /*20b0*/  IMAD.HI.U32 R24, R4, R17, RZ ;  /* 0x0000001104187227 */ /* 0x000fc800078e00ff */
[----:B------:R-:W-:Y:S01]  /*20c0*/  @!P5 IMAD.IADD R14, R14, 0x1, -R0 ;  /* 0x000000010e0ed824 */ /* 0x000fe200078e0a00 */
[----:B------:R-:W-:Y:S01]  /*20d0*/  ISETP.GT.U32.AND P5, PT, R0, R28, PT ;  /* 0x0000001c0000720c */ /* 0x000fe20003fa4070 */
[----:B------:R-:W-:-:S04]  /*20e0*/  IMAD.MOV R24, RZ, RZ, -R24 ;  /* 0x000000ffff187224 */ /* 0x000fc800078e0a18 */
[----:B------:R-:W-:Y:S01]  /*20f0*/  IMAD R17, R0, R24, R17 ;  /* 0x0000001800117224 */ /* 0x000fe200078e0211 */
[----:B------:R-:W-:Y:S01]  /*2100*/  IABS R24, R12 ;  /* 0x0000000c00187213 */ /* 0x000fe20000000000 */
[----:B------:R-:W-:-:S03]  /*2110*/  @!P1 IMAD.IADD R7, R7, 0x1, -R0 ;  /* 0x0000000107079824 */ /* 0x000fc600078e0a00 */
[----:B------:R-:W-:Y:S01]  /*2120*/  ISETP.GT.U32.AND P1, PT, R0, R17, PT ;  /* 0x000000110000720c */ /* 0x000fe20003f24070 */
[----:B------:R-:W-:-:S04]  /*2130*/  IMAD.HI.U32 R26, R4, R24, RZ ;  /* 0x00000018041a7227 */ /* 0x000fc800078e00ff */
[----:B------:R-:W-:Y:S02]  /*2140*/  @!P5 IMAD.IADD R28, R28, 0x1, -R0 ;  /* 0x000000011c1cd824 */ /* 0x000fe400078e0a00 */
[----:B------:R-:W-:Y:S02]  /*2150*/  IMAD.MOV R19, RZ, RZ, -R26 ;  /* 0x000000ffff137224 */ /* 0x000fe400078e0a1a */
[----:B------:R-:W-:Y:S01]  /*2160*/  @!P6 IMAD.MOV R6, RZ, RZ, -R6 ;  /* 0x000000ffff06e224 */ /* 0x000fe200078e0a06 */
[C---:B------:R-:W-:Y:S01]  /*2170*/  ISETP.GT.U32.AND P6, PT, R0.reuse, R28, PT ;  /* 0x0000001c0000720c */ /* 0x040fe20003fc4070 */
[C---:B------:R-:W-:Y:S02]  /*2180*/  IMAD R24, R0.reuse, R19, R24 ;  /* 0x0000001300187224 */ /* 0x040fe400078e0218 */
[----:B------:R-:W-:Y:S01]  /*2190*/  @!P1 IMAD.IADD R17, R17, 0x1, -R0 ;  /* 0x0000000111119824 */ /* 0x000fe200078e0a00 */
[----:B------:R-:W-:Y:S02]  /*21a0*/  IABS R27, R8 ;  /* 0x00000008001b7213 */ /* 0x000fe40000000000 */
[----:B------:R-:W-:-:S02]  /*21b0*/  ISETP.GT.U32.AND P1, PT, R0, R24, PT ;  /* 0x000000180000720c */ /* 0x000fc40003f24070 */
[----:B------:R-:W-:Y:S01]  /*21c0*/  IABS R25, R13 ;  /* 0x0000000d00197213 */ /* 0x000fe20000000000 */
[----:B------:R-:W-:Y:S02]  /*21d0*/  IMAD.MOV.U32 R26, RZ, RZ, R27 ;  /* 0x000000ffff1a7224 */ /* 0x000fe400078e001b */
[----:B------:R-:W-:Y:S02]  /*21e0*/  @!P0 IMAD.MOV R2, RZ, RZ, -R2 ;  /* 0x000000ffff028224 */ /* 0x000fe400078e0a02 */
[----:B------:R-:W-:Y:S01]  /*21f0*/  @!P6 IMAD.IADD R28, R28, 0x1, -R0 ;  /* 0x000000011c1ce824 */ /* 0x000fe200078e0a00 */
[----:B------:R-:W-:Y:S01]  /*2200*/  ISETP.GE.AND P6, PT, R3, RZ, PT ;  /* 0x000000ff0300720c */ /* 0x000fe20003fc6270 */
[----:B------:R-:W-:Y:S01]  /*2210*/  IMAD.HI.U32 R22, R4, R25, RZ ;  /* 0x0000001904167227 */ /* 0x000fe200078e00ff */
[----:B------:R-:W0:Y:S01]  /*2220*/  S2R R3, SR_TID.X ;  /* 0x0000000000037919 */ /* 0x000e220000002100 */
[----:B------:R-:W-:Y:S02]  /*2230*/  ISETP.GT.U32.AND P0, PT, R0, R14, PT ;  /* 0x0000000e0000720c */ /* 0x000fe40003f04070 */
[----:B------:R-:W-:Y:S01]  /*2240*/  IABS R27, R15 ;  /* 0x0000000f001b7213 */ /* 0x000fe20000000000 */
[----:B------:R-:W-:-:S04]  /*2250*/  IMAD.HI.U32 R19, R4, R26, RZ ;  /* 0x0000001a04137227 */ /* 0x000fc800078e00ff */
[----:B------:R-:W-:Y:S02]  /*2260*/  IMAD.MOV R22, RZ, RZ, -R22 ;  /* 0x000000ffff167224 */ /* 0x000fe400078e0a16 */
[----:B------:R-:W-:Y:S01]  /*2270*/  @!P1 IMAD.IADD R24, R24, 0x1, -R0 ;  /* 0x0000000118189824 */ /* 0x000fe200078e0a00 */
[----:B------:R-:W-:Y:S01]  /*2280*/  ISETP.GT.U32.AND P1, PT, R0, R11, PT ;  /* 0x0000000b0000720c */ /* 0x000fe20003f24070 */
[----:B------:R-:W-:Y:S02]  /*2290*/  IMAD.MOV R19, RZ, RZ, -R19 ;  /* 0x000000ffff137224 */ /* 0x000fe400078e0a13 */
[----:B------:R-:W-:-:S04]  /*22a0*/  IMAD.HI.U32 R4, R4, R27, RZ ;  /* 0x0000001b04047227 */ /* 0x000fc800078e00ff */
[C---:B------:R-:W-:Y:S02]  /*22b0*/  IMAD R25, R0.reuse, R22, R25 ;  /* 0x0000001600197224 */ /* 0x040fe400078e0219 */
[C---:B------:R-:W-:Y:S02]  /*22c0*/  IMAD R26, R0.reuse, R19, R26 ;  /* 0x00000013001a7224 */ /* 0x040fe400078e021a */
[----:B------:R-:W-:Y:S01]  /*22d0*/  @!P2 IMAD.MOV R5, RZ, RZ, -R5 ;  /* 0x000000ffff05a224 */ /* 0x000fe200078e0a05 */
[----:B------:R-:W-:Y:S01]  /*22e0*/  ISETP.GT.U32.AND P2, PT, R0, R20, PT ;  /* 0x000000140000720c */ /* 0x000fe20003f44070 */
[----:B------:R-:W-:Y:S02]  /*22f0*/  IMAD.MOV R19, RZ, RZ, -R4 ;  /* 0x000000ffff137224 */ /* 0x000fe400078e0a04 */
[----:B------:R-:W-:Y:S02]  /*2300*/  IMAD.MOV.U32 R4, RZ, RZ, R29 ;  /* 0x000000ffff047224 */ /* 0x000fe400078e001d */
[----:B------:R-:W-:Y:S01]  /*2310*/  @!P0 IMAD.IADD R14, R14, 0x1, -R0 ;  /* 0x000000010e0e8824 */ /* 0x000fe200078e0a00 */
[C---:B------:R-:W-:Y:S01]  /*2320*/  ISETP.GT.U32.AND P0, PT, R0.reuse, R26, PT ;  /* 0x0000001a0000720c */ /* 0x040fe20003f04070 */
[----:B------:R-:W-:Y:S01]  /*2330*/  @!P3 IMAD.MOV R4, RZ, RZ, -R4 ;  /* 0x000000ffff04b224 */ /* 0x000fe200078e0a04 */
[C---:B------:R-:W-:Y:S01]  /*2340*/  ISETP.GT.U32.AND P3, PT, R0.reuse, R17, PT ;  /* 0x000000110000720c */ /* 0x040fe20003f64070 */
[----:B------:R-:W-:Y:S01]  /*2350*/  @!P1 IMAD.IADD R11, R11, 0x1, -R0 ;  /* 0x000000010b0b9824 */ /* 0x000fe200078e0a00 */
[----:B------:R-:W-:Y:S01]  /*2360*/  ISETP.GE.AND P1, PT, R21, RZ, PT ;  /* 0x000000ff1500720c */ /* 0x000fe20003f26270 */
[----:B------:R-:W-:-:S02]  /*2370*/  IMAD R27, R0, R19, R27 ;  /* 0x00000013001b7224 */ /* 0x000fc400078e021b */
[----:B------:R-:W-:Y:S01]  /*2380*/  @!P4 IMAD.MOV R9, RZ, RZ, -R9 ;  /* 0x000000ffff09c224 */ /* 0x000fe200078e0a09 */
[----:B------:R-:W-:Y:S01]  /*2390*/  ISETP.GT.U32.AND P4, PT, R0, R24, PT ;  /* 0x000000180000720c */ /* 0x000fe20003f84070 */
[----:B------:R-:W-:Y:S01]  /*23a0*/  @!P2 IMAD.IADD R20, R20, 0x1, -R0 ;  /* 0x000000011414a824 */ /* 0x000fe200078e0a00 */
[----:B------:R-:W-:-:S03]  /*23b0*/  ISETP.GT.U32.AND P2, PT, R0, R27, PT ;  /* 0x0000001b0000720c */ /* 0x000fc60003f44070 */
[--C-:B------:R-:W-:Y:S02]  /*23c0*/  @!P0 IMAD.IADD R26, R26, 0x1, -R0.reuse ;  /* 0x000000011a1a8824 */ /* 0x100fe400078e0a00 */
[--C-:B------:R-:W-:Y:S01]  /*23d0*/  @!P3 IMAD.IADD R17, R17, 0x1, -R0.reuse ;  /* 0x000000011111b824 */ /* 0x100fe200078e0a00 */
[----:B------:R-:W-:Y:S01]  /*23e0*/  ISETP.GE.AND P3, PT, R18, RZ, PT ;  /* 0x000000ff1200720c */ /* 0x000fe20003f66270 */
[----:B0-----:R-:W-:Y:S02]  /*23f0*/  IMAD.SHL.U32 R18, R3, 0x2, RZ ;  /* 0x0000000203127824 */ /* 0x001fe400078e00ff */
[----:B------:R-:W-:Y:S01]  /*2400*/  @!P1 IMAD.MOV R11, RZ, RZ, -R11 ;  /* 0x000000ffff0b9224 */ /* 0x000fe200078e0a0b */
[----:B------:R-:W-:Y:S01]  /*2410*/  ISETP.GT.U32.AND P1, PT, R0, R26, PT ;  /* 0x0000001a0000720c */ /* 0x000fe20003f24070 */
[--C-:B------:R-:W-:Y:S01]  /*2420*/  @!P4 IMAD.IADD R24, R24, 0x1, -R0.reuse ;  /* 0x000000011818c824 */ /* 0x100fe200078e0a00 */
[----:B------:R-:W-:Y:S01]  /*2430*/  LOP3.LUT R29, R18, 0x10, RZ, 0xc0, !PT ;  /* 0x00000010121d7812 */ /* 0x000fe200078ec0ff */
[----:B------:R-:W-:Y:S01]  /*2440*/  @!P2 IMAD.IADD R27, R27, 0x1, -R0 ;  /* 0x000000011b1ba824 */ /* 0x000fe200078e0a00 */
[----:B------:R-:W-:-:S02]  /*2450*/  ISETP.GE.AND P4, PT, R16, RZ, PT ;  /* 0x000000ff1000720c */ /* 0x000fc40003f86270 */
[----:B------:R-:W-:Y:S02]  /*2460*/  ISETP.GE.AND P2, PT, R12, RZ, PT ;  /* 0x000000ff0c00720c */ /* 0x000fe40003f46270 */
[----:B------:R-:W-:-:S05]  /*2470*/  LOP3.LUT R29, R29, 0x20, R3, 0xf8, !PT ;  /* 0x000000201d1d7812 */ /* 0x000fca00078ef803 */
[----:B------:R-:W-:Y:S01]  /*2480*/  @!P1 IMAD.IADD R26, R26, 0x1, -R0 ;  /* 0x000000011a1a9824 */ /* 0x000fe200078e0a00 */
[----:B------:R-:W-:Y:S02]  /*2490*/  ISETP.GE.AND P1, PT, R8, RZ, PT ;  /* 0x000000ff0800720c */ /* 0x000fe40003f26270 */
[----:B--2---:R-:W-:Y:S02]  /*24a0*/  ISETP.GE.AND P5, PT, R23, RZ, PT ;  /* 0x000000ff1700720c */ /* 0x004fe40003fa6270 */
[----:B------:R-:W2:Y:S04]  /*24b0*/  LDL.LU R23, [R1+0x87c] ;  /* 0x00087c0001177983 */ /* 0x000ea80000300800 */
[----:B------:R-:W3:Y:S04]  /*24c0*/  LDL.LU R22, [R1+0x878] ;  /* 0x0008780001167983 */ /* 0x000ee80000300800 */
[----:B------:R-:W4:Y:S03]  /*24d0*/  LDL.LU R21, [R1+0x874] ;  /* 0x0008740001157983 */ /* 0x000f260000300800 */
[----:B------:R-:W-:Y:S01]  /*24e0*/  @!P5 IMAD.MOV R7, RZ, RZ, -R7 ;  /* 0x000000ffff07d224 */ /* 0x000fe200078e0a07 */
[----:B------:R-:W-:Y:S01]  /*24f0*/  ISETP.GT.U32.AND P5, PT, R0, R25, PT ;  /* 0x000000190000720c */ /* 0x000fe20003fa4070 */
[----:B------:R-:W2:-:S12]  /*2500*/  LDL.LU R19, [R1+0x870] ;  /* 0x0008700001137983 */ /* 0x000e980000300800 */
[----:B------:R-:W-:Y:S01]  /*2510*/  @!P5 IMAD.IADD R25, R25, 0x1, -R0 ;  /* 0x000000011919d824 */ /* 0x000fe200078e0a00 */
[----:B------:R-:W-:-:S04]  /*2520*/  ISETP.GE.AND P5, PT, R10, RZ, PT ;  /* 0x000000ff0a00720c */ /* 0x000fc80003fa6270 */
[----:B------:R-:W-:Y:S02]  /*2530*/  ISETP.GT.U32.AND P0, PT, R0, R25, PT ;  /* 0x000000190000720c */ /* 0x000fe40003f04070 */
[----:B------:R-:W-:-:S05]  /*2540*/  LOP3.LUT R10, R3, 0x7, RZ, 0xc0, !PT ;  /* 0x00000007030a7812 */ /* 0x000fca00078ec0ff */
[C---:B------:R-:W-:Y:S02]  /*2550*/  IMAD R16, R10.reuse, 0x90, RZ ;  /* 0x000000900a107824 */ /* 0x040fe400078e02ff */
[----:B------:R-:W-:Y:S02]  /*2560*/  IMAD R12, R10, 0x110, RZ ;  /* 0x000001100a0c7824 */ /* 0x000fe400078e02ff */
[----:B------:R-:W-:Y:S01]  /*2570*/  IMAD.SHL.U32 R3, R3, 0x80, RZ ;  /* 0x0000008003037824 */ /* 0x000fe200078e00ff */
[----:B------:R-:W-:Y:S01]  /*2580*/  LOP3.LUT R16, R16, 0x30, R18, 0x78, !PT ;  /* 0x0000003010107812 */ /* 0x000fe200078e7812 */
[----:B------:R-:W-:Y:S01]  /*2590*/  @!P0 IMAD.IADD R25, R25, 0x1, -R0 ;  /* 0x0000000119198824 */ /* 0x000fe200078e0a00 */
[----:B------:R-:W-:Y:S02]  /*25a0*/  ISETP.GE.AND P0, PT, R13, RZ, PT ;  /* 0x000000ff0d00720c */ /* 0x000fe40003f06270 */
[----:B------:R-:W-:Y:S01]  /*25b0*/  LOP3.LUT R29, R12, R29, RZ, 0x3c, !PT ;  /* 0x0000001d0c1d7212 */ /* 0x000fe200078e3cff */
[----:B------:R-:W2:Y:S04]  /*25c0*/  LDL.LU R13, [R1+0x20] ;  /* 0x00002000010d7983 */ /* 0x000ea80000300800 */
[----:B------:R-:W2:Y:S01]  /*25d0*/  LDL.LU R12, [R1+0x18] ;  /* 0x00001800010c7983 */ /* 0x000ea20000300800 */
[----:B------:R-:W-:-:S03]  /*25e0*/  LOP3.LUT R29, R29, 0x800, R3, 0xf8, !PT ;  /* 0x000008001d1d7812 */ /* 0x000fc600078ef803 */
[----:B------:R-:W2:Y:S04]  /*25f0*/  LDL.LU R10, [R1+0x14] ;  /* 0x00001400010a7983 */ /* 0x000ea80000300800 */
[----:B------:R-:W2:Y:S04]  /*2600*/  LDL.LU R8, [R1+0x10] ;  /* 0x0000100001087983 */ /* 0x000ea80000300800 */
[----:B------:R-:W2:Y:S04]  /*2610*/  LDL.LU R18, [R1+0x86c] ;  /* 0x00086c0001127983 */ /* 0x000ea80000300800 */
[----:B------:R-:W2:Y:S04]  /*2620*/  LDL.LU R16, [R1+0x868] ;  /* 0x0008680001107983 */ /* 0x000ea80000300800 */
[----:B------:R-:W2:Y:S01]  /*2630*/  LDL.LU R3, [R1+0x864] ;  /* 0x0008640001037983 */ /* 0x000ea20000300800 */
[----:B------:R-:W0:Y:S01]  /*2640*/  S2R R29, SR_TID.X ;  /* 0x00000000001d7919 */ /* 0x000e220000002100 */
[----:B------:R-:W-:Y:S01]  /*2650*/  @!P3 IMAD.MOV R14, RZ, RZ, -R14 ;  /* 0x000000ffff0eb224 */ /* 0x000fe200078e0a0e */
[----:B------:R-:W-:Y:S01]  /*2660*/  ISETP.GT.U32.AND P3, PT, R0, R27, PT ;  /* 0x0000001b0000720c */ /* 0x000fe20003f64070 */
[----:B------:R-:W-:-:S12]  /*2670*/  @!P4 IMAD.MOV R20, RZ, RZ, -R20 ;  /* 0x000000ffff14c224 */ /* 0x000fd800078e0a14 */
[----:B------:R-:W-:Y:S02]  /*2680*/  @!P3 IMAD.IADD R27, R27, 0x1, -R0 ;  /* 0x000000011b1bb824 */ /* 0x000fe400078e0a00 */
[----:B------:R-:W-:Y:S01]  /*2690*/  @!P6 IMAD.MOV R17, RZ, RZ, -R17 ;  /* 0x000000ffff11e224 */ /* 0x000fe200078e0a11 */
[----:B------:R-:W-:Y:S02]  /*26a0*/  ISETP.GE.AND P6, PT, R15, RZ, PT ;  /* 0x000000ff0f00720c */ /* 0x000fe40003fc6270 */
[----:B------:R-:W3:Y:S01]  /*26b0*/  LDL.LU R15, [R1+0x860] ;  /* 0x00086000010f7983 */ /* 0x000ee20000300800 */
[----:B0-----:R-:W-:-:S05]  /*26c0*/  LOP3.LUT R0, R29, 0x3f, RZ, 0xc0, !PT ;  /* 0x0000003f1d007812 */ /* 0x001fca00078ec0ff */
[----:B------:R-:W-:-:S05]  /*26d0*/  IMAD R0, R0, UR6, RZ ;  /* 0x0000000600007c24 */ /* 0x000fca000f8e02ff */
[----:B------:R-:W-:-:S05]  /*26e0*/  LEA R0, P4, R0, UR14, 0x1 ;  /* 0x0000000e00007c11 */ /* 0x000fca000f8808ff */
[----:B------:R0:W-:Y:S04]  /*26f0*/  STL [R1+0x828], R0 ;  /* 0x0008280001007387 */ /* 0x0001e80000100800 */
[----:B0-----:R-:W3:Y:S01]  /*2700*/  LDL.LU R0, [R1+0x8] ;  /* 0x0000080001007983 */ /* 0x001ee20000300800 */
[----:B--2---:R-:W-:Y:S02]  /*2710*/  ISETP.NE.AND P3, PT, R3, RZ, PT ;  /* 0x000000ff0300720c */ /* 0x004fe40003f65270 */
[----:B------:R-:W-:Y:S01]  /*2720*/  LOP3.LUT R29, RZ, R3, RZ, 0x33, !PT ;  /* 0x00000003ff1d7212 */ /* 0x000fe200078e33ff */
[----:B------:R-:W-:Y:S02]  /*2730*/  IMAD.MOV.U32 R3, RZ, RZ, R28 ;  /* 0x000000ffff037224 */ /* 0x000fe400078e001c */
[----:B------:R-:W2:Y:S01]  /*2740*/  LDL.LU R28, [R1+0xc] ;  /* 0x00000c00011c7983 */ /* 0x000ea20000300800 */
[----:B------:R-:W-:-:S02]  /*2750*/  SEL R13, R29, R13, !P3 ;  /* 0x0000000d1d0d7207 */ /* 0x000fc40005800000 */
[C---:B------:R-:W-:Y:S02]  /*2760*/  SEL R12, R29.reuse, R12, !P3 ;  /* 0x0000000c1d0c7207 */ /* 0x040fe40005800000 */
[C---:B------:R-:W-:Y:S01]  /*2770*/  SEL R10, R29.reuse, R10, !P3 ;  /* 0x0000000a1d0a7207 */ /* 0x040fe20005800000 */
[----:B------:R0:W-:Y:S01]  /*2780*/  STL [R1+0x2c], R13 ;  /* 0x00002c0d01007387 */ /* 0x0001e20000100800 */
[----:B------:R-:W-:-:S03]  /*2790*/  SEL R8, R29, R8, !P3 ;  /* 0x000000081d087207 */ /* 0x000fc60005800000 */
[----:B0-----:R-:W4:Y:S04]  /*27a0*/  LDL.LU R13, [R1+0x85c] ;  /* 0x00085c00010d7983 */ /* 0x001f280000300800 */
[----:B------:R0:W-:Y:S04]  /*27b0*/  STL [R1+0x28], R12 ;  /* 0x0000280c01007387 */ /* 0x0001e80000100800 */
[----:B0-----:R-:W4:Y:S04]  /*27c0*/  LDL.LU R12, [R1+0x858] ;  /* 0x00085800010c7983 */ /* 0x001f280000300800 */
[----:B------:R0:W-:Y:S04]  /*27d0*/  STL [R1+0x24], R10 ;  /* 0x0000240a01007387 */ /* 0x0001e80000100800 */
[----:B0-----:R-:W4:Y:S04]  /*27e0*/  LDL.LU R10, [R1+0x854] ;  /* 0x00085400010a7983 */ /* 0x001f280000300800 */
[----:B------:R0:W-:Y:S04]  /*27f0*/  STL [R1+0x20], R8 ;  /* 0x0000200801007387 */ /* 0x0001e80000100800 */
[----:B0-----:R-:W4:Y:S01]  /*2800*/  LDL.LU R8, [R1+0x850] ;  /* 0x0008500001087983 */ /* 0x001f220000300800 */
[----:B---3--:R-:W-:-:S02]  /*2810*/  SEL R0, R29, R0, !P3 ;  /* 0x000000001d007207 */ /* 0x008fc40005800000 */
[----:B--2---:R-:W-:-:S05]  /*2820*/  SEL R28, R29, R28, !P3 ;  /* 0x0000001c1d1c7207 */ /* 0x004fca0005800000 */
[----:B------:R4:W-:Y:S04]  /*2830*/  STL [R1+0x1c], R28 ;  /* 0x00001c1c01007387 */ /* 0x0009e80000100800 */
[----:B------:R0:W-:Y:S01]  /*2840*/  STL [R1+0x18], R0 ;  /* 0x0000180001007387 */ /* 0x0001e20000100800 */
[----:B----4-:R-:W-:Y:S01]  /*2850*/  SEL R28, R29, R8, !P3 ;  /* 0x000000081d1c7207 */ /* 0x010fe20005800000 */
[----:B------:R-:W-:-:S05]  /*2860*/  IMAD.MOV.U32 R8, RZ, RZ, R29 ;  /* 0x000000ffff087224 */ /* 0x000fca00078e001d */
[C---:B0-----:R-:W-:Y:S02]  /*2870*/  SEL R0, R8.reuse, R10, !P3 ;  /* 0x0000000a08007207 */ /* 0x041fe40005800000 */
[C---:B------:R-:W-:Y:S01]  /*2880*/  SEL R10, R8.reuse, R12, !P3 ;  /* 0x0000000c080a7207 */ /* 0x040fe20005800000 */
[----:B------:R-:W-:Y:S01]  /*2890*/  STL [R1+0x14], R28 ;  /* 0x0000141c01007387 */ /* 0x000fe20000100800 */
[----:B------:R-:W-:-:S03]  /*28a0*/  SEL R12, R8, R13, !P3 ;  /* 0x0000000d080c7207 */ /* 0x000fc60005800000 */
[----:B------:R0:W-:Y:S04]  /*28b0*/  STL [R1+0x4], R0 ;  /* 0x0000040001007387 */ /* 0x0001e80000100800 */
[----:B------:R1:W-:Y:S01]  /*28c0*/  STL [R1+0x10], R10 ;  /* 0x0000100a01007387 */ /* 0x0003e20000100800 */
[----:B0-----:R-:W-:-:S03]  /*28d0*/  SEL R0, R8, R15, !P3 ;  /* 0x0000000f08007207 */ /* 0x001fc60005800000 */
[----:B-1----:R-:W2:Y:S04]  /*28e0*/  LDL.LU R10, [R1+0x98] ;  /* 0x00009800010a7983 */ /* 0x002ea80000300800 */
[----:B------:R0:W-:Y:S04]  /*28f0*/  STL [R1+0xc], R12 ;  /* 0x00000c0c01007387 */ /* 0x0001e80000100800 */
[----:B0-----:R-:W3:Y:S04]  /*2900*/  LDL.LU R12, [R1+0x94] ;  /* 0x00009400010c7983 */ /* 0x001ee80000300800 */
[----:B------:R0:W-:Y:S04]  /*2910*/  STL [R1+0x8], R0 ;  /* 0x0000080001007387 */ /* 0x0001e80000100800 */
[----:B------:R-:W4:Y:S04]  /*2920*/  LDL.LU R13, [R1+0x24] ;  /* 0x00002400010d7983 */ /* 0x000f280000300800 */
[----:B------:R-:W2:Y:S01]  /*2930*/  LDL.LU R15, [R1+0x20] ;  /* 0x00002000010f7983 */ /* 0x000ea20000300800 */
[----:B0-----:R-:W-:-:S03]  /*2940*/  SEL R0, R8, R16, !P3 ;  /* 0x0000001008007207 */ /* 0x001fc60005800000 */
[----:B------:R-:W2:Y:S04]  /*2950*/  LDL.LU R16, [R1+0x1c] ;  /* 0x00001c0001107983 */ /* 0x000ea80000300800 */
[----:B------:R0:W-:Y:S04]  /*2960*/  STL [R1+0x82c], R0 ;  /* 0x00082c0001007387 */ /* 0x0001e80000100800 */
[----:B0-----:R-:W2:Y:S04]  /*2970*/  LDL.LU R0, [R1+0x8] ;  /* 0x0000080001007983 */ /* 0x001ea80000300800 */
[----:B--2---:R0:W-:Y:S04]  /*2980*/  STL [R1+0x830], R0 ;  /* 0x0008300001007387 */ /* 0x0041e80000100800 */
[----:B0-----:R-:W2:Y:S01]  /*2990*/  LDL.LU R0, [R1+0xc] ;  /* 0x00000c0001007983 */ /* 0x001ea20000300800 */
[----:B------:R-:W-:-:S03]  /*29a0*/  SEL R29, R8, R18, !P3 ;  /* 0x00000012081d7207 */ /* 0x000fc60005800000 */
[----:B--2---:R0:W-:Y:S04]  /*29b0*/  STL [R1+0x834], R0 ;  /* 0x0008340001007387 */ /* 0x0041e80000100800 */
[----:B0-----:R-:W2:Y:S01]  /*29c0*/  LDL.LU R0, [R1+0x10] ;  /* 0x0000100001007983 */ /* 0x001ea20000300800 */
[----:B------:R-:W-:-:S03]  /*29d0*/  SEL R28, R8, R19, !P3 ;  /* 0x00000013081c7207 */ /* 0x000fc60005800000 */
[----:B--2---:R0:W-:Y:S04]  /*29e0*/  STL [R1+0x838], R0 ;  /* 0x0008380001007387 */ /* 0x0041e80000100800 */
[----:B0-----:R-:W2:Y:S04]  /*29f0*/  LDL.LU R0, [R1+0x4] ;  /* 0x0000040001007983 */ /* 0x001ea80000300800 */
[----:B------:R-:W2:Y:S04]  /*2a00*/  LDL.LU R18, [R1+0x18] ;  /* 0x0000180001127983 */ /* 0x000ea80000300800 */
[----:B------:R0:W-:Y:S04]  /*2a10*/  STL.64 [R1+0x840], R28 ;  /* 0x0008401c01007387 */ /* 0x0001e80000100a00 */
[----:B------:R-:W2:Y:S01]  /*2a20*/  LDL.LU R19, [R1+0x14] ;  /* 0x0000140001137983 */ /* 0x000ea20000300800 */
[----:B0-----:R-:W0:Y:S01]  /*2a30*/  S2R R28, SR_TID.X ;  /* 0x00000000001c7919 */ /* 0x001e220000002100 */
[----:B------:R-:W-:-:S02]  /*2a40*/  IMAD.MOV.U32 R29, RZ, RZ, R8 ;  /* 0x000000ffff1d7224 */ /* 0x000fc400078e0008 */
[----:B------:R-:W-:Y:S02]  /*2a50*/  IMAD R10, R10, UR7, RZ ;  /* 0x000000070a0a7c24 */ /* 0x000fe4000f8e02ff */
[----:B------:R-:W-:Y:S02]  /*2a60*/  @!P6 IMAD.MOV R27, RZ, RZ, -R27 ;  /* 0x000000ffff1be224 */ /* 0x000fe400078e0a1b */
[----:B---3--:R-:W-:Y:S02]  /*2a70*/  IMAD R12, R12, UR7, RZ ;  /* 0x000000070c0c7c24 */ /* 0x008fe4000f8e02ff */
[----:B------:R-:W-:Y:S01]  /*2a80*/  @!P0 IMAD.MOV R25, RZ, RZ, -R25 ;  /* 0x000000ffff198224 */ /* 0x000fe200078e0a19 */
[----:B------:R-:W-:Y:S01]  /*2a90*/  SEL R8, R29, R2, !P3 ;  /* 0x000000021d087207 */ /* 0x000fe20005800000 */
[----:B------:R-:W-:Y:S02]  /*2aa0*/  @!P5 IMAD.MOV R3, RZ, RZ, -R3 ;  /* 0x000000ffff03d224 */ /* 0x000fe400078e0a03 */
[----:B------:R-:W-:-:S02]  /*2ab0*/  @!P2 IMAD.MOV R24, RZ, RZ, -R24 ;  /* 0x000000ffff18a224 */ /* 0x000fc400078e0a18 */
[----:B------:R-:W-:Y:S01]  /*2ac0*/  @!P1 IMAD.MOV R26, RZ, RZ, -R26 ;  /* 0x000000ffff1a9224 */ /* 0x000fe200078e0a1a */
[C---:B------:R-:W-:Y:S02]  /*2ad0*/  SEL R21, R29.reuse, R21, !P3 ;  /* 0x000000151d157207 */ /* 0x040fe40005800000 */
[C---:B------:R-:W-:Y:S02]  /*2ae0*/  SEL R22, R29.reuse, R22, !P3 ;  /* 0x000000161d167207 */ /* 0x040fe40005800000 */
[C---:B------:R-:W-:Y:S02]  /*2af0*/  SEL R23, R29.reuse, R23, !P3 ;  /* 0x000000171d177207 */ /* 0x040fe40005800000 */
[----:B------:R-:W-:Y:S02]  /*2b00*/  SEL R9, R29, R9, !P3 ;  /* 0x000000091d097207 */ /* 0x000fe40005800000 */
[----:B0-----:R-:W-:-:S05]  /*2b10*/  LOP3.LUT R28, R28, 0x3f, RZ, 0xc0, !PT ;  /* 0x0000003f1c1c7812 */ /* 0x001fca00078ec0ff */
[----:B------:R-:W-:Y:S01]  /*2b20*/  IMAD R2, R28, UR6, RZ ;  /* 0x000000061c027c24 */ /* 0x000fe2000f8e02ff */
[----:B------:R-:W-:Y:S02]  /*2b30*/  LEA R28, P1, R12, UR12, 0x1 ;  /* 0x0000000c0c1c7c11 */ /* 0x000fe4000f8208ff */
[C---:B------:R-:W-:Y:S02]  /*2b40*/  SEL R4, R29.reuse, R4, !P3 ;  /* 0x000000041d047207 */ /* 0x040fe40005800000 */
[C---:B------:R-:W-:Y:S02]  /*2b50*/  SEL R5, R29.reuse, R5, !P3 ;  /* 0x000000051d057207 */ /* 0x040fe40005800000 */
[C---:B------:R-:W-:Y:S02]  /*2b60*/  SEL R6, R29.reuse, R6, !P3 ;  /* 0x000000061d067207 */ /* 0x040fe40005800000 */
[C---:B------:R-:W-:Y:S02]  /*2b70*/  SEL R7, R29.reuse, R7, !P3 ;  /* 0x000000071d077207 */ /* 0x040fe40005800000 */
[----:B------:R-:W-:-:S02]  /*2b80*/  SEL R11, R29, R11, !P3 ;  /* 0x0000000b1d0b7207 */ /* 0x000fc40005800000 */
[C---:B------:R-:W-:Y:S02]  /*2b90*/  SEL R14, R29.reuse, R14, !P3 ;  /* 0x0000000e1d0e7207 */ /* 0x040fe40005800000 */
[C---:B------:R-:W-:Y:S02]  /*2ba0*/  SEL R17, R29.reuse, R17, !P3 ;  /* 0x000000111d117207 */ /* 0x040fe40005800000 */
[C---:B------:R-:W-:Y:S02]  /*2bb0*/  SEL R20, R29.reuse, R20, !P3 ;  /* 0x000000141d147207 */ /* 0x040fe40005800000 */
[C---:B------:R-:W-:Y:S02]  /*2bc0*/  SEL R3, R29.reuse, R3, !P3 ;  /* 0x000000031d037207 */ /* 0x040fe40005800000 */
[C---:B------:R-:W-:Y:S02]  /*2bd0*/  SEL R24, R29.reuse, R24, !P3 ;  /* 0x000000181d187207 */ /* 0x040fe40005800000 */
[----:B------:R-:W-:-:S02]  /*2be0*/  SEL R25, R29, R25, !P3 ;  /* 0x000000191d197207 */ /* 0x000fc40005800000 */
[----:B------:R-:W-:Y:S01]  /*2bf0*/  SEL R26, R29, R26, !P3 ;  /* 0x0000001a1d1a7207 */ /* 0x000fe20005800000 */
[----:B--2---:R0:W-:Y:S02]  /*2c00*/  STL.64 [R1+0x848], R18 ;  /* 0x0008481201007387 */ /* 0x0041e40000100a00 */
[----:B0-----:R-:W-:Y:S01]  /*2c10*/  IMAD.MOV.U32 R19, RZ, RZ, R29 ;  /* 0x000000ffff137224 */ /* 0x001fe200078e001d */
[----:B------:R-:W-:-:S04]  /*2c20*/  LEA R18, P0, R10, UR12, 0x1 ;  /* 0x0000000c0a127c11 */ /* 0x000fc8000f8008ff */
[----:B------:R-:W-:Y:S02]  /*2c30*/  SEL R27, R19, R27, !P3 ;  /* 0x0000001b131b7207 */ /* 0x000fe40005800000 */
[----:B------:R-:W-:Y:S02]  /*2c40*/  LEA.HI.X.SX32 R19, R10, UR13, 0x1, P0 ;  /* 0x0000000d0a137c11 */ /* 0x000fe400080f0eff */
[----:B------:R-:W-:Y:S01]  /*2c50*/  LEA.HI.X.SX32 R29, R12, UR13, 0x1, P1 ;  /* 0x0000000d0c1d7c11 */ /* 0x000fe200088f0eff */
[----:B------:R-:W-:Y:S02]  /*2c60*/  IMAD R0, R0, UR10, RZ ;  /* 0x0000000a00007c24 */ /* 0x000fe4000f8e02ff */
[----:B------:R0:W-:Y:S04]  /*2c70*/  STL.64 [R1+0x1d8], R18 ;  /* 0x0001d81201007387 */ /* 0x0001e80000100a00 */
[----:B0-----:R-:W2:Y:S04]  /*2c80*/  LDL.LU.64 R18, [R1+0x848] ;  /* 0x0008480001127983 */ /* 0x001ea80000300a00 */
[----:B------:R-:W3:Y:S04]  /*2c90*/  LDL.LU R10, [R1+0x2c] ;  /* 0x00002c00010a7983 */ /* 0x000ee80000300800 */
[----:B------:R0:W-:Y:S04]  /*2ca0*/  STL.64 [R1+0x1d0], R28 ;  /* 0x0001d01c01007387 */ /* 0x0001e80000100a00 */
[----:B0-----:R-:W2:Y:S04]  /*2cb0*/  LDL.LU.64 R28, [R1+0x840] ;  /* 0x00084000011c7983 */ /* 0x001ea80000300a00 */
[----:B------:R-:W2:Y:S04]  /*2cc0*/  LDL.LU R12, [R1+0x28] ;  /* 0x00002800010c7983 */ /* 0x000ea80000300800 */
[----:B------:R0:W-:Y:S04]  /*2cd0*/  STL [R1+0x4], R0 ;  /* 0x0000040001007387 */ /* 0x0001e80000100800 */
[----:B0-----:R-:W2:Y:S02]  /*2ce0*/  LDL.LU R0, [R1+0x838] ;  /* 0x0008380001007983 */ /* 0x001ea40000300800 */
[----:B--2---:R-:W-:-:S05]  /*2cf0*/  IMAD R0, R0, UR10, RZ ;  /* 0x0000000a00007c24 */ /* 0x004fca000f8e02ff */
[----:B------:R0:W-:Y:S04]  /*2d00*/  STL [R1+0x10], R0 ;  /* 0x0000100001007387 */ /* 0x0001e80000100800 */
[----:B0-----:R-:W2:Y:S02]  /*2d10*/  LDL.LU R0, [R1+0x834] ;  /* 0x0008340001007983 */ /* 0x001ea40000300800 */
[----:B--2---:R-:W-:-:S05]  /*2d20*/  IMAD R0, R0, UR10, RZ ;  /* 0x0000000a00007c24 */ /* 0x004fca000f8e02ff */
[----:B------:R0:W-:Y:S04]  /*2d30*/  STL [R1+0xc], R0 ;  /* 0x00000c0001007387 */ /* 0x0001e80000100800 */
[----:B0-----:R-:W2:Y:S02]  /*2d40*/  LDL.LU R0, [R1+0x830] ;  /* 0x0008300001007983 */ /* 0x001ea40000300800 */
[----:B--2---:R-:W-:-:S05]  /*2d50*/  IMAD R0, R0, UR10, RZ ;  /* 0x0000000a00007c24 */ /* 0x004fca000f8e02ff */
[----:B------:R0:W-:Y:S04]  /*2d60*/  STL [R1+0x8], R0 ;  /* 0x0000080001007387 */ /* 0x0001e80000100800 */
[----:B0-----:R-:W2:Y:S01]  /*2d70*/  LDL.LU R0, [R1+0x82c] ;  /* 0x00082c0001007983 */ /* 0x001ea20000300800 */
[----:B------:R-:W-:Y:S02]  /*2d80*/  IMAD R29, R29, UR10, RZ ;  /* 0x0000000a1d1d7c24 */ /* 0x000fe4000f8e02ff */
[----:B------:R-:W-:Y:S02]  /*2d90*/  IMAD R22, R22, UR10, RZ ;  /* 0x0000000a16167c24 */ /* 0x000fe4000f8e02ff */
[----:B------:R-:W-:Y:S02]  /*2da0*/  IMAD R9, R9, UR10, RZ ;  /* 0x0000000a09097c24 */ /* 0x000fe4000f8e02ff */
[----:B------:R-:W-:-:S02]  /*2db0*/  IMAD R8, R8, UR10, RZ ;  /* 0x0000000a08087c24 */ /* 0x000fc4000f8e02ff */
[----:B--2---:R-:W-:-:S05]  /*2dc0*/  IMAD R0, R0, UR10, RZ ;  /* 0x0000000a00007c24 */ /* 0x004fca000f8e02ff */
[----:B------:R0:W-:Y:S04]  /*2dd0*/  STL [R1], R0 ;  /* 0x0000000001007387 */ /* 0x0001e80000100800 */
[----:B0-----:R-:W2:Y:S04]  /*2de0*/  LDL.LU R0, [R1+0x828] ;  /* 0x0008280001007983 */ /* 0x001ea80000300800 */
[----:B------:R-:W-:Y:S04]  /*2df0*/  STL [R1+0x824], R29 ;  /* 0x0008241d01007387 */ /* 0x000fe80000100800 */
[----:B------:R0:W-:Y:S04]  /*2e00*/  STL [R1+0x820], R22 ;  /* 0x0008201601007387 */ /* 0x0001e80000100800 */
[----:B0-----:R-:W2:Y:S04]  /*2e10*/  LDL.LU R22, [R1+0x4] ;  /* 0x0000040001167983 */ /* 0x001ea80000300800 */
[----:B------:R0:W-:Y:S04]  /*2e20*/  STL [R1+0x81c], R9 ;  /* 0x00081c0901007387 */ /* 0x0001e80000100800 */
[----:B0-----:R-:W2:Y:S04]  /*2e30*/  LDL.LU R9, [R1+0x10] ;  /* 0x0000100001097983 */ /* 0x001ea80000300800 */
[----:B------:R0:W-:Y:S04]  /*2e40*/  STL [R1+0x818], R8 ;  /* 0x0008180801007387 */ /* 0x0001e80000100800 */
[----:B0-----:R-:W2:Y:S01]  /*2e50*/  LDL.LU R8, [R1+0xc] ;  /* 0x00000c0001087983 */ /* 0x001ea20000300800 */
[----:B---3--:R-:W-:Y:S01]  /*2e60*/  IMAD R10, R10, UR10, RZ ;  /* 0x0000000a0a0a7c24 */ /* 0x008fe2000f8e02ff */
[----:B------:R-:W-:Y:S01]  /*2e70*/  LEA.HI.X.SX32 R2, R2, UR15, 0x1, P4 ;  /* 0x0000000f02027c11 */ /* 0x000fe2000a0f0eff */
[----:B------:R-:W-:-:S02]  /*2e80*/  IMAD R12, R12, UR10, RZ ;  /* 0x0000000a0c0c7c24 */ /* 0x000fc4000f8e02ff */
[----:B----4-:R-:W-:Y:S02]  /*2e90*/  IMAD R13, R13, UR10, RZ ;  /* 0x0000000a0d0d7c24 */ /* 0x010fe4000f8e02ff */
[----:B------:R-:W-:Y:S02]  /*2ea0*/  IMAD R15, R15, UR10, RZ ;  /* 0x0000000a0f0f7c24 */ /* 0x000fe4000f8e02ff */
[----:B------:R-:W-:Y:S02]  /*2eb0*/  IMAD R16, R16, UR10, RZ ;  /* 0x0000000a10107c24 */ /* 0x000fe4000f8e02ff */
[----:B------:R-:W-:Y:S02]  /*2ec0*/  IMAD R18, R18, UR10, RZ ;  /* 0x0000000a12127c24 */ /* 0x000fe4000f8e02ff */
[----:B------:R-:W-:Y:S01]  /*2ed0*/  IMAD R19, R19, UR10, RZ ;  /* 0x0000000a13137c24 */ /* 0x000fe2000f8e02ff */
[----:B--2---:R-:W-:-:S05]  /*2ee0*/  LEA R29, P4, R10, R0, 0x1 ;  /* 0x000000000a1d7211 */ /* 0x004fca00078808ff */
[----:B------:R0:W-:Y:S02]  /*2ef0*/  STL [R1+0x7d4], R29 ;  /* 0x0007d41d01007387 */ /* 0x0001e40000100800 */
[----:B0-----:R-:W-:-:S05]  /*2f00*/  LEA R29, P6, R12, R0, 0x1 ;  /* 0x000000000c1d7211 */ /* 0x001fca00078c08ff */
        /* <DEDUP_REMOVED lines=9> */
[----:B0-----:R-:W-:Y:S02]  /*2fa0*/  LEA.HI.X.SX32 R29, R10, R2, 0x1, P4 ;  /* 0x000000020a1d7211 */ /* 0x001fe400020f0eff */
[----:B------:R-:W2:Y:S04]  /*2fb0*/  LDL.LU R10, [R1] ;  /* 0x00000000010a7983 */ /* 0x000ea80000300800 */
[----:B------:R0:W-:Y:S02]  /*2fc0*/  STL [R1+0x7cc], R29 ;  /* 0x0007cc1d01007387 */ /* 0x0001e40000100800 */
[----:B0-----:R-:W-:-:S05]  /*2fd0*/  LEA R29, P5, R19, R0, 0x1 ;  /* 0x00000000131d7211 */ /* 0x001fca00078a08ff */
[----:B------:R0:W-:Y:S02]  /*2fe0*/  STL [R1+0x7d0], R29 ;  /* 0x0007d01d01007387 */ /* 0x0001e40000100800 */
[----:B0-----:R-:W-:Y:S02]  /*2ff0*/  LEA.HI.X.SX32 R29, R12, R2, 0x1, P6 ;  /* 0x000000020c1d7211 */ /* 0x001fe400030f0eff */
[----:B------:R-:W-:-:S03]  /*3000*/  LEA R12, P4, R22, R0, 0x1 ;  /* 0x00000000160c7211 */ /* 0x000fc600078808ff */
[----:B------:R0:W-:Y:S04]  /*3010*/  STL [R1+0x7c4], R29 ;  /* 0x0007c41d01007387 */ /* 0x0001e80000100800 */
[----:B------:R1:W-:Y:S01]  /*3020*/  STL [R1+0x7c8], R12 ;  /* 0x0007c80c01007387 */ /* 0x0003e20000100800 */
[----:B0-----:R-:W-:-:S03]  /*3030*/  LEA.HI.X.SX32 R29, R13, R2, 0x1, P3 ;  /* 0x000000020d1d7211 */ /* 0x001fc600018f0eff */
[----:B-1----:R-:W3:Y:S04]  /*3040*/  LDL.64 R12, [R1+0x1d8] ;  /* 0x0001d800010c7983 */ /* 0x002ee80000100a00 */
[----:B------:R0:W-:Y:S02]  /*3050*/  STL [R1+0x7bc], R29 ;  /* 0x0007bc1d01007387 */ /* 0x0001e40000100800 */
[----:B0-----:R-:W-:-:S05]  /*3060*/  LEA R29, P3, R9, R0, 0x1 ;  /* 0x00000000091d7211 */ /* 0x001fca00078608ff */
[----:B------:R0:W-:Y:S02]  /*3070*/  STL [R1+0x7c0], R29 ;  /* 0x0007c01d01007387 */ /* 0x0001e40000100800 */
[----:B0-----:R-:W-:Y:S02]  /*3080*/  LEA.HI.X.SX32 R29, R15, R2, 0x1, P1 ;  /* 0x000000020f1d7211 */ /* 0x001fe400008f0eff */
[----:B------:R-:W4:Y:S04]  /*3090*/  LDL.LU R15, [R1+0x8] ;  /* 0x00000800010f7983 */ /* 0x000f280000300800 */
[----:B------:R0:W-:Y:S02]  /*30a0*/  STL [R1+0x7b4], R29 ;  /* 0x0007b41d01007387 */ /* 0x0001e40000100800 */
[----:B0-----:R-:W-:-:S05]  /*30b0*/  LEA R29, P1, R8, R0, 0x1 ;  /* 0x00000000081d7211 */ /* 0x001fca00078208ff */
[----:B------:R0:W-:Y:S04]  /*30c0*/  STL [R1+0x7b8], R29 ;  /* 0x0007b81d01007387 */ /* 0x0001e80000100800 */
[----:B0-----:R-:W3:Y:S01]  /*30d0*/  LDL.LU R29, [R1+0x824] ;  /* 0x00082400011d7983 */ /* 0x001ee20000300800 */
[----:B------:R-:W-:-:S05]  /*30e0*/  LEA.HI.X.SX32 R16, R16, R2, 0x1, P0 ;  /* 0x0000000210107211 */ /* 0x000fca00000f0eff */
[----:B------:R4:W-:Y:S01]  /*30f0*/  STL [R1+0x708], R16 ;  /* 0x0007081001007387 */ /* 0x0009e20000100800 */
[----:B------:R-:W-:Y:S02]  /*3100*/  IMAD R28, R28, UR10, RZ ;  /* 0x0000000a1c1c7c24 */ /* 0x000fe4000f8e02ff */
[----:B------:R-:W-:Y:S01]  /*3110*/  IMAD R21, R21, UR10, RZ ;  /* 0x0000000a15157c24 */ /* 0x000fe2000f8e02ff */
[----:B----4-:R-:W-:-:S05]  /*3120*/  LEA R16, P0, R15, R0, 0x1 ;  /* 0x000000000f107211 */ /* 0x010fca00078008ff */
[----:B------:R0:W-:Y:S02]  /*3130*/  STL [R1+0x724], R16 ;  /* 0x0007241001007387 */ /* 0x0001e40000100800 */
[----:B0-----:R-:W-:Y:S02]  /*3140*/  LEA.HI.X.SX32 R16, R18, R2, 0x1, P2 ;  /* 0x0000000212107211 */ /* 0x001fe400010f0eff */
[----:B--2---:R-:W-:-:S03]  /*3150*/  LEA R18, P2, R10, R0, 0x1 ;  /* 0x000000000a127211 */ /* 0x004fc600078408ff */
[----:B------:R0:W-:Y:S04]  /*3160*/  STL [R1+0x70c], R16 ;  /* 0x00070c1001007387 */ /* 0x0001e80000100800 */
[----:B------:R1:W-:Y:S01]  /*3170*/  STL [R1+0x72c], R18 ;  /* 0x00072c1201007387 */ /* 0x0003e20000100800 */
[----:B0-----:R-:W-:-:S03]  /*3180*/  LEA.HI.X.SX32 R16, R19, R2, 0x1, P5 ;  /* 0x0000000213107211 */ /* 0x001fc600028f0eff */
[----:B-1----:R-:W2:Y:S04]  /*3190*/  LDL.64 R18, [R1+0x1d0] ;  /* 0x0001d00001127983 */ /* 0x002ea80000100a00 */
[----:B------:R3:W-:Y:S02]  /*31a0*/  STL [R1+0x710], R16 ;  /* 0x0007101001007387 */ /* 0x0007e40000100800 */
[----:B---3--:R-:W-:-:S05]  /*31b0*/  LEA R16, P5, R29, R0, 0x1 ;  /* 0x000000001d107211 */ /* 0x008fca00078a08ff */
[----:B------:R0:W-:Y:S02]  /*31c0*/  STL [R1+0x734], R16 ;  /* 0x0007341001007387 */ /* 0x0001e40000100800 */
[----:B0-----:R-:W-:Y:S02]  /*31d0*/  LEA.HI.X.SX32 R16, R22, R2, 0x1, P4 ;  /* 0x0000000216107211 */ /* 0x001fe400020f0eff */
[----:B------:R-:W3:Y:S04]  /*31e0*/  LDL.LU R22, [R1+0x820] ;  /* 0x0008200001167983 */ /* 0x000ee80000300800 */
[----:B------:R0:W-:Y:S02]  /*31f0*/  STL [R1+0x714], R16 ;  /* 0x0007141001007387 */ /* 0x0001e40000100800 */
[----:B0-----:R-:W-:-:S05]  /*3200*/  LEA R16, P4, R28, R0, 0x1 ;  /* 0x000000001c107211 */ /* 0x001fca00078808ff */
[----:B------:R0:W-:Y:S02]  /*3210*/  STL [R1+0x73c], R16 ;  /* 0x00073c1001007387 */ /* 0x0001e40000100800 */
[----:B0-----:R-:W-:Y:S02]  /*3220*/  LEA.HI.X.SX32 R16, R9, R2, 0x1, P3 ;  /* 0x0000000209107211 */ /* 0x001fe400018f0eff */
[----:B------:R-:W4:Y:S04]  /*3230*/  LDL.LU R9, [R1+0x81c] ;  /* 0x00081c0001097983 */ /* 0x000f280000300800 */
[----:B------:R0:W-:Y:S02]  /*3240*/  STL [R1+0x718], R16 ;  /* 0x0007181001007387 */ /* 0x0001e40000100800 */
[----:B0-----:R-:W-:-:S05]  /*3250*/  LEA R16, P3, R21, R0, 0x1 ;  /* 0x0000000015107211 */ /* 0x001fca00078608ff */
[----:B------:R0:W-:Y:S02]  /*3260*/  STL [R1+0x744], R16 ;  /* 0x0007441001007387 */ /* 0x0001e40000100800 */
[-C--:B0-----:R-:W-:Y:S02]  /*3270*/  LEA.HI.X.SX32 R16, R8, R2.reuse, 0x1, P1 ;  /* 0x0000000208107211 */ /* 0x081fe400008f0eff */
[----:B------:R-:W2:Y:S01]  /*3280*/  LDL.LU R8, [R1+0x818] ;  /* 0x0008180001087983 */ /* 0x000ea20000300800 */
[----:B------:R-:W-:Y:S01]  /*3290*/  IMAD R23, R23, UR10, RZ ;  /* 0x0000000a17177c24 */ /* 0x000fe2000f8e02ff */
[----:B------:R-:W-:Y:S02]  /*32a0*/  LEA.HI.X.SX32 R15, R15, R2, 0x1, P0 ;  /* 0x000000020f0f7211 */ /* 0x000fe400000f0eff */
[----:B------:R3:W-:Y:S01]  /*32b0*/  STL [R1+0x71c], R16 ;  /* 0x00071c1001007387 */ /* 0x0007e20000100800 */
[----:B------:R-:W-:Y:S02]  /*32c0*/  IMAD R4, R4, UR10, RZ ;  /* 0x0000000a04047c24 */ /* 0x000fe4000f8e02ff */
[----:B------:R-:W-:-:S02]  /*32d0*/  IMAD R5, R5, UR10, RZ ;  /* 0x0000000a05057c24 */ /* 0x000fc4000f8e02ff */
[----:B------:R-:W-:Y:S02]  /*32e0*/  IMAD R6, R6, UR10, RZ ;  /* 0x0000000a06067c24 */ /* 0x000fe4000f8e02ff */
[----:B------:R-:W-:Y:S02]  /*32f0*/  IMAD R7, R7, UR10, RZ ;  /* 0x0000000a07077c24 */ /* 0x000fe4000f8e02ff */
[----:B------:R-:W-:Y:S02]  /*3300*/  IMAD R11, R11, UR10, RZ ;  /* 0x0000000a0b0b7c24 */ /* 0x000fe4000f8e02ff */
[----:B------:R-:W-:Y:S02]  /*3310*/  IMAD R14, R14, UR10, RZ ;  /* 0x0000000a0e0e7c24 */ /* 0x000fe4000f8e02ff */
[----:B------:R-:W-:Y:S02]  /*3320*/  IMAD R17, R17, UR10, RZ ;  /* 0x0000000a11117c24 */ /* 0x000fe4000f8e02ff */
[----:B------:R-:W-:-:S02]  /*3330*/  IMAD R20, R20, UR10, RZ ;  /* 0x0000000a14147c24 */ /* 0x000fc4000f8e02ff */
[----:B------:R-:W-:Y:S02]  /*3340*/  IMAD R3, R3, UR10, RZ ;  /* 0x0000000a03037c24 */ /* 0x000fe4000f8e02ff */
[----:B------:R-:W-:Y:S02]  /*3350*/  IMAD R24, R24, UR10, RZ ;  /* 0x0000000a18187c24 */ /* 0x000fe4000f8e02ff */
[----:B------:R-:W-:Y:S02]  /*3360*/  IMAD R25, R25, UR10, RZ ;  /* 0x0000000a19197c24 */ /* 0x000fe4000f8e02ff */
[----:B------:R-:W-:Y:S02]  /*3370*/  IMAD R26, R26, UR10, RZ ;  /* 0x0000000a1a1a7c24 */ /* 0x000fe4000f8e02ff */
[----:B------:R-:W-:Y:S01]  /*3380*/  IMAD R27, R27, UR10, RZ ;  /* 0x0000000a1b1b7c24 */ /* 0x000fe2000f8e02ff */
[----:B---3--:R-:W-:-:S05]  /*3390*/  LEA R16, P1, R22, R0, 0x1 ;  /* 0x0000000016107211 */ /* 0x008fca00078208ff */
[----:B------:R0:W-:Y:S04]  /*33a0*/  STL [R1+0x74c], R16 ;  /* 0x00074c1001007387 */ /* 0x0001e80000100800 */
[----:B------:R1:W-:Y:S01]  /*33b0*/  STL [R1+0x720], R15 ;  /* 0x0007200f01007387 */ /* 0x0003e20000100800 */
[----:B0-----:R-:W-:Y:S02]  /*33c0*/  LEA R16, P0, R23, R0, 0x1 ;  /* 0x0000000017107211 */ /* 0x001fe400078008ff */
[----:B-1----:R-:W-:-:S03]  /*33d0*/  LEA.HI.X.SX32 R15, R10, R2, 0x1, P2 ;  /* 0x000000020a0f7211 */ /* 0x002fc600010f0eff */
[----:B------:R0:W-:Y:S04]  /*33e0*/  STL [R1+0x754], R16 ;  /* 0x0007541001007387 */ /* 0x0001e80000100800 */
[----:B------:R-:W-:Y:S01]  /*33f0*/  STL [R1+0x728], R15 ;  /* 0x0007280f01007387 */ /* 0x000fe20000100800 */
[----:B----4-:R-:W-:Y:S02]  /*3400*/  LEA R10, P2, R9, R0, 0x1 ;  /* 0x00000000090a7211 */ /* 0x010fe400078408ff */
[----:B0-----:R-:W-:-:S03]  /*3410*/  LEA.HI.X.SX32 R16, R29, R2, 0x1, P5 ;  /* 0x000000021d107211 */ /* 0x001fc600028f0eff */
[----:B------:R0:W-:Y:S04]  /*3420*/  STL [R1+0x75c], R10 ;  /* 0x00075c0a01007387 */ /* 0x0001e80000100800 */
[----:B------:R-:W-:Y:S01]  /*3430*/  STL [R1+0x730], R16 ;  /* 0x0007301001007387 */ /* 0x000fe20000100800 */
[----:B0-----:R-:W-:Y:S02]  /*3440*/  LEA.HI.X.SX32 R10, R28, R2, 0x1, P4 ;  /* 0x000000021c0a7211 */ /* 0x001fe400020f0eff */
[----:B--2---:R-:W-:-:S05]  /*3450*/  LEA R15, P5, R8, R0, 0x1 ;  /* 0x00000000080f7211 */ /* 0x004fca00078a08ff */
[----:B------:R0:W-:Y:S04]  /*3460*/  STL [R1+0x764], R15 ;  /* 0x0007640f01007387 */ /* 0x0001e80000100800 */
[----:B------:R1:W-:Y:S01]  /*3470*/  STL [R1+0x738], R10 ;  /* 0x0007380a01007387 */ /* 0x0003e20000100800 */
[----:B0-----:R-:W-:Y:S02]  /*3480*/  LEA R15, P4, R4, R0, 0x1 ;  /* 0x00000000040f7211 */ /* 0x001fe400078808ff */
[----:B-1----:R-:W-:-:S03]  /*3490*/  LEA.HI.X.SX32 R10, R21, R2, 0x1, P3 ;  /* 0x00000002150a7211 */ /* 0x002fc600018f0eff */
[----:B------:R0:W-:Y:S01]  /*34a0*/  STL [R1+0x76c], R15 ;  /* 0x00076c0f01007387 */ /* 0x0001e20000100800 */
[----:B------:R-:W-:-:S03]  /*34b0*/  LEA.HI.X.SX32 R16, R22, R2, 0x1, P1 ;  /* 0x0000000216107211 */ /* 0x000fc600008f0eff */
[----:B------:R1:W-:Y:S01]  /*34c0*/  STL [R1+0x740], R10 ;  /* 0x0007400a01007387 */ /* 0x0003e20000100800 */
[-C--:B0-----:R-:W-:Y:S02]  /*34d0*/  LEA R15, P3, R5, R0.reuse, 0x1 ;  /* 0x00000000050f7211 */ /* 0x081fe400078608ff */
[----:B-1----:R-:W-:-:S03]  /*34e0*/  LEA R10, P1, R6, R0, 0x1 ;  /* 0x00000000060a7211 */ /* 0x002fc600078208ff */
[----:B------:R0:W-:Y:S04]  /*34f0*/  STL [R1+0x774], R15 ;  /* 0x0007740f01007387 */ /* 0x0001e80000100800 */
[----:B------:R1:W-:Y:S04]  /*3500*/  STL [R1+0x748], R16 ;  /* 0x0007481001007387 */ /* 0x0003e80000100800 */
[----:B------:R2:W-:Y:S01]  /*3510*/  STL [R1+0x77c], R10 ;  /* 0x00077c0a01007387 */ /* 0x0005e20000100800 */
[----:B0-----:R-:W-:Y:S02]  /*3520*/  LEA.HI.X.SX32 R15, R23, R2, 0x1, P0 ;  /* 0x00000002170f7211 */ /* 0x001fe400000f0eff */
[----:B-1----:R-:W-:-:S03]  /*3530*/  LEA R16, P0, R7, R0, 0x1 ;  /* 0x0000000007107211 */ /* 0x002fc600078008ff */
[----:B------:R0:W-:Y:S01]  /*3540*/  STL [R1+0x750], R15 ;  /* 0x0007500f01007387 */ /* 0x0001e20000100800 */
[----:B--2---:R-:W-:-:S03]  /*3550*/  LEA.HI.X.SX32 R10, R9, R2, 0x1, P2 ;  /* 0x00000002090a7211 */ /* 0x004fc600010f0eff */
[----:B------:R-:W-:Y:S01]  /*3560*/  STL [R1+0x784], R16 ;  /* 0x0007841001007387 */ /* 0x000fe20000100800 */
[----:B------:R-:W-:-:S03]  /*3570*/  LEA.HI.X.SX32 R9, R8, R2, 0x1, P5 ;  /* 0x0000000208097211 */ /* 0x000fc600028f0eff */
[----:B------:R1:W-:Y:S01]  /*3580*/  STL [R1+0x758], R10 ;  /* 0x0007580a01007387 */ /* 0x0003e20000100800 */
[----:B0-----:R-:W-:-:S05]  /*3590*/  LEA R15, P2, R11, R0, 0x1 ;  /* 0x000000000b0f7211 */ /* 0x001fca00078408ff */
[----:B------:R-:W-:Y:S01]  /*35a0*/  STL [R1+0x78c], R15 ;  /* 0x00078c0f01007387 */ /* 0x000fe20000100800 */
[----:B-1----:R-:W-:-:S03]  /*35b0*/  LEA R10, P5, R14, R0, 0x1 ;  /* 0x000000000e0a7211 */ /* 0x002fc600078a08ff */
[----:B------:R-:W-:Y:S04]  /*35c0*/  STL [R1+0x760], R9 ;  /* 0x0007600901007387 */ /* 0x000fe80000100800 */
[----:B------:R0:W-:Y:S02]  /*35d0*/  STL [R1+0x794], R10 ;  /* 0x0007940a01007387 */ /* 0x0001e40000100800 */
[----:B0-----:R-:W0:Y:S01]  /*35e0*/  LDC R10, c[0x0][0x3a8] ;  /* 0x0000ea00ff0a7b82 */ /* 0x001e220000000800 */
[----:B------:R-:W-:Y:S02]  /*35f0*/  LEA.HI.X.SX32 R8, R4, R2, 0x1, P4 ;  /* 0x0000000204087211 */ /* 0x000fe400020f0eff */
[----:B------:R-:W-:Y:S02]  /*3600*/  LEA R9, P4, R17, R0, 0x1 ;  /* 0x0000000011097211 */ /* 0x000fe400078808ff */
[-C--:B------:R-:W-:Y:S01]  /*3610*/  LEA.HI.X.SX32 R4, R5, R2.reuse, 0x1, P3 ;  /* 0x0000000205047211 */ /* 0x080fe200018f0eff */
[----:B------:R1:W-:Y:S01]  /*3620*/  STL [R1+0x768], R8 ;  /* 0x0007680801007387 */ /* 0x0003e20000100800 */
[----:B------:R-:W-:-:S03]  /*3630*/  LEA.HI.X.SX32 R5, R6, R2, 0x1, P1 ;  /* 0x0000000206057211 */ /* 0x000fc600008f0eff */
[----:B------:R-:W-:Y:S04]  /*3640*/  STL [R1+0x79c], R9 ;  /* 0x00079c0901007387 */ /* 0x000fe80000100800 */
[----:B------:R2:W-:Y:S01]  /*3650*/  STL [R1+0x770], R4 ;  /* 0x0007700401007387 */ /* 0x0005e20000100800 */
[----:B-1----:R-:W-:Y:S02]  /*3660*/  LEA R8, P3, R20, R0, 0x1 ;  /* 0x0000000014087211 */ /* 0x002fe400078608ff */
[----:B------:R-:W-:-:S03]  /*3670*/  LEA.HI.X.SX32 R6, R7, R2, 0x1, P0 ;  /* 0x0000000207067211 */ /* 0x000fc600000f0eff */
[----:B------:R-:W-:Y:S01]  /*3680*/  STL [R1+0x7a0], R8 ;  /* 0x0007a00801007387 */ /* 0x000fe20000100800 */
[----:B--2---:R-:W-:-:S03]  /*3690*/  LEA R4, P1, R3, R0, 0x1 ;  /* 0x0000000003047211 */ /* 0x004fc600078208ff */
[----:B------:R1:W-:Y:S01]  /*36a0*/  STL [R1+0x778], R5 ;  /* 0x0007780501007387 */ /* 0x0003e20000100800 */
[----:B0-----:R-:W-:Y:S02]  /*36b0*/  IMAD R15, R10, 0x3f, RZ ;  /* 0x0000003f0a0f7824 */ /* 0x001fe400078e02ff */
[----:B------:R-:W0:Y:S01]  /*36c0*/  LDC R10, c[0x0][0x3a8] ;  /* 0x0000ea00ff0a7b82 */ /* 0x000e220000000800 */
[----:B------:R2:W-:Y:S01]  /*36d0*/  STL [R1+0x7a4], R4 ;  /* 0x0007a40401007387 */ /* 0x0005e20000100800 */
[----:B-1----:R-:W-:-:S03]  /*36e0*/  LEA R5, P0, R24, R0, 0x1 ;  /* 0x0000000018057211 */ /* 0x002fc600078008ff */
[----:B------:R1:W-:Y:S01]  /*36f0*/  STL [R1+0x780], R6 ;  /* 0x0007800601007387 */ /* 0x0003e20000100800 */
[----:B--2---:R-:W-:-:S03]  /*3700*/  LEA.HI.X.SX32 R4, R11, R2, 0x1, P2 ;  /* 0x000000020b047211 */ /* 0x004fc600010f0eff */
[----:B------:R2:W-:Y:S04]  /*3710*/  STL [R1+0x7a8], R5 ;  /* 0x0007a80501007387 */ /* 0x0005e80000100800 */
[----:B------:R3:W-:Y:S01]  /*3720*/  STL [R1+0x788], R4 ;  /* 0x0007880401007387 */ /* 0x0007e20000100800 */
[----:B-1----:R-:W-:Y:S02]  /*3730*/  LEA R6, P2, R25, R0, 0x1 ;  /* 0x0000000019067211 */ /* 0x002fe400078408ff */
[----:B--2---:R-:W-:-:S03]  /*3740*/  LEA.HI.X.SX32 R5, R14, R2, 0x1, P5 ;  /* 0x000000020e057211 */ /* 0x004fc600028f0eff */
[----:B------:R-:W-:Y:S01]  /*3750*/  STL [R1+0x7ac], R6 ;  /* 0x0007ac0601007387 */ /* 0x000fe20000100800 */
[----:B---3--:R-:W-:-:S03]  /*3760*/  LEA R4, P5, R26, R0, 0x1 ;  /* 0x000000001a047211 */ /* 0x008fc600078a08ff */
[----:B------:R1:W-:Y:S04]  /*3770*/  STL [R1+0x790], R5 ;  /* 0x0007900501007387 */ /* 0x0003e80000100800 */
[----:B------:R2:W-:Y:S01]  /*3780*/  STL [R1+0x7b0], R4 ;  /* 0x0007b00401007387 */ /* 0x0005e20000100800 */
[----:B-1----:R-:W-:Y:S02]  /*3790*/  LEA.HI.X.SX32 R5, R17, R2, 0x1, P4 ;  /* 0x0000000211057211 */ /* 0x002fe400020f0eff */
[----:B--2---:R-:W-:-:S03]  /*37a0*/  LEA R4, P4, R27, R0, 0x1 ;  /* 0x000000001b047211 */ /* 0x004fc600078808ff */
[----:B------:R-:W-:Y:S01]  /*37b0*/  STL [R1+0x798], R5 ;  /* 0x0007980501007387 */ /* 0x000fe20000100800 */
[----:B------:R-:W-:-:S03]  /*37c0*/  LEA.HI.X.SX32 R0, R20, R2, 0x1, P3 ;  /* 0x0000000214007211 */ /* 0x000fc600018f0eff */
[----:B------:R1:W-:Y:S01]  /*37d0*/  STL [R1+0x314], R4 ;  /* 0x0003140401007387 */ /* 0x0003e20000100800 */
[----:B------:R-:W-:-:S03]  /*37e0*/  IMAD.WIDE R6, R15, 0x2, R12 ;  /* 0x000000020f067825 */ /* 0x000fc600078e020c */
[----:B------:R-:W-:Y:S01]  /*37f0*/  STL [R1+0x2fc], R0 ;  /* 0x0002fc0001007387 */ /* 0x000fe20000100800 */
[----:B-1----:R-:W-:-:S05]  /*3800*/  LEA.HI.X.SX32 R4, R3, R2, 0x1, P1 ;  /* 0x0000000203047211 */ /* 0x002fca00008f0eff */
[----:B------:R1:W-:Y:S02]  /*3810*/  STL [R1+0x300], R4 ;  /* 0x0003000401007387 */ /* 0x0003e40000100800 */
[----:B-1----:R-:W-:-:S04]  /*3820*/  IMAD.WIDE R4, R15, 0x2, R18 ;  /* 0x000000020f047825 */ /* 0x002fc800078e0212 */
[----:B0-----:R-:W-:Y:S02]  /*3830*/  IMAD R15, R10, 0x3e, RZ ;  /* 0x0000003e0a0f7824 */ /* 0x001fe400078e02ff */
[----:B------:R-:W0:Y:S01]  /*3840*/  LDC R10, c[0x0][0x3a8] ;  /* 0x0000ea00ff0a7b82 */ /* 0x000e220000000800 */
[-C--:B------:R-:W-:Y:S02]  /*3850*/  LEA.HI.X.SX32 R3, R24, R2.reuse, 0x1, P0 ;  /* 0x0000000218037211 */ /* 0x080fe400000f0eff */
[----:B------:R-:W-:-:S03]  /*3860*/  LEA.HI.X.SX32 R0, R25, R2, 0x1, P2 ;  /* 0x0000000219007211 */ /* 0x000fc600010f0eff */
[----:B------:R1:W-:Y:S04]  /*3870*/  STL [R1+0x304], R3 ;  /* 0x0003040301007387 */ /* 0x0003e80000100800 */
[----:B------:R2:W-:Y:S01]  /*3880*/  STL [R1+0x308], R0 ;  /* 0x0003080001007387 */ /* 0x0005e20000100800 */
[-C--:B-1----:R-:W-:Y:S02]  /*3890*/  LEA.HI.X.SX32 R3, R26, R2.reuse, 0x1, P5 ;  /* 0x000000021a037211 */ /* 0x082fe400028f0eff */
[----:B--2---:R-:W-:-:S03]  /*38a0*/  LEA.HI.X.SX32 R0, R27, R2, 0x1, P4 ;  /* 0x000000021b007211 */ /* 0x004fc600020f0eff */
[----:B------:R1:W-:Y:S04]  /*38b0*/  STL [R1+0x30c], R3 ;  /* 0x00030c0301007387 */ /* 0x0003e80000100800 */
[----:B------:R-:W-:Y:S04]  /*38c0*/  STL [R1+0x310], R0 ;  /* 0x0003100001007387 */ /* 0x000fe80000100800 */
[----:B------:R-:W-:Y:S01]  /*38d0*/  STL [R1+0x31c], R4 ;  /* 0x00031c0401007387 */ /* 0x000fe20000100800 */
[----:B-1----:R-:W-:-:S03]  /*38e0*/  IMAD.WIDE R2, R15, 0x2, R18 ;  /* 0x000000020f027825 */ /* 0x002fc600078e0212 */
[----:B------:R1:W-:Y:S04]  /*38f0*/  STL [R1+0x318], R5 ;  /* 0x0003180501007387 */ /* 0x0003e80000100800 */
[----:B------:R0:W-:Y:S04]  /*3900*/  STL [R1+0x324], R6 ;  /* 0x0003240601007387 */ /* 0x0001e80000100800 */
[----:B------:R-:W-:Y:S01]  /*3910*/  STL [R1+0x320], R7 ;  /* 0x0003200701007387 */ /* 0x000fe20000100800 */
[----:B-1----:R-:W-:-:S03]  /*3920*/  IMAD.WIDE R4, R15, 0x2, R12 ;  /* 0x000000020f047825 */ /* 0x002fc600078e020c */
[----:B------:R-:W-:Y:S01]  /*3930*/  STL [R1+0x32c], R2 ;  /* 0x00032c0201007387 */ /* 0x000fe20000100800 */
[----:B0-----:R-:W-:-:S03]  /*3940*/  IMAD R6, R10, 0x3d, RZ ;  /* 0x0000003d0a067824 */ /* 0x001fc600078e02ff */
[----:B------:R0:W-:Y:S01]  /*3950*/  STL [R1+0x328], R3 ;  /* 0x0003280301007387 */ /* 0x0001e20000100800 */
[----:B------:R-:W-:-:S03]  /*3960*/  IMAD R0, R10, 0x3c, RZ ;  /* 0x0000003c0a007824 */ /* 0x000fc600078e02ff */
[----:B------:R-:W-:Y:S01]  /*3970*/  STL [R1+0x334], R4 ;  /* 0x0003340401007387 */ /* 0x000fe20000100800 */
[----:B0-----:R-:W-:-:S03]  /*3980*/  IMAD.WIDE R2, R6, 0x2, R18 ;  /* 0x0000000206027825 */ /* 0x001fc600078e0212 */
[----:B------:R0:W-:Y:S01]  /*3990*/  STL [R1+0x330], R5 ;  /* 0x0003300501007387 */ /* 0x0001e20000100800 */
[----:B------:R-:W-:-:S03]  /*39a0*/  IMAD.WIDE R6, R6, 0x2, R12 ;  /* 0x0000000206067825 */ /* 0x000fc600078e020c */
[----:B------:R-:W-:Y:S04]  /*39b0*/  STL [R1+0x33c], R2 ;  /* 0x00033c0201007387 */ /* 0x000fe80000100800 */
[----:B------:R1:W-:Y:S04]  /*39c0*/  STL [R1+0x338], R3 ;  /* 0x0003380301007387 */ /* 0x0003e80000100800 */
[----:B------:R2:W-:Y:S01]  /*39d0*/  STL [R1+0x344], R6 ;  /* 0x0003440601007387 */ /* 0x0005e20000100800 */
[----:B0-----:R-:W-:-:S04]  /*39e0*/  IMAD.WIDE R4, R0, 0x2, R12 ;  /* 0x0000000200047825 */ /* 0x001fc800078e020c */
[----:B-1----:R-:W-:Y:S01]  /*39f0*/  IMAD.WIDE R2, R0, 0x2, R18 ;  /* 0x0000000200027825 */ /* 0x002fe200078e0212 */
[----:B------:R-:W-:Y:S03]  /*3a00*/  STL [R1+0x340], R7 ;  /* 0x0003400701007387 */ /* 0x000fe60000100800 */
[C---:B--2---:R-:W-:Y:S01]  /*3a10*/  IMAD R6, R10.reuse, 0x3b, RZ ;  /* 0x0000003b0a067824 */ /* 0x044fe200078e02ff */
[----:B------:R-:W-:Y:S04]  /*3a20*/  STL [R1+0x34c], R2 ;  /* 0x00034c0201007387 */ /* 0x000fe80000100800 */
        /* <DEDUP_REMOVED lines=183> */
[----:B------:R-:W-:-:S03]  /*45a0*/  IMAD.SHL.U32 R0, R10, 0x20, RZ ;  /* 0x000000200a007824 */ /* 0x000fc600078e00ff */
        /* <DEDUP_REMOVED lines=215> */
[----:B------:R1:W-:Y:S01]  /*5320*/  STL [R1+0x6d8], R3 ;  /* 0x0006d80301007387 */ /* 0x0003e20000100800 */
[----:B0-----:R-:W-:-:S03]  /*5330*/  IMAD.WIDE R4, R0, 0x2, R12 ;  /* 0x0000000200047825 */ /* 0x001fc600078e020c */
[----:B------:R-:W-:Y:S01]  /*5340*/  STL [R1+0x6e4], R6 ;  /* 0x0006e40601007387 */ /* 0x000fe20000100800 */
[----:B-1----:R-:W-:-:S03]  /*5350*/  IMAD.WIDE R2, R0, 0x2, R18 ;  /* 0x0000000200027825 */ /* 0x002fc600078e0212 */
[----:B------:R0:W-:Y:S04]  /*5360*/  STL [R1+0x6e0], R7 ;  /* 0x0006e00701007387 */ /* 0x0001e80000100800 */
[----:B------:R-:W-:Y:S04]  /*5370*/  STL [R1+0x6ec], R2 ;  /* 0x0006ec0201007387 */ /* 0x000fe80000100800 */
[----:B------:R1:W-:Y:S01]  /*5380*/  STL [R1+0x6e8], R3 ;  /* 0x0006e80301007387 */ /* 0x0003e20000100800 */
[----:B0-----:R-:W-:-:S03]  /*5390*/  IMAD.WIDE R6, R10, 0x2, R18 ;  /* 0x000000020a067825 */ /* 0x001fc600078e0212 */
[----:B------:R-:W-:Y:S04]  /*53a0*/  STL [R1+0x6f4], R4 ;  /* 0x0006f40401007387 */ /* 0x000fe80000100800 */
[----:B------:R-:W-:Y:S01]  /*53b0*/  STL [R1+0x6f0], R5 ;  /* 0x0006f00501007387 */ /* 0x000fe20000100800 */
[----:B-1----:R-:W-:-:S03]  /*53c0*/  IMAD.WIDE R2, R10, 0x2, R12 ;  /* 0x000000020a027825 */ /* 0x002fc600078e020c */
[----:B------:R-:W-:Y:S04]  /*53d0*/  STL [R1+0x6fc], R6 ;  /* 0x0006fc0601007387 */ /* 0x000fe80000100800 */
[----:B------:R-:W-:Y:S04]  /*53e0*/  STL [R1+0x6f8], R7 ;  /* 0x0006f80701007387 */ /* 0x000fe80000100800 */
[----:B------:R0:W-:Y:S04]  /*53f0*/  STL [R1+0x704], R2 ;  /* 0x0007040201007387 */ /* 0x0001e80000100800 */
[----:B------:R1:W-:Y:S04]  /*5400*/  STL [R1+0x700], R3 ;  /* 0x0007000301007387 */ /* 0x0003e80000100800 */
[----:B------:R2:W-:Y:S04]  /*5410*/  STL [R1+0x2f4], RZ ;  /* 0x0002f4ff01007387 */ /* 0x0005e80000100800 */
[----:B------:R2:W-:Y:S04]  /*5420*/  STL [R1+0xf0], RZ ;  /* 0x0000f0ff01007387 */ /* 0x0005e80000100800 */
[----:B------:R2:W-:Y:S04]  /*5430*/  STL [R1+0xf4], RZ ;  /* 0x0000f4ff01007387 */ /* 0x0005e80000100800 */
[----:B------:R2:W-:Y:S01]  /*5440*/  STL [R1+0xf8], RZ ;  /* 0x0000f8ff01007387 */ /* 0x0005e20000100800 */
[----:B------:R-:W3:Y:S03]  /*5450*/  S2R R12, SR_TID.X ;  /* 0x00000000000c7919 */ /* 0x000ee60000002100 */
[----:B------:R2:W-:Y:S04]  /*5460*/  STL [R1+0xfc], RZ ;  /* 0x0000fcff01007387 */ /* 0x0005e80000100800 */
[----:B------:R2:W-:Y:S01]  /*5470*/  STL [R1+0x1b0], RZ ;  /* 0x0001b0ff01007387 */ /* 0x0005e20000100800 */
[----:B------:R-:W-:-:S03]  /*5480*/  IMAD.SHL.U32 R29, R10, 0x40, RZ ;  /* 0x000000400a1d7824 */ /* 0x000fc600078e00ff */
[----:B------:R2:W-:Y:S04]  /*5490*/  STL [R1+0x1b4], RZ ;  /* 0x0001b4ff01007387 */ /* 0x0005e80000100800 */
[----:B------:R2:W-:Y:S01]  /*54a0*/  STL [R1+0x1b8], RZ ;  /* 0x0001b8ff01007387 */ /* 0x0005e20000100800 */
[----:B------:R-:W4:Y:S03]  /*54b0*/  S2R R18, SR_TID.X ;  /* 0x0000000000127919 */ /* 0x000f260000002100 */
[----:B------:R2:W-:Y:S04]  /*54c0*/  STL [R1+0x1bc], RZ ;  /* 0x0001bcff01007387 */ /* 0x0005e80000100800 */
[----:B------:R2:W-:Y:S04]  /*54d0*/  STL [R1+0x180], RZ ;  /* 0x000180ff01007387 */ /* 0x0005e80000100800 */
[----:B------:R2:W-:Y:S01]  /*54e0*/  STL [R1+0x184], RZ ;  /* 0x000184ff01007387 */ /* 0x0005e20000100800 */
[----:B------:R-:W0:Y:S03]  /*54f0*/  S2R R10, SR_TID.X ;  /* 0x00000000000a7919 */ /* 0x000e260000002100 */
[----:B------:R2:W-:Y:S04]  /*5500*/  STL [R1+0x188], RZ ;  /* 0x000188ff01007387 */ /* 0x0005e80000100800 */
        /* <DEDUP_REMOVED lines=20> */
[----:B------:R2:W-:Y:S01]  /*5650*/  STL [R1+0x11c], RZ ;  /* 0x00011cff01007387 */ /* 0x0005e20000100800 */
[----:B---3--:R-:W-:-:S03]  /*5660*/  LOP3.LUT R12, R12, 0x3f, RZ, 0xc0, !PT ;  /* 0x0000003f0c0c7812 */ /* 0x008fc600078ec0ff */
[----:B------:R2:W-:Y:S04]  /*5670*/  STL [R1+0x1c0], RZ ;  /* 0x0001c0ff01007387 */ /* 0x0005e80000100800 */
[----:B------:R2:W-:Y:S04]  /*5680*/  STL [R1+0x1c4], RZ ;  /* 0x0001c4ff01007387 */ /* 0x0005e80000100800 */
[----:B------:R2:W-:Y:S01]  /*5690*/  STL [R1+0x1c8], RZ ;  /* 0x0001c8ff01007387 */ /* 0x0005e20000100800 */
[----:B----4-:R-:W-:-:S03]  /*56a0*/  IMAD.SHL.U32 R15, R18, 0x2, RZ ;  /* 0x00000002120f7824 */ /* 0x010fc600078e00ff */
[----:B------:R2:W-:Y:S04]  /*56b0*/  STL [R1+0x1cc], RZ ;  /* 0x0001ccff01007387 */ /* 0x0005e80000100800 */
[----:B------:R2:W-:Y:S01]  /*56c0*/  STL [R1+0x190], RZ ;  /* 0x000190ff01007387 */ /* 0x0005e20000100800 */
[----:B------:R-:W-:-:S03]  /*56d0*/  IMAD.SHL.U32 R28, R12, 0x2, RZ ;  /* 0x000000020c1c7824 */ /* 0x000fc600078e00ff */
[----:B------:R2:W-:Y:S01]  /*56e0*/  STL [R1+0x194], RZ ;  /* 0x000194ff01007387 */ /* 0x0005e20000100800 */
[----:B0-----:R-:W-:-:S03]  /*56f0*/  LOP3.LUT R12, R10, 0x7, RZ, 0xc0, !PT ;  /* 0x000000070a0c7812 */ /* 0x001fc600078ec0ff */
[----:B------:R2:W-:Y:S04]  /*5700*/  STL [R1+0x198], RZ ;  /* 0x000198ff01007387 */ /* 0x0005e80000100800 */
[----:B------:R2:W-:Y:S01]  /*5710*/  STL [R1+0x19c], RZ ;  /* 0x00019cff01007387 */ /* 0x0005e20000100800 */
[----:B------:R-:W-:-:S03]  /*5720*/  LOP3.LUT R10, R15, 0x10, RZ, 0xc0, !PT ;  /* 0x000000100f0a7812 */ /* 0x000fc600078ec0ff */
[----:B------:R2:W-:Y:S04]  /*5730*/  STL [R1+0x150], RZ ;  /* 0x000150ff01007387 */ /* 0x0005e80000100800 */
[----:B------:R2:W-:Y:S04]  /*5740*/  STL [R1+0x154], RZ ;  /* 0x000154ff01007387 */ /* 0x0005e80000100800 */
[----:B------:R2:W-:Y:S01]  /*5750*/  STL [R1+0x158], RZ ;  /* 0x000158ff01007387 */ /* 0x0005e20000100800 */
[----:B------:R-:W-:-:S03]  /*5760*/  IMAD R16, R12, 0x110, RZ ;  /* 0x000001100c107824 */ /* 0x000fc600078e02ff */
[----:B------:R2:W-:Y:S01]  /*5770*/  STL [R1+0x15c], RZ ;  /* 0x00015cff01007387 */ /* 0x0005e20000100800 */
[----:B------:R-:W-:-:S03]  /*5780*/  LOP3.LUT R10, R10, 0x20, R18, 0xf8, !PT ;  /* 0x000000200a0a7812 */ /* 0x000fc600078ef812 */
[----:B------:R2:W-:Y:S04]  /*5790*/  STL [R1+0x70], RZ ;  /* 0x000070ff01007387 */ /* 0x0005e80000100800 */
[----:B------:R2:W-:Y:S04]  /*57a0*/  STL [R1+0x74], RZ ;  /* 0x000074ff01007387 */ /* 0x0005e80000100800 */
[----:B------:R2:W-:Y:S01]  /*57b0*/  STL [R1+0x78], RZ ;  /* 0x000078ff01007387 */ /* 0x0005e20000100800 */
[----:B------:R-:W-:-:S03]  /*57c0*/  IMAD.SHL.U32 R13, R18, 0x80, RZ ;  /* 0x00000080120d7824 */ /* 0x000fc600078e00ff */
[----:B------:R2:W-:Y:S01]  /*57d0*/  STL [R1+0x7c], RZ ;  /* 0x00007cff01007387 */ /* 0x0005e20000100800 */
[----:B------:R-:W-:-:S03]  /*57e0*/  LOP3.LUT R10, R16, R10, RZ, 0x3c, !PT ;  /* 0x0000000a100a7212 */ /* 0x000fc600078e3cff */
[----:B------:R2:W-:Y:S04]  /*57f0*/  STL [R1+0x170], RZ ;  /* 0x000170ff01007387 */ /* 0x0005e80000100800 */
[----:B------:R2:W-:Y:S04]  /*5800*/  STL [R1+0x174], RZ ;  /* 0x000174ff01007387 */ /* 0x0005e80000100800 */
[----:B------:R2:W-:Y:S04]  /*5810*/  STL [R1+0x178], RZ ;  /* 0x000178ff01007387 */ /* 0x0005e80000100800 */
[----:B------:R2:W-:Y:S01]  /*5820*/  STL [R1+0x17c], RZ ;  /* 0x00017cff01007387 */ /* 0x0005e20000100800 */
[----:B------:R-:W-:-:S03]  /*5830*/  LOP3.LUT R2, R28, 0x10, RZ, 0x3c, !PT ;  /* 0x000000101c027812 */ /* 0x000fc600078e3cff */
[----:B------:R2:W-:Y:S01]  /*5840*/  STL [R1+0x120], RZ ;  /* 0x000120ff01007387 */ /* 0x0005e20000100800 */
[----:B------:R-:W-:-:S03]  /*5850*/  LOP3.LUT R10, R10, 0x800, R13, 0xf8, !PT ;  /* 0x000008000a0a7812 */ /* 0x000fc600078ef80d */
[----:B------:R2:W-:Y:S01]  /*5860*/  STL [R1+0x124], RZ ;  /* 0x000124ff01007387 */ /* 0x0005e20000100800 */
[----:B------:R-:W-:-:S03]  /*5870*/  LOP3.LUT R2, R28, 0x30, RZ, 0x3c, !PT ;  /* 0x000000301c027812 */ /* 0x000fc600078e3cff */
[----:B------:R2:W-:Y:S01]  /*5880*/  STL [R1+0x128], RZ ;  /* 0x000128ff01007387 */ /* 0x0005e20000100800 */
[----:B------:R-:W-:-:S03]  /*5890*/  LOP3.LUT R2, R28, 0x50, RZ, 0x3c, !PT ;  /* 0x000000501c027812 */ /* 0x000fc600078e3cff */
[----:B------:R2:W-:Y:S01]  /*58a0*/  STL [R1+0x12c], RZ ;  /* 0x00012cff01007387 */ /* 0x0005e20000100800 */
[----:B------:R-:W-:-:S03]  /*58b0*/  LOP3.LUT R2, R28, 0x60, RZ, 0x3c, !PT ;  /* 0x000000601c027812 */ /* 0x000fc600078e3cff */
[----:B------:R2:W-:Y:S01]  /*58c0*/  STL [R1+0x100], RZ ;  /* 0x000100ff01007387 */ /* 0x0005e20000100800 */
[----:B------:R-:W-:-:S03]  /*58d0*/  LOP3.LUT R2, R10, 0x40, RZ, 0x3c, !PT ;  /* 0x000000400a027812 */ /* 0x000fc600078e3cff */
[----:B------:R2:W-:Y:S04]  /*58e0*/  STL [R1+0x104], RZ ;  /* 0x000104ff01007387 */ /* 0x0005e80000100800 */
[----:B------:R2:W-:Y:S04]  /*58f0*/  STL [R1+0x108], RZ ;  /* 0x000108ff01007387 */ /* 0x0005e80000100800 */
[----:B------:R2:W-:Y:S04]  /*5900*/  STL [R1+0x10c], RZ ;  /* 0x00010cff01007387 */ /* 0x0005e80000100800 */
[----:B------:R2:W-:Y:S04]  /*5910*/  STL [R1+0xb0], RZ ;  /* 0x0000b0ff01007387 */ /* 0x0005e80000100800 */
[----:B------:R2:W-:Y:S04]  /*5920*/  STL [R1+0xb4], RZ ;  /* 0x0000b4ff01007387 */ /* 0x0005e80000100800 */
[----:B------:R2:W-:Y:S04]  /*5930*/  STL [R1+0xb8], RZ ;  /* 0x0000b8ff01007387 */ /* 0x0005e80000100800 */
[----:B------:R2:W-:Y:S04]  /*5940*/  STL [R1+0xbc], RZ ;  /* 0x0000bcff01007387 */ /* 0x0005e80000100800 */
[----:B------:R2:W-:Y:S01]  /*5950*/  STL [R1+0x810], R2 ;  /* 0x0008100201007387 */ /* 0x0005e20000100800 */
[----:B------:R-:W-:Y:S01]  /*5960*/  IMAD R12, R12, 0x90, RZ ;  /* 0x000000900c0c7824 */ /* 0x000fe200078e02ff */
[----:B------:R-:W-:Y:S01]  /*5970*/  USHF.R.S32.HI UR7, URZ, 0x1f, UR4 ;  /* 0x0000001fff077899 */ /* 0x000fe20008011404 */
[----:B------:R-:W-:Y:S01]  /*5980*/  SHF.R.S32.HI R0, RZ, 0x1f, R29 ;  /* 0x0000001fff007819 */ /* 0x000fe2000001141d */
[----:B------:R-:W-:-:S02]  /*5990*/  USHF.L.U32 UR6, UR6, 0x6, URZ ;  /* 0x0000000606067899 */ /* 0x000fc400080006ff */
[----:B------:R-:W-:Y:S01]  /*59a0*/  LOP3.LUT R12, R12, 0x30, R15, 0x78, !PT ;  /* 0x000000300c0c7812 */ /* 0x000fe200078e780f */
[----:B------:R-:W-:Y:S01]  /*59b0*/  ULEA.HI UR7, UR7, UR4, URZ, 0x6 ;  /* 0x0000000407077291 */ /* 0x000fe2000f8f30ff */
[C---:B-1----:R-:W-:Y:S01]  /*59c0*/  LOP3.LUT R3, R28.reuse, 0x20, RZ, 0x3c, !PT ;  /* 0x000000201c037812 */ /* 0x042fe200078e3cff */
[----:B------:R-:W-:Y:S01]  /*59d0*/  USHF.R.S32.HI UR4, URZ, 0x1f, UR6 ;  /* 0x0000001fff047899 */ /* 0x000fe20008011406 */
[C---:B------:R-:W-:Y:S01]  /*59e0*/  SHF.L.U64.HI R0, R29.reuse, 0x1, R0 ;  /* 0x000000011d007819 */ /* 0x040fe20000010200 */
[----:B------:R-:W-:Y:S01]  /*59f0*/  IMAD.SHL.U32 R29, R29, 0x2, RZ ;  /* 0x000000021d1d7824 */ /* 0x000fe200078e00ff */
[C---:B------:R-:W-:Y:S02]  /*5a00*/  LOP3.LUT R3, R28.reuse, 0x40, RZ, 0x3c, !PT ;  /* 0x000000401c037812 */ /* 0x040fe400078e3cff */
[----:B------:R-:W-:Y:S02]  /*5a10*/  LOP3.LUT R4, R28, 0x70, RZ, 0x3c, !PT ;  /* 0x000000701c047812 */ /* 0x000fe400078e3cff */
[----:B------:R-:W-:Y:S01]  /*5a20*/  LOP3.LUT R3, R12, 0x40, RZ, 0x3c, !PT ;  /* 0x000000400c037812 */ /* 0x000fe200078e3cff */
[----:B------:R-:W-:-:S02]  /*5a30*/  USHF.L.U32 UR10, UR6, 0x1, URZ ;  /* 0x00000001060a7899 */ /* 0x000fc400080006ff */
[----:B------:R-:W-:Y:S02]  /*5a40*/  USHF.R.S32.HI UR7, URZ, 0x6, UR7 ;  /* 0x00000006ff077899 */ /* 0x000fe40008011407 */
[----:B--2---:R-:W-:-:S12]  /*5a50*/  USHF.L.U64.HI UR4, UR6, 0x1, UR4 ;  /* 0x0000000106047899 */ /* 0x004fd80008010204 */
.L_x_1:
[----:B0-----:R0:W-:Y:S01]  /*5a60*/  STL [R1+0xf84], R21 ;  /* 0x000f841501007387 */ /* 0x0011e20000100800 */
[----:B------:R-:W1:Y:S03]  /*5a70*/  LDC R4, c[0x0][0x3a0] ;  /* 0x0000e800ff047b82 */ /* 0x000e660000000800 */
[----:B------:R-:W2:Y:S04]  /*5a80*/  LDL.64 R2, [R1+0x1d8] ;  /* 0x0001d80001027983 */ /* 0x000ea80000100a00 */
[----:B0-----:R-:W1:Y:S04]  /*5a90*/  LDL R21, [R1+0x2f4] ;  /* 0x0002f40001157983 */ /* 0x001e680000100800 */
[----:B------:R-:W-:Y:S04]  /*5aa0*/  STL [R1+0xf50], R18 ;  /* 0x000f501201007387 */ /* 0x000fe80000100800 */
[----:B------:R-:W-:Y:S04]  /*5ab0*/  STL [R1+0xf58], R18 ;  /* 0x000f581201007387 */ /* 0x000fe80000100800 */
[----:B------:R-:W-:Y:S04]  /*5ac0*/  STL [R1+0xf60], R18 ;  /* 0x000f601201007387 */ /* 0x000fe80000100800 */
[----:B------:R-:W-:Y:S04]  /*5ad0*/  STL [R1+0xf68], R18 ;  /* 0x000f681201007387 */ /* 0x000fe80000100800 */
[----:B------:R-:W-:Y:S04]  /*5ae0*/  STL [R1+0xf70], R18 ;  /* 0x000f701201007387 */ /* 0x000fe80000100800 */
[----:B------:R-:W-:Y:S04]  /*5af0*/  STL [R1+0xf78], R18 ;  /* 0x000f781201007387 */ /* 0x000fe80000100800 */
[----:B------:R0:W-:Y:S04]  /*5b00*/  STL [R1+0xf80], R18 ;  /* 0x000f801201007387 */ /* 0x0001e80000100800 */
[----:B------:R-:W-:Y:S04]  /*5b10*/  STL [R1+0xf4c], R19 ;  /* 0x000f4c1301007387 */ /* 0x000fe80000100800 */
        /* <DEDUP_REMOVED lines=13> */
[----:B-----5:R-:W-:Y:S04]  /*5bf0*/  STL [R1+0xf14], R16 ;  /* 0x000f141001007387 */ /* 0x020fe80000100800 */
        /* <DEDUP_REMOVED lines=77> */
[----:B------:R-:W-:Y:S01]  /*60d0*/  STL [R1+0xdf8], R28 ;  /* 0x000df81c01007387 */ /* 0x000fe20000100800 */
[----:B-1----:R-:W-:-:S03]  /*60e0*/  IMAD R4, R21, -0x40, R4 ;  /* 0xffffffc015047824 */ /* 0x002fc600078e0204 */
[----:B------:R-:W-:Y:S04]  /*60f0*/  STL [R1+0xdfc], R28 ;  /* 0x000dfc1c01007387 */ /* 0x000fe80000100800 */
[----:B------:R-:W-:Y:S04]  /*6100*/  STL [R1+0xe00], R28 ;  /* 0x000e001c01007387 */ /* 0x000fe80000100800 */
[----:B------:R-:W-:Y:S04]  /*6110*/  STL [R1+0xe04], R28 ;  /* 0x000e041c01007387 */ /* 0x000fe80000100800 */
[----:B------:R-:W-:Y:S04]  /*6120*/  STL [R1+0xe08], R28 ;  /* 0x000e081c01007387 */ /* 0x000fe80000100800 */
[----:B------:R-:W-:Y:S01]  /*6130*/  STL [R1+0xe0c], R28 ;  /* 0x000e0c1c01007387 */ /* 0x000fe20000100800 */
[----:B------:R-:W-:-:S03]  /*6140*/  ISETP.GT.AND P0, PT, R4, RZ, PT ;  /* 0x000000ff0400720c */ /* 0x000fc60003f04270 */
[----:B------:R-:W-:Y:S04]  /*6150*/  STL [R1+0xe10], R28 ;  /* 0x000e101c01007387 */ /* 0x000fe80000100800 */
[----:B------:R-:W-:Y:S04]  /*6160*/  STL [R1+0xe14], R28 ;  /* 0x000e141c01007387 */ /* 0x000fe80000100800 */
[----:B------:R-:W-:Y:S04]  /*6170*/  STL [R1+0xdd0], R29 ;  /* 0x000dd01d01007387 */ /* 0x000fe80000100800 */
[----:B------:R-:W-:Y:S04]  /*6180*/  STL [R1+0xddc], R29 ;  /* 0x000ddc1d01007387 */ /* 0x000fe80000100800 */
[----:B------:R-:W-:Y:S04]  /*6190*/  STL [R1+0xdcc], R27 ;  /* 0x000dcc1b01007387 */ /* 0x000fe80000100800 */
[----:B------:R-:W-:Y:S04]  /*61a0*/  STL [R1+0xdc8], R26 ;  /* 0x000dc81a01007387 */ /* 0x000fe80000100800 */
[----:B------:R-:W-:Y:S01]  /*61b0*/  STL [R1+0xdc4], R25 ;  /* 0x000dc41901007387 */ /* 0x000fe20000100800 */
[----:B------:R-:W-:-:S03]  /*61c0*/  PRMT R20, RZ, 0x7610, R20 ;  /* 0x00007610ff147816 */ /* 0x000fc60000000014 */
[----:B------:R-:W-:Y:S04]  /*61d0*/  STL [R1+0xdc0], R24 ;  /* 0x000dc01801007387 */ /* 0x000fe80000100800 */
[----:B------:R-:W-:Y:S04]  /*61e0*/  STL [R1+0xdbc], R23 ;  /* 0x000dbc1701007387 */ /* 0x000fe80000100800 */
[----:B------:R-:W-:Y:S04]  /*61f0*/  STL [R1+0xdb8], R22 ;  /* 0x000db81601007387 */ /* 0x000fe80000100800 */
[----:B------:R-:W-:Y:S04]  /*6200*/  STL [R1+0x9a0], R0 ;  /* 0x0009a00001007387 */ /* 0x000fe80000100800 */
[----:B------:R-:W3:Y:S04]  /*6210*/  LDL.LU R21, [R1+0xf84] ;  /* 0x000f840001157983 */ /* 0x000ee80000300800 */
[----:B--2---:R-:W2:Y:S04]  /*6220*/  @P0 LDG.E.U16 R20, desc[UR8][R2.64] ;  /* 0x0000000802140981 */ /* 0x004ea8000c1e1500 */
[----:B------:R-:W4:Y:S01]  /*6230*/  LDL.64 R2, [R1+0x1d0] ;  /* 0x0001d00001027983 */ /* 0x000f220000100a00 */
[----:B---3--:R-:W-:-:S06]  /*6240*/  PRMT R21, RZ, 0x7610, R21 ;  /* 0x00007610ff157816 */ /* 0x008fcc0000000015 */
[----:B----4-:R1:W3:Y:S04]  /*6250*/  @P0 LDG.E.U16 R21, desc[UR8][R2.64] ;  /* 0x0000000802150981 */ /* 0x0102e8000c1e1500 */
[----:B------:R-:W1:Y:S04]  /*6260*/  LDL R2, [R1+0x700] ;  /* 0x0007000001027983 */ /* 0x000e680000100800 */
[----:B------:R-:W1:Y:S01]  /*6270*/  LDL R3, [R1+0x704] ;  /* 0x0007040001037983 */ /* 0x000e620000100800 */
[----:B------:R-:W-:Y:S02]  /*6280*/  ISETP.GT.AND P1, PT, R4, 0x1, PT ;  /* 0x000000010400780c */ /* 0x000fe40003f24270 */
[----:B0-----:R-:W-:-:S11]  /*6290*/  PRMT R18, RZ, 0x7610, R18 ;  /* 0x00007610ff127816 */ /* 0x001fd60000000012 */
[----:B-1----:R-:W-:-:S04]  /*62a0*/  @P1 LOP3.LUT R3, R3, R2, RZ, 0x3c, !PT ;  /* 0x0000000203031212 */ /* 0x002fc800078e3cff */
[----:B------:R-:W-:-:S04]  /*62b0*/  @P1 LOP3.LUT R2, R3, R2, RZ, 0x3c, !PT ;  /* 0x0000000203021212 */ /* 0x000fc800078e3cff */
[----:B------:R-:W-:-:S05]  /*62c0*/  @P1 LOP3.LUT R3, R3, R2, RZ, 0x3c, !PT ;  /* 0x0000000203031212 */ /* 0x000fca00078e3cff */
[----:B------:R-:W4:Y:S04]  /*62d0*/  @P1 LDG.E.U16 R18, desc[UR8][R2.64] ;  /* 0x0000000802121981 */ /* 0x000f28000c1e1500 */
[----:B----4-:R0:W-:Y:S04]  /*62e0*/  STL [R1+0x2c4], R18 ;  /* 0x0002c41201007387 */ /* 0x0101e80000100800 */
[----:B0-----:R-:W4:Y:S04]  /*62f0*/  LDL.LU R18, [R1+0xf80] ;  /* 0x000f800001127983 */ /* 0x001f280000300800 */
[----:B------:R-:W2:Y:S04]  /*6300*/  LDL R2, [R1+0x6f8] ;  /* 0x0006f80001027983 */ /* 0x000ea80000100800 */
[----:B------:R-:W2:Y:S01]  /*6310*/  LDL R3, [R1+0x6fc] ;  /* 0x0006fc0001037983 */ /* 0x000ea20000100800 */
[----:B------:R-:W-:-:S02]  /*6320*/  PRMT R19, RZ, 0x7610, R19 ;  /* 0x00007610ff137816 */ /* 0x000fc40000000013 */
[----:B--2---:R-:W-:-:S04]  /*6330*/  @P1 LOP3.LUT R3, R3, R2, RZ, 0x3c, !PT ;  /* 0x0000000203031212 */ /* 0x004fc800078e3cff */
[----:B------:R-:W-:-:S04]  /*6340*/  @P1 LOP3.LUT R2, R3, R2, RZ, 0x3c, !PT ;  /* 0x0000000203021212 */ /* 0x000fc800078e3cff */
[----:B------:R-:W-:-:S05]  /*6350*/  @P1 LOP3.LUT R3, R3, R2, RZ, 0x3c, !PT ;  /* 0x0000000203031212 */ /* 0x000fca00078e3cff */
[----:B------:R-:W2:Y:S01]  /*6360*/  @P1 LDG.E.U16 R19, desc[UR8][R2.64] ;  /* 0x0000000802131981 */ /* 0x000ea2000c1e1500 */
[----:B------:R-:W-:-:S03]  /*6370*/  ISETP.GT.AND P2, PT, R4, 0x2, PT ;  /* 0x000000020400780c */ /* 0x000fc60003f44270 */
[----:B--2---:R0:W-:Y:S04]  /*6380*/  STL [R1+0x2c8], R19 ;  /* 0x0002c81301007387 */ /* 0x0041e80000100800 */
[----:B0-----:R-:W2:Y:S04]  /*6390*/  LDL.LU R19, [R1+0xf7c] ;  /* 0x000f7c0001137983 */ /* 0x001ea80000300800 */
[----:B------:R-:W2:Y:S04]  /*63a0*/  LDL R2, [R1+0x6f0] ;  /* 0x0006f00001027983 */ /* 0x000ea80000100800 */
[----:B------:R-:W2:Y:S01]  /*63b0*/  LDL R3, [R1+0x6f4] ;  /* 0x0006f40001037983 */ /* 0x000ea20000100800 */
[----:B----4-:R-:W-:-:S02]  /*63c0*/  PRMT R18, RZ, 0x7610, R18 ;  /* 0x00007610ff127816 */ /* 0x010fc40000000012 */
[----:B--2---:R-:W-:-:S04]  /*63d0*/  @P2 LOP3.LUT R3, R3, R2, RZ, 0x3c, !PT ;  /* 0x0000000203032212 */ /* 0x004fc800078e3cff */
[----:B------:R-:W-:-:S04]  /*63e0*/  @P2 LOP3.LUT R2, R3, R2, RZ, 0x3c, !PT ;  /* 0x0000000203022212 */ /* 0x000fc800078e3cff */
[----:B------:R-:W-:-:S05]  /*63f0*/  @P2 LOP3.LUT R3, R3, R2, RZ, 0x3c, !PT ;  /* 0x0000000203032212 */ /* 0x000fca00078e3cff */
[----:B------:R-:W2:Y:S04]  /*6400*/  @P2 LDG.E.U16 R18, desc[UR8][R2.64] ;  /* 0x0000000802122981 */ /* 0x000ea8000c1e1500 */
[----:B--2---:R0:W-:Y:S04]  /*6410*/  STL [R1+0x2f0], R18 ;  /* 0x0002f01201007387 */ /* 0x0041e80000100800 */
[----:B0-----:R-:W2:Y:S04]  /*6420*/  LDL.LU R18, [R1+0xf78] ;  /* 0x000f780001127983 */ /* 0x001ea80000300800 */
[----:B------:R-:W4:Y:S04]  /*6430*/  LDL R2, [R1+0x6e8] ;  /* 0x0006e80001027983 */ /* 0x000f280000100800 */
[----:B------:R-:W4:Y:S01]  /*6440*/  LDL R3, [R1+0x6ec] ;  /* 0x0006ec0001037983 */ /* 0x000f220000100800 */
[----:B------:R-:W-:-:S02]  /*6450*/  PRMT R19, RZ, 0x7610, R19 ;  /* 0x00007610ff137816 */ /* 0x000fc40000000013 */
[----:B----4-:R-:W-:-:S04]  /*6460*/  @P2 LOP3.LUT R3, R3, R2, RZ, 0x3c, !PT ;  /* 0x0000000203032212 */ /* 0x010fc800078e3cff */
[----:B------:R-:W-:-:S04]  /*6470*/  @P2 LOP3.LUT R2, R3, R2, RZ, 0x3c, !PT ;  /* 0x0000000203022212 */ /* 0x000fc800078e3cff */
[----:B------:R-:W-:-:S05]  /*6480*/  @P2 LOP3.LUT R3, R3, R2, RZ, 0x3c, !PT ;  /* 0x0000000203032212 */ /* 0x000fca00078e3cff */
[----:B------:R-:W4:Y:S01]  /*6490*/  @P2 LDG.E.U16 R19, desc[UR8][R2.64] ;  /* 0x0000000802132981 */ /* 0x000f22000c1e1500 */
[----:B------:R-:W-:-:S03]  /*64a0*/  ISETP.GT.AND P0, PT, R4, 0x3, PT ;  /* 0x000000030400780c */ /* 0x000fc60003f04270 */
[----:B----4-:R0:W-:Y:S04]  /*64b0*/  STL [R1+0x2ec], R19 ;  /* 0x0002ec1301007387 */ /* 0x0101e80000100800 */
[----:B0-----:R-:W4:Y:S04]  /*64c0*/  LDL.LU R19, [R1+0xf74] ;  /* 0x000f740001137983 */ /* 0x001f280000300800 */
[----:B------:R-:W3:Y:S04]  /*64d0*/  LDL R2, [R1+0x6e0] ;  /* 0x0006e00001027983 */ /* 0x000ee80000100800 */
[----:B------:R-:W3:Y:S01]  /*64e0*/  LDL R3, [R1+0x6e4] ;  /* 0x0006e40001037983 */ /* 0x000ee20000100800 */
[----:B--2---:R-:W-:-:S02]  /*64f0*/  PRMT R18, RZ, 0x7610, R18 ;  /* 0x00007610ff127816 */ /* 0x004fc40000000012 */
[----:B---3--:R-:W-:-:S04]  /*6500*/  @P0 LOP3.LUT R3, R3, R2, RZ, 0x3c, !PT ;  /* 0x0000000203030212 */ /* 0x008fc800078e3cff */
[----:B------:R-:W-:-:S04]  /*6510*/  @P0 LOP3.LUT R2, R3, R2, RZ, 0x3c, !PT ;  /* 0x0000000203020212 */ /* 0x000fc800078e3cff */
[----:B------:R-:W-:-:S05]  /*6520*/  @P0 LOP3.LUT R3, R3, R2, RZ, 0x3c, !PT ;  /* 0x0000000203030212 */ /* 0x000fca00078e3cff */
[----:B------:R-:W2:Y:S04]  /*6530*/  @P0 LDG.E.U16 R18, desc[UR8][R2.64] ;  /* 0x0000000802120981 */ /* 0x000ea8000c1e1500 */
[----:B--2---:R0:W-:Y:S04]  /*6540*/  STL [R1+0x2e8], R18 ;  /* 0x0002e81201007387 */ /* 0x0041e80000100800 */
[----:B0-----:R-:W2:Y:S04]  /*6550*/  LDL.LU R18, [R1+0xf70] ;  /* 0x000f700001127983 */ /* 0x001ea80000300800 */
[----:B------:R-:W3:Y:S04]  /*6560*/  LDL R2, [R1+0x6d8] ;  /* 0x0006d80001027983 */ /* 0x000ee80000100800 */
[----:B------:R-:W3:Y:S01]  /*6570*/  LDL R3, [R1+0x6dc] ;  /* 0x0006dc0001037983 */ /* 0x000ee20000100800 */
[----:B----4-:R-:W-:-:S02]  /*6580*/  PRMT R19, RZ, 0x7610, R19 ;  /* 0x00007610ff137816 */ /* 0x010fc40000000013 */
[----:B---3--:R-:W-:-:S04]  /*6590*/  @P0 LOP3.LUT R3, R3, R2, RZ, 0x3c, !PT ;  /* 0x0000000203030212 */ /* 0x008fc800078e3cff */
[----:B------:R-:W-:-:S04]  /*65a0*/  @P0 LOP3.LUT R2, R3, R2, RZ, 0x3c, !PT ;  /* 0x0000000203020212 */ /* 0x000fc800078e3cff */
[----:B------:R-:W-:-:S05]  /*65b0*/  @P0 LOP3.LUT R3, R3, R2, RZ, 0x3c, !PT ;  /* 0x0000000203030212 */ /* 0x000fca00078e3cff */
[----:B------:R-:W3:Y:S01]  /*65c0*/  @P0 LDG.E.U16 R19, desc[UR8][R2.64] ;  /* 0x0000000802130981 */ /* 0x000ee2000c1e1500 */
[----:B------:R-:W-:-:S03]  /*65d0*/  ISETP.GT.AND P1, PT, R4, 0x4, PT ;  /* 0x000000040400780c */ /* 0x000fc60003f24270 */
[----:B---3--:R0:W-:Y:S04]  /*65e0*/  STL [R1+0x2e4], R19 ;  /* 0x0002e41301007387 */ /* 0x0081e80000100800 */
[----:B0-----:R-:W3:Y:S04]  /*65f0*/  LDL.LU R19, [R1+0xf6c] ;  /* 0x000f6c0001137983 */ /* 0x001ee80000300800 */
[----:B------:R-:W4:Y:S04]  /*6600*/  LDL R2, [R1+0x6d0] ;  /* 0x0006d00001027983 */ /* 0x000f280000100800 */
[----:B------:R-:W4:Y:S01]  /*6610*/  LDL R3, [R1+0x6d4] ;  /* 0x0006d40001037983 */ /* 0x000f220000100800 */
[----:B--2---:R-:W-:-:S02]  /*6620*/  PRMT R18, RZ, 0x7610, R18 ;  /* 0x00007610ff127816 */ /* 0x004fc40000000012 */
[----:B----4-:R-:W-:-:S04]  /*6630*/  @P1 LOP3.LUT R3, R3, R2, RZ, 0x3c, !PT ;  /* 0x0000000203031212 */ /* 0x010fc800078e3cff */
[----:B------:R-:W-:-:S04]  /*6640*/  @P1 LOP3.LUT R2, R3, R2, RZ, 0x3c, !PT ;  /* 0x0000000203021212 */ /* 0x000fc800078e3cff */
[----:B------:R-:W-:-:S05]  /*6650*/  @P1 LOP3.LUT R3, R3, R2, RZ, 0x3c, !PT ;  /* 0x0000000203031212 */ /* 0x000fca00078e3cff */
[----:B------:R-:W2:Y:S04]  /*6660*/  @P1 LDG.E.U16 R18, desc[UR8][R2.64] ;  /* 0x0000000802121981 */ /* 0x000ea8000c1e1500 */
[----:B--2---:R0:W-:Y:S04]  /*6670*/  STL [R1+0x2e0], R18 ;  /* 0x0002e01201007387 */ /* 0x0041e80000100800 */
[----:B0-----:R-:W2:Y:S04]  /*6680*/  LDL.LU R18, [R1+0xf68] ;  /* 0x000f680001127983 */ /* 0x001ea80000300800 */
[----:B------:R-:W4:Y:S04]  /*6690*/  LDL R2, [R1+0x6c8] ;  /* 0x0006c80001027983 */ /* 0x000f280000100800 */
[----:B------:R-:W4:Y:S01]  /*66a0*/  LDL R3, [R1+0x6cc] ;  /* 0x0006cc0001037983 */ /* 0x000f220000100800 */
[----:B---3--:R-:W-:-:S02]  /*66b0*/  PRMT R19, RZ, 0x7610, R19 ;  /* 0x00007610ff137816 */ /* 0x008fc40000000013 */
[----:B----4-:R-:W-:-:S04]  /*66c0*/  @P1 LOP3.LUT R3, R3, R2, RZ, 0x3c, !PT ;  /* 0x0000000203031212 */ /* 0x010fc800078e3cff */
        /* <DEDUP_REMOVED lines=69> */
[----:B------:R0:W2:Y:S04]  /*6b20*/  @P2 LDG.E.U16 R18, desc[UR8][R2.64] ;  /* 0x0000000802122981 */ /* 0x0000a8000c1e1500 */
[----:B------:R-:W0:Y:S04]  /*6b30*/  LDL R2, [R1+0x688] ;  /* 0x0006880001027983 */ /* 0x000e280000100800 */
[----:B------:R-:W0:Y:S01]  /*6b40*/  LDL R3, [R1+0x68c] ;  /* 0x00068c0001037983 */ /* 0x000e220000100800 */
[----:B---3--:R-:W-:Y:S02]  /*6b50*/  PRMT R19, RZ, 0x7610, R19 ;  /* 0x00007610ff137816 */ /* 0x008fe40000000013 */
[----:B0-----:R-:W-:-:S04]  /*6b60*/  @P2 LOP3.LUT R3, R3, R2, RZ, 0x3c, !PT ;  /* 0x0000000203032212 */ /* 0x001fc800078e3cff */
[----:B------:R-:W-:-:S04]  /*6b70*/  @P2 LOP3.LUT R2, R3, R2, RZ, 0x3c, !PT ;  /* 0x0000000203022212 */ /* 0x000fc800078e3cff */
[----:B------:R-:W-:-:S05]  /*6b80*/  @P2 LOP3.LUT R3, R3, R2, RZ, 0x3c, !PT ;  /* 0x0000000203032212 */ /* 0x000fca00078e3cff */
[----:B------:R0:W3:Y:S04]  /*6b90*/  @P2 LDG.E.U16 R19, desc[UR8][R2.64] ;  /* 0x0000000802132981 */ /* 0x0000e8000c1e1500 */
[----:B------:R-:W0:Y:S04]  /*6ba0*/  LDL R2, [R1+0x680] ;  /* 0x0006800001027983 */ /* 0x000e280000100800 */
[----:B------:R-:W0:Y:S01]  /*6bb0*/  LDL R3, [R1+0x684] ;  /* 0x0006840001037983 */ /* 0x000e220000100800 */
[----:B------:R-:W-:Y:S02]  /*6bc0*/  ISETP.GT.AND P0, PT, R4, 0x9, PT ;  /* 0x000000090400780c */ /* 0x000fe40003f04270 */
[----:B------:R-:W-:-:S11]  /*6bd0*/  PRMT R15, RZ, 0x7610, R15 ;  /* 0x00007610ff0f7816 */ /* 0x000fd6000000000f */
[----:B0-----:R-:W-:-:S04]  /*6be0*/  @P0 LOP3.LUT R3, R3, R2, RZ, 0x3c, !PT ;  /* 0x0000000203030212 */ /* 0x001fc800078e3cff */
        /* <DEDUP_REMOVED lines=277> */
[----:B------:R-:W2:Y:S04]  /*7d40*/  LDL R2, [R1+0x590] ;  /* 0x0005900001027983 */ /* 0x000ea80000100800 */
[----:B------:R-:W2:Y:S01]  /*7d50*/  LDL R3, [R1+0x594] ;  /* 0x0005940001037983 */ /* 0x000ea20000100800 */
[----:B---3--:R-:W-:-:S02]  /*7d60*/  PRMT R13, RZ, 0x7610, R13 ;  /* 0x00007610ff0d7816 */ /* 0x008fc4000000000d */
[----:B--2---:R-:W-:-:S04]  /*7d70*/  @P0 LOP3.LUT R3, R3, R2, RZ, 0x3c, !PT ;  /* 0x0000000203030212 */ /* 0x004fc800078e3cff */
[----:B------:R-:W-:-:S04]  /*7d80*/  @P0 LOP3.LUT R2, R3, R2, RZ, 0x3c, !PT ;  /* 0x0000000203020212 */ /* 0x000fc800078e3cff */
[----:B------:R-:W-:-:S05]  /*7d90*/  @P0 LOP3.LUT R3, R3, R2, RZ, 0x3c, !PT ;  /* 0x0000000203030212 */ /* 0x000fca00078e3cff */
[----:B------:R0:W2:Y:S04]  /*7da0*/  @P0 LDG.E.U16 R13, desc[UR8][R2.64] ;  /* 0x00000008020d0981 */ /* 0x0000a8000c1e1500 */
[----:B------:R-:W0:Y:S04]  /*7db0*/  LDL R2, [R1+0x588] ;  /* 0x0005880001027983 */ /* 0x000e280000100800 */
[----:B------:R-:W0:Y:S01]  /*7dc0*/  LDL R3, [R1+0x58c] ;  /* 0x00058c0001037983 */ /* 0x000e220000100800 */
[----:B------:R-:W-:Y:S02]  /*7dd0*/  PRMT R14, RZ, 0x7610, R14 ;  /* 0x00007610ff0e7816 */ /* 0x000fe4000000000e */
[----:B0-----:R-:W-:-:S04]  /*7de0*/  @P0 LOP3.LUT R3, R3, R2, RZ, 0x3c, !PT ;  /* 0x0000000203030212 */ /* 0x001fc800078e3cff */
[----:B------:R-:W-:-:S04]  /*7df0*/  @P0 LOP3.LUT R2, R3, R2, RZ, 0x3c, !PT ;  /* 0x0000000203020212 */ /* 0x000fc800078e3cff */
[----:B------:R-:W-:-:S05]  /*7e00*/  @P0 LOP3.LUT R3, R3, R2, RZ, 0x3c, !PT ;  /* 0x0000000203030212 */ /* 0x000fca00078e3cff */
[----:B------:R0:W3:Y:S04]  /*7e10*/  @P0 LDG.E.U16 R14, desc[UR8][R2.64] ;  /* 0x00000008020e0981 */ /* 0x0000e8000c1e1500 */
[----:B------:R-:W0:Y:S04]  /*7e20*/  LDL R2, [R1+0x580] ;  /* 0x0005800001027983 */ /* 0x000e280000100800 */
[----:B------:R-:W0:Y:S01]  /*7e30*/  LDL R3, [R1+0x584] ;  /* 0x0005840001037983 */ /* 0x000e220000100800 */
[----:B------:R-:W-:Y:S02]  /*7e40*/  ISETP.GT.AND P1, PT, R4, 0x19, PT ;  /* 0x000000190400780c */ /* 0x000fe40003f24270 */
[----:B----4-:R-:W-:-:S11]  /*7e50*/  PRMT R17, RZ, 0x7610, R17 ;  /* 0x00007610ff117816 */ /* 0x010fd60000000011 */
[----:B0-----:R-:W-:-:S04]  /*7e60*/  @P1 LOP3.LUT R3, R3, R2, RZ, 0x3c, !PT ;  /* 0x0000000203031212 */ /* 0x001fc800078e3cff */
[----:B------:R-:W-:-:S04]  /*7e70*/  @P1 LOP3.LUT R2, R3, R2, RZ, 0x3c, !PT ;  /* 0x0000000203021212 */ /* 0x000fc800078e3cff */
[----:B------:R-:W-:-:S05]  /*7e80*/  @P1 LOP3.LUT R3, R3, R2, RZ, 0x3c, !PT ;  /* 0x0000000203031212 */ /* 0x000fca00078e3cff */
[----:B------:R0:W4:Y:S04]  /*7e90*/  @P1 LDG.E.U16 R17, desc[UR8][R2.64] ;  /* 0x0000000802111981 */ /* 0x000128000c1e1500 */
[----:B------:R-:W0:Y:S04]  /*7ea0*/  LDL R2, [R1+0x578] ;  /* 0x0005780001027983 */ /* 0x000e280000100800 */
[----:B------:R-:W0:Y:S01]  /*7eb0*/  LDL R3, [R1+0x57c] ;  /* 0x00057c0001037983 */ /* 0x000e220000100800 */
[----:B------:R-:W-:Y:S02]  /*7ec0*/  PRMT R12, RZ, 0x7610, R12 ;  /* 0x00007610ff0c7816 */ /* 0x000fe4000000000c */
[----:B0-----:R-:W-:-:S04]  /*7ed0*/  @P1 LOP3.LUT R3, R3, R2, RZ, 0x3c, !PT ;  /* 0x0000000203031212 */ /* 0x001fc800078e3cff */
        /* <DEDUP_REMOVED lines=8> */
[----:B------:R-:W-:-:S02]  /*7f60*/  PRMT R11, RZ, 0x7610, R11 ;  /* 0x00007610ff0b7816 */ /* 0x000fc4000000000b */
[----:B--2---:R-:W-:-:S04]  /*7f70*/  @P2 LOP3.LUT R3, R3, R2, RZ, 0x3c, !PT ;  /* 0x0000000203032212 */ /* 0x004fc800078e3cff */
[----:B------:R-:W-:-:S04]  /*7f80*/  @P2 LOP3.LUT R2, R3, R2, RZ, 0x3c, !PT ;  /* 0x0000000203022212 */ /* 0x000fc800078e3cff */
[----:B------:R-:W-:-:S05]  /*7f90*/  @P2 LOP3.LUT R3, R3, R2, RZ, 0x3c, !PT ;  /* 0x0000000203032212 */ /* 0x000fca00078e3cff */
[----:B------:R-:W2:Y:S04]  /*7fa0*/  @P2 LDG.E.U16 R11, desc[UR8][R2.64] ;  /* 0x00000008020b2981 */ /* 0x000ea8000c1e1500 */
        /* <DEDUP_REMOVED lines=120> */
[----:B------:R0:W2:Y:S04]  /*8730*/  @P2 LDG.E.U16 R12, desc[UR8][R2.64] ;  /* 0x00000008020c2981 */ /* 0x0000a8000c1e1500 */
[----:B------:R-:W0:Y:S04]  /*8740*/  LDL R2, [R1+0x500] ;  /* 0x0005000001027983 */ /* 0x000e280000100800 */
[----:B------:R-:W0:Y:S01]  /*8750*/  LDL R3, [R1+0x504] ;  /* 0x0005040001037983 */ /* 0x000e220000100800 */
[----:B------:R-:W-:Y:S02]  /*8760*/  ISETP.GT.AND P0, PT, R4, 0x21, PT ;  /* 0x000000210400780c */ /* 0x000fe40003f04270 */
[----:B------:R-:W-:-:S11]  /*8770*/  PRMT R7, RZ, 0x7610, R7 ;  /* 0x00007610ff077816 */ /* 0x000fd60000000007 */
[----:B0-----:R-:W-:-:S04]  /*8780*/  @P0 LOP3.LUT R3, R3, R2, RZ, 0x3c, !PT ;  /* 0x0000000203030212 */ /* 0x001fc800078e3cff */
        /* <DEDUP_REMOVED lines=360> */
[----:B------:R-:W-:-:S02]  /*9e10*/  PRMT R10, RZ, 0x7610, R10 ;  /* 0x00007610ff0a7816 */ /* 0x000fc4000000000a */
[----:B---3--:R-:W-:-:S04]  /*9e20*/  @P1 LOP3.LUT R3, R3, R2, RZ, 0x3c, !PT ;  /* 0x0000000203031212 */ /* 0x008fc800078e3cff */
[----:B------:R-:W-:-:S04]  /*9e30*/  @P1 LOP3.LUT R2, R3, R2, RZ, 0x3c, !PT ;  /* 0x0000000203021212 */ /* 0x000fc800078e3cff */
[----:B------:R-:W-:-:S05]  /*9e40*/  @P1 LOP3.LUT R3, R3, R2, RZ, 0x3c, !PT ;  /* 0x0000000203031212 */ /* 0x000fca00078e3cff */
[----:B------:R-:W3:Y:S01]  /*9e50*/  @P1 LDG.E.U16 R10, desc[UR8][R2.64] ;  /* 0x00000008020a1981 */ /* 0x000ee2000c1e1500 */
[----:B------:R-:W-:-:S03]  /*9e60*/  ISETP.GT.AND P2, PT, R4, 0x38, PT ;  /* 0x000000380400780c */ /* 0x000fc60003f44270 */
[----:B---3--:R0:W-:Y:S04]  /*9e70*/  STL [R1+0x80], R10 ;  /* 0x0000800a01007387 */ /* 0x0081e80000100800 */
[----:B0-----:R-:W3:Y:S04]  /*9e80*/  LDL.LU R10, [R1+0xe18] ;  /* 0x000e1800010a7983 */ /* 0x001ee80000300800 */
[----:B------:R-:W3:Y:S04]  /*9e90*/  LDL R2, [R1+0x390] ;  /* 0x0003900001027983 */ /* 0x000ee80000100800 */
[----:B------:R-:W3:Y:S01]  /*9ea0*/  LDL R3, [R1+0x394] ;  /* 0x0003940001037983 */ /* 0x000ee20000100800 */
[----:B--2---:R-:W-:-:S02]  /*9eb0*/  PRMT R6, RZ, 0x7610, R6 ;  /* 0x00007610ff067816 */ /* 0x004fc40000000006 */
[----:B---3--:R-:W-:-:S04]  /*9ec0*/  @P2 LOP3.LUT R3, R3, R2, RZ, 0x3c, !PT ;  /* 0x0000000203032212 */ /* 0x008fc800078e3cff */
        /* <DEDUP_REMOVED lines=36> */
[----:B------:R0:W3:Y:S04]  /*a110*/  @P1 LDG.E.U16 R0, desc[UR8][R2.64] ;  /* 0x0000000802001981 */ /* 0x0000e8000c1e1500 */
[----:B------:R-:W0:Y:S04]  /*a120*/  LDL R2, [R1+0x3a8] ;  /* 0x0003a80001027983 */ /* 0x000e280000100800 */
[----:B------:R-:W0:Y:S01]  /*a130*/  LDL R3, [R1+0x3ac] ;  /* 0x0003ac0001037983 */ /* 0x000e220000100800 */
[----:B--2---:R-:W-:Y:S02]  /*a140*/  PRMT R28, RZ, 0x7610, R28 ;  /* 0x00007610ff1c7816 */ /* 0x004fe4000000001c */
[----:B0-----:R-:W-:-:S04]  /*a150*/  @P1 LOP3.LUT R3, R3, R2, RZ, 0x3c, !PT ;  /* 0x0000000203031212 */ /* 0x001fc800078e3cff */
[----:B------:R-:W-:-:S04]  /*a160*/  @P1 LOP3.LUT R2, R3, R2, RZ, 0x3c, !PT ;  /* 0x0000000203021212 */ /* 0x000fc800078e3cff */
[----:B------:R-:W-:-:S05]  /*a170*/  @P1 LOP3.LUT R3, R3, R2, RZ, 0x3c, !PT ;  /* 0x0000000203031212 */ /* 0x000fca00078e3cff */
[----:B------:R-:W2:Y:S04]  /*a180*/  @P1 LDG.E.U16 R28, desc[UR8][R2.64] ;  /* 0x00000008021c1981 */ /* 0x000ea8000c1e1500 */
[----:B---3--:R-:W-:Y:S01]  /*a190*/  STL [R1+0xda4], R0 ;  /* 0x000da40001007387 */ /* 0x008fe20000100800 */
        /* <DEDUP_REMOVED lines=116> */
[----:B------:R-:W-:Y:S02]  /*a8e0*/  ISETP.GT.AND P0, PT, R4, 0x3e, PT ;  /* 0x0000003e0400780c */ /* 0x000fe40003f04270 */
[----:B--2---:R-:W-:-:S11]  /*a8f0*/  PRMT R28, RZ, 0x7610, R28 ;  /* 0x00007610ff1c7816 */ /* 0x004fd6000000001c */
[----:B0-----:R-:W-:-:S04]  /*a900*/  @P0 LOP3.LUT R3, R3, R2, RZ, 0x3c, !PT ;  /* 0x0000000203030212 */ /* 0x001fc800078e3cff */
        /* <DEDUP_REMOVED lines=9> */
[----:B------:R-:W3:Y:S04]  /*a9a0*/  @P0 LDG.E.U16 R29, desc[UR8][R2.64] ;  /* 0x00000008021d0981 */ /* 0x000ee8000c1e1500 */
[----:B--2---:R0:W-:Y:S02]  /*a9b0*/  STL [R1+0x2c], R28 ;  /* 0x00002c1c01007387 */ /* 0x0041e40000100800 */
[----:B0-----:R-:W0:Y:S02]  /*a9c0*/  S2R R28, SR_TID.X ;  /* 0x00000000001c7919 */ /* 0x001e240000002100 */
[----:B0-----:R-:W-:-:S04]  /*a9d0*/  LOP3.LUT R28, R28, 0x3f, RZ, 0xc0, !PT ;  /* 0x0000003f1c1c7812 */ /* 0x001fc800078ec0ff */
[----:B------:R-:W-:Y:S01]  /*a9e0*/  ISETP.GE.AND P0, PT, R28, R4, PT ;  /* 0x000000041c00720c */ /* 0x000fe20003f06270 */
[----:B---3--:R0:W-:Y:S04]  /*a9f0*/  STL [R1+0x28], R29 ;  /* 0x0000281d01007387 */ /* 0x0081e80000100800 */
[----:B0-----:R-:W2:Y:S04]  /*aa00*/  LDL.LU R29, [R1+0xddc] ;  /* 0x000ddc00011d7983 */ /* 0x001ea80000300800 */
[----:B------:R-:W3:Y:S04]  /*aa10*/  LDL R2, [R1+0x320] ;  /* 0x0003200001027983 */ /* 0x000ee80000100800 */
[----:B------:R-:W3:Y:S04]  /*aa20*/  LDL R3, [R1+0x324] ;  /* 0x0003240001037983 */ /* 0x000ee80000100800 */
[----:B------:R-:W2:Y:S01]  /*aa30*/  LDL.LU R28, [R1+0xdd8] ;  /* 0x000dd800011c7983 */ /* 0x000ea20000300800 */
[----:B------:R-:W-:-:S13]  /*aa40*/  ISETP.GT.AND P1, PT, R4, 0x3f, PT ;  /* 0x0000003f0400780c */ /* 0x000fda0003f24270 */
[----:B---3--:R-:W-:-:S04]  /*aa50*/  @P1 LOP3.LUT R3, R3, R2, RZ, 0x3c, !PT ;  /* 0x0000000203031212 */ /* 0x008fc800078e3cff */
[C---:B------:R-:W-:Y:S02]  /*aa60*/  @P1 LOP3.LUT R2, R3.reuse, R2, RZ, 0x3c, !PT ;  /* 0x0000000203021212 */ /* 0x040fe400078e3cff */
[----:B--2---:R-:W-:Y:S02]  /*aa70*/  PRMT R28, RZ, 0x7610, R28 ;  /* 0x00007610ff1c7816 */ /* 0x004fe4000000001c */
        /* <DEDUP_REMOVED lines=11> */
[----:B------:R-:W-:Y:S01]  /*ab30*/  PRMT R27, RZ, 0x7610, R27 ;  /* 0x00007610ff1b7816 */ /* 0x000fe2000000001b */
[----:B------:R-:W-:Y:S06]  /*ab40*/  BAR.SYNC.DEFER_BLOCKING 0x0 ;  /* 0x0000000000007b1d */ /* 0x000fec0000010000 */
[----:B---3--:R0:W-:Y:S04]  /*ab50*/  STL [R1+0x20], R29 ;  /* 0x0000201d01007387 */ /* 0x0081e80000100800 */
[----:B0-----:R-:W3:Y:S04]  /*ab60*/  LDL.LU R29, [R1+0xdd0] ;  /* 0x000dd000011d7983 */ /* 0x001ee80000300800 */
[----:B------:R-:W2:Y:S04]  /*ab70*/  LDL R2, [R1+0x310] ;  /* 0x0003100001027983 */ /* 0x000ea80000100800 */
[----:B------:R-:W2:Y:S02]  /*ab80*/  LDL R3, [R1+0x314] ;  /* 0x0003140001037983 */ /* 0x000ea40000100800 */
[----:B--2---:R-:W-:-:S04]  /*ab90*/  @!P0 LOP3.LUT R3, R3, R2, RZ, 0x3c, !PT ;  /* 0x0000000203038212 */ /* 0x004fc800078e3cff */
[----:B------:R-:W-:-:S04]  /*aba0*/  @!P0 LOP3.LUT R2, R3, R2, RZ, 0x3c, !PT ;  /* 0x0000000203028212 */ /* 0x000fc800078e3cff */
[----:B------:R-:W-:-:S05]  /*abb0*/  @!P0 LOP3.LUT R3, R3, R2, RZ, 0x3c, !PT ;  /* 0x0000000203038212 */ /* 0x000fca00078e3cff */
[----:B------:R-:W2:Y:S04]  /*abc0*/  @!P0 LDG.E.U16 R27, desc[UR8][R2.64] ;  /* 0x00000008021b8981 */ /* 0x000ea8000c1e1500 */
[----:B--2---:R0:W-:Y:S04]  /*abd0*/  STL [R1+0x1c], R27 ;  /* 0x00001c1b01007387 */ /* 0x0041e80000100800 */
[----:B0-----:R-:W2:Y:S04]  /*abe0*/  LDL.LU R27, [R1+0xdcc] ;  /* 0x000dcc00011b7983 */ /* 0x001ea80000300800 */
[----:B------:R-:W2:Y:S04]  /*abf0*/  LDL R2, [R1+0x30c] ;  /* 0x00030c0001027983 */ /* 0x000ea80000100800 */
[----:B------:R-:W2:Y:S01]  /*ac00*/  LDL R3, [R1+0x7b0] ;  /* 0x0007b00001037983 */ /* 0x000ea20000100800 */
[----:B------:R-:W-:-:S02]  /*ac10*/  PRMT R26, RZ, 0x7610, R26 ;  /* 0x00007610ff1a7816 */ /* 0x000fc4000000001a */
        /* <DEDUP_REMOVED lines=49> */
[----:B--2---:R-:W-:Y:S04]  /*af30*/  STL [R1+0x4], R28 ;  /* 0x0000041c01007387 */ /* 0x004fe80000100800 */
[----:B------:R-:W2:Y:S04]  /*af40*/  LDL R2, [R1+0x790] ;  /* 0x0007900001027983 */ /* 0x000ea80000100800 */
[----:B------:R-:W2:Y:S01]  /*af50*/  LDL R3, [R1+0x794] ;  /* 0x0007940001037983 */ /* 0x000ea20000100800 */
[----:B---3--:R-:W-:-:S02]  /*af60*/  PRMT R29, RZ, 0x7610, R29 ;  /* 0x00007610ff1d7816 */ /* 0x008fc4000000001d */
[----:B--2---:R-:W-:-:S04]  /*af70*/  @!P0 LOP3.LUT R3, R3, R2, RZ, 0x3c, !PT ;  /* 0x0000000203038212 */ /* 0x004fc800078e3cff */
[----:B------:R-:W-:-:S04]  /*af80*/  @!P0 LOP3.LUT R2, R3, R2, RZ, 0x3c, !PT ;  /* 0x0000000203028212 */ /* 0x000fc800078e3cff */
[----:B------:R-:W-:-:S05]  /*af90*/  @!P0 LOP3.LUT R3, R3, R2, RZ, 0x3c, !PT ;  /* 0x0000000203038212 */ /* 0x000fca00078e3cff */
[----:B------:R-:W2:Y:S04]  /*afa0*/  @!P0 LDG.E.U16 R29, desc[UR8][R2.64] ;  /* 0x00000008021d8981 */ /* 0x000ea8000c1e1500 */
[----:B------:R-:W3:Y:S04]  /*afb0*/  LDL R2, [R1+0x788] ;  /* 0x0007880001027983 */ /* 0x000ee80000100800 */
[----:B------:R-:W3:Y:S01]  /*afc0*/  LDL R3, [R1+0x78c] ;  /* 0x00078c0001037983 */ /* 0x000ee20000100800 */
[----:B------:R-:W-:-:S03]  /*afd0*/  PRMT R27, RZ, 0x7610, R27 ;  /* 0x00007610ff1b7816 */ /* 0x000fc6000000001b */
[----:B--2---:R0:W-:Y:S01]  /*afe0*/  STL [R1+0xd54], R29 ;  /* 0x000d541d01007387 */ /* 0x0041e20000100800 */
[----:B------:R-:W-:-:S03]  /*aff0*/  PRMT R26, RZ, 0x7610, R26 ;  /* 0x00007610ff1a7816 */ /* 0x000fc6000000001a */
[----:B0-----:R-:W2:Y:S01]  /*b000*/  LDL R29, [R1+0x77c] ;  /* 0x00077c00011d7983 */ /* 0x001ea20000100800 */
[----:B---3--:R-:W-:-:S04]  /*b010*/  @!P0 LOP3.LUT R3, R3, R2, RZ, 0x3c, !PT ;  /* 0x0000000203038212 */ /* 0x008fc800078e3cff */
[----:B------:R-:W-:-:S04]  /*b020*/  @!P0 LOP3.LUT R2, R3, R2, RZ, 0x3c, !PT ;  /* 0x0000000203028212 */ /* 0x000fc800078e3cff */
[----:B------:R-:W-:-:S05]  /*b030*/  @!P0 LOP3.LUT R3, R3, R2, RZ, 0x3c, !PT ;  /* 0x0000000203038212 */ /* 0x000fca00078e3cff */
[----:B------:R-:W3:Y:S04]  /*b040*/  @!P0 LDG.E.U16 R27, desc[UR8][R2.64] ;  /* 0x00000008021b8981 */ /* 0x000ee8000c1e1500 */
[----:B------:R-:W2:Y:S04]  /*b050*/  LDL R2, [R1+0x780] ;  /* 0x0007800001027983 */ /* 0x000ea80000100800 */
[----:B------:R-:W2:Y:S04]  /*b060*/  LDL R3, [R1+0x784] ;  /* 0x0007840001037983 */ /* 0x000ea80000100800 */
[----:B---3--:R0:W-:Y:S04]  /*b070*/  STL [R1+0xd5c], R27 ;  /* 0x000d5c1b01007387 */ /* 0x0081e80000100800 */
[----:B0-----:R-:W3:Y:S01]  /*b080*/  LDL R27, [R1+0x778] ;  /* 0x00077800011b7983 */ /* 0x001ee20000100800 */
[----:B--2---:R-:W-:-:S04]  /*b090*/  @!P0 LOP3.LUT R3, R3, R2, RZ, 0x3c, !PT ;  /* 0x0000000203038212 */ /* 0x004fc800078e3cff */
[----:B------:R-:W-:-:S04]  /*b0a0*/  @!P0 LOP3.LUT R2, R3, R2, RZ, 0x3c, !PT ;  /* 0x0000000203028212 */ /* 0x000fc800078e3cff */
[----:B------:R-:W-:-:S05]  /*b0b0*/  @!P0 LOP3.LUT R3, R3, R2, RZ, 0x3c, !PT ;  /* 0x0000000203038212 */ /* 0x000fca00078e3cff */
[----:B------:R0:W2:Y:S01]  /*b0c0*/  @!P0 LDG.E.U16 R26, desc[UR8][R2.64] ;  /* 0x00000008021a8981 */ /* 0x0000a2000c1e1500 */
[----:B------:R-:W-:Y:S01]  /*b0d0*/  PRMT R25, RZ, 0x7610, R25 ;  /* 0x00007610ff197816 */ /* 0x000fe20000000019 */
[----:B0-----:R-:W-:Y:S02]  /*b0e0*/  @!P0 IMAD.MOV.U32 R2, RZ, RZ, R29 ;  /* 0x000000ffff028224 */ /* 0x001fe400078e001d */
[----:B---3--:R-:W-:-:S05]  /*b0f0*/  @!P0 IMAD.MOV.U32 R3, RZ, RZ, R27 ;  /* 0x000000ffff038224 */ /* 0x008fca00078e001b */
[----:B------:R-:W3:Y:S04]  /*b100*/  @!P0 LDG.E.U16 R25, desc[UR8][R2.64] ;  /* 0x0000000802198981 */ /* 0x000ee8000c1e1500 */
[----:B--2---:R0:W-:Y:S04]  /*b110*/  STL [R1+0xd58], R26 ;  /* 0x000d581a01007387 */ /* 0x0041e80000100800 */
[----:B------:R-:W2:Y:S01]  /*b120*/  LDL R3, [R1+0x770] ;  /* 0x0007700001037983 */ /* 0x000ea20000100800 */
[----:B------:R-:W-:-:S03]  /*b130*/  PRMT R24, RZ, 0x7610, R24 ;  /* 0x00007610ff187816 */ /* 0x000fc60000000018 */
[----:B------:R-:W2:Y:S04]  /*b140*/  LDL R29, [R1+0x760] ;  /* 0x00076000011d7983 */ /* 0x000ea80000100800 */
[----:B0-----:R-:W2:Y:S04]  /*b150*/  LDL R26, [R1+0x774] ;  /* 0x00077400011a7983 */ /* 0x001ea80000100800 */
[----:B------:R-:W4:Y:S04]  /*b160*/  LDL R27, [R1+0x764] ;  /* 0x00076400011b7983 */ /* 0x000f280000100800 */
[----:B---3--:R0:W-:Y:S01]  /*b170*/  STL [R1+0xd60], R25 ;  /* 0x000d601901007387 */ /* 0x0081e20000100800 */
[----:B------:R-:W-:-:S03]  /*b180*/  PRMT R23, RZ, 0x7610, R23 ;  /* 0x00007610ff177816 */ /* 0x000fc60000000017 */
[----:B0-----:R-:W3:Y:S01]  /*b190*/  LDL R25, [R1+0x75c] ;  /* 0x00075c0001197983 */ /* 0x001ee20000100800 */
[----:B--2---:R-:W-:-:S03]  /*b1a0*/  @!P0 IMAD.MOV.U32 R2, RZ, RZ, R26 ;  /* 0x000000ffff028224 */ /* 0x004fc600078e001a */
[----:B------:R-:W2:Y:S04]  /*b1b0*/  LDL R26, [R1+0x758] ;  /* 0x00075800011a7983 */ /* 0x000ea80000100800 */
[----:B------:R0:W2:Y:S04]  /*b1c0*/  @!P0 LDG.E.U16 R24, desc[UR8][R2.64] ;  /* 0x0000000802188981 */ /* 0x0000a8000c1e1500 */
[----:B------:R-:W0:Y:S04]  /*b1d0*/  LDL R2, [R1+0x768] ;  /* 0x0007680001027983 */ /* 0x000e280000100800 */
[----:B------:R-:W0:Y:S02]  /*b1e0*/  LDL R3, [R1+0x76c] ;  /* 0x00076c0001037983 */ /* 0x000e240000100800 */
[----:B0-----:R-:W-:-:S04]  /*b1f0*/  @!P0 LOP3.LUT R3, R3, R2, RZ, 0x3c, !PT ;  /* 0x0000000203038212 */ /* 0x001fc800078e3cff */
[----:B------:R-:W-:-:S04]  /*b200*/  @!P0 LOP3.LUT R2, R3, R2, RZ, 0x3c, !PT ;  /* 0x0000000203028212 */ /* 0x000fc800078e3cff */
[----:B------:R-:W-:-:S05]  /*b210*/  @!P0 LOP3.LUT R3, R3, R2, RZ, 0x3c, !PT ;  /* 0x0000000203038212 */ /* 0x000fca00078e3cff */
[----:B------:R-:W3:Y:S04]  /*b220*/  @!P0 LDG.E.U16 R23, desc[UR8][R2.64] ;  /* 0x0000000802178981 */ /* 0x000ee8000c1e1500 */
[----:B--2---:R0:W-:Y:S04]  /*b230*/  STL [R1+0xd64], R24 ;  /* 0x000d641801007387 */ /* 0x0041e80000100800 */
[----:B0-----:R-:W2:Y:S01]  /*b240*/  LDL R24, [R1+0x754] ;  /* 0x0007540001187983 */ /* 0x001ea20000100800 */
[----:B------:R-:W0:Y:S03]  /*b250*/  S2R R28, SR_TID.X ;  /* 0x00000000001c7919 */ /* 0x000e260000002100 */
[----:B---3--:R1:W-:Y:S04]  /*b260*/  STL [R1+0xd68], R23 ;  /* 0x000d681701007387 */ /* 0x0083e80000100800 */
[----:B-1----:R-:W3:Y:S01]  /*b270*/  LDL R23, [R1+0x750] ;  /* 0x0007500001177983 */ /* 0x002ee20000100800 */
[----:B0-----:R-:W-:Y:S01]  /*b280*/  LOP3.LUT R28, R28, 0x3f, RZ, 0xc0, !PT ;  /* 0x0000003f1c1c7812 */ /* 0x001fe200078ec0ff */
[----:B----4-:R-:W-:Y:S01]  /*b290*/  @!P0 IMAD.MOV.U32 R2, RZ, RZ, R27 ;  /* 0x000000ffff028224 */ /* 0x010fe200078e001b */
[----:B------:R-:W-:Y:S01]  /*b2a0*/  PRMT R22, RZ, 0x7610, R22 ;  /* 0x00007610ff167816 */ /* 0x000fe20000000016 */
[----:B------:R-:W-:Y:S01]  /*b2b0*/  @!P0 IMAD.MOV.U32 R3, RZ, RZ, R29 ;  /* 0x000000ffff038224 */ /* 0x000fe200078e001d */
[----:B------:R-:W4:Y:S01]  /*b2c0*/  LDL R27, [R1+0x74c] ;  /* 0x00074c00011b7983 */ /* 0x000f220000100800 */
[----:B------:R-:W-:-:S03]  /*b2d0*/  IMAD.SHL.U32 R28, R28, 0x2, RZ ;  /* 0x000000021c1c7824 */ /* 0x000fc600078e00ff */
[----:B------:R0:W4:Y:S04]  /*b2e0*/  @!P0 LDG.E.U16 R22, desc[UR8][R2.64] ;  /* 0x0000000802168981 */ /* 0x000128000c1e1500 */
[----:B------:R1:W-:Y:S04]  /*b2f0*/  STS.U16 [R28+UR5+0x80], R21 ;  /* 0x000080151c007988 */ /* 0x0003e80008000405 */
[----:B------:R-:W4:Y:S01]  /*b300*/  LDL R29, [R1+0x748] ;  /* 0x00074800011d7983 */ /* 0x000f220000100800 */
[----:B0-----:R-:W-:Y:S02]  /*b310*/  @!P0 IMAD.MOV.U32 R2, RZ, RZ, R25 ;  /* 0x000000ffff028224 */ /* 0x001fe400078e0019 */
[----:B------:R-:W-:Y:S01]  /*b320*/  @!P0 IMAD.MOV.U32 R3, RZ, RZ, R26 ;  /* 0x000000ffff038224 */ /* 0x000fe200078e001a */
[----:B-1----:R-:W-:Y:S01]  /*b330*/  PRMT R21, RZ, 0x7610, R21 ;  /* 0x00007610ff157816 */ /* 0x002fe20000000015 */
[----:B------:R0:W-:Y:S05]  /*b340*/  STS.U16 [R28+UR5], R20 ;  /* 0x000000141c007988 */ /* 0x0001ea0008000405 */
[----:B------:R2:W4:Y:S01]  /*b350*/  @!P0 LDG.E.U16 R21, desc[UR8][R2.64] ;  /* 0x0000000802158981 */ /* 0x000522000c1e1500 */
[----:B0-----:R-:W-:Y:S01]  /*b360*/  PRMT R20, RZ, 0x7610, R20 ;  /* 0x00007610ff147816 */ /* 0x001fe20000000014 */
[----:B--2---:R-:W-:-:S02]  /*b370*/  @!P0 IMAD.MOV.U32 R2, RZ, RZ, R24 ;  /* 0x000000ffff028224 */ /* 0x004fc400078e0018 */
[----:B---3--:R-:W-:-:S05]  /*b380*/  @!P0 IMAD.MOV.U32 R3, RZ, RZ, R23 ;  /* 0x000000ffff038224 */ /* 0x008fca00078e0017 */
[----:B------:R0:W2:Y:S04]  /*b390*/  @!P0 LDG.E.U16 R20, desc[UR8][R2.64] ;  /* 0x0000000802148981 */ /* 0x0000a8000c1e1500 */
[----:B----4-:R-:W-:Y:S04]  /*b3a0*/  STL [R1+0xd6c], R22 ;  /* 0x000d6c1601007387 */ /* 0x010fe80000100800 */
[----:B------:R-:W3:Y:S04]  /*b3b0*/  LDL R26, [R1+0x740] ;  /* 0x00074000011a7983 */ /* 0x000ee80000100800 */
[----:B------:R-:W4:Y:S04]  /*b3c0*/  LDL R25, [R1+0x744] ;  /* 0x0007440001197983 */ /* 0x000f280000100800 */
[----:B------:R-:W-:Y:S04]  /*b3d0*/  STL [R1+0xd70], R21 ;  /* 0x000d701501007387 */ /* 0x000fe80000100800 */
[----:B------:R-:W4:Y:S04]  /*b3e0*/  LDL R24, [R1+0x738] ;  /* 0x0007380001187983 */ /* 0x000f280000100800 */
[----:B------:R-:W4:Y:S01]  /*b3f0*/  LDL R23, [R1+0x73c] ;  /* 0x00073c0001177983 */ /* 0x000f220000100800 */
[----:B0-----:R-:W-:-:S03]  /*b400*/  @!P0 IMAD.MOV.U32 R2, RZ, RZ, R27 ;  /* 0x000000ffff028224 */ /* 0x001fc600078e001b */
[----:B------:R0:W-:Y:S01]  /*b410*/  STS.U16 [R28+UR5+0x880], R19 ;  /* 0x000880131c007988 */ /* 0x0001e20008000405 */
[----:B------:R-:W-:Y:S01]  /*b420*/  @!P0 IMAD.MOV.U32 R3, RZ, RZ, R29 ;  /* 0x000000ffff038224 */ /* 0x000fe200078e001d */
[----:B0-----:R-:W-:-:S06]  /*b430*/  PRMT R19, RZ, 0x7610, R19 ;  /* 0x00007610ff137816 */ /* 0x001fcc0000000013 */
[----:B------:R3:W4:Y:S04]  /*b440*/  @!P0 LDG.E.U16 R19, desc[UR8][R2.64] ;  /* 0x0000000802138981 */ /* 0x000728000c1e1500 */
[----:B--2---:R-:W-:Y:S04]  /*b450*/  STL [R1+0xd74], R20 ;  /* 0x000d741401007387 */ /* 0x004fe80000100800 */
[----:B------:R-:W2:Y:S04]  /*b460*/  LDL R22, [R1+0x730] ;  /* 0x0007300001167983 */ /* 0x000ea80000100800 */
[----:B------:R-:W2:Y:S01]  /*b470*/  LDL R21, [R1+0x734] ;  /* 0x0007340001157983 */ /* 0x000ea20000100800 */
[----:B---3--:R-:W-:-:S03]  /*b480*/  @!P0 IMAD.MOV.U32 R3, RZ, RZ, R26 ;  /* 0x000000ffff038224 */ /* 0x008fc600078e001a */
[----:B------:R0:W-:Y:S01]  /*b490*/  STS.U16 [R28+UR5+0x800], R18 ;  /* 0x000800121c007988 */ /* 0x0001e20008000405 */
[----:B----4-:R-:W-:-:S03]  /*b4a0*/  @!P0 IMAD.MOV.U32 R2, RZ, RZ, R25 ;  /* 0x000000ffff028224 */ /* 0x010fc600078e0019 */
[----:B------:R1:W-:Y:S01]  /*b4b0*/  STS.U16 [R28+UR5+0x1080], R16 ;  /* 0x001080101c007988 */ /* 0x0003e20008000405 */
[----:B0-----:R-:W-:Y:S02]  /*b4c0*/  PRMT R18, RZ, 0x7610, R18 ;  /* 0x00007610ff127816 */ /* 0x001fe40000000012 */
[----:B-1----:R-:W-:-:S04]  /*b4d0*/  PRMT R16, RZ, 0x7610, R16 ;  /* 0x00007610ff107816 */ /* 0x002fc80000000010 */
[----:B------:R0:W3:Y:S04]  /*b4e0*/  @!P0 LDG.E.U16 R18, desc[UR8][R2.64] ;  /* 0x0000000802128981 */ /* 0x0000e8000c1e1500 */
[----:B------:R1:W-:Y:S01]  /*b4f0*/  STS.U16 [R28+UR5+0x2800], R7 ;  /* 0x002800071c007988 */ /* 0x0003e20008000405 */
[----:B0-----:R-:W-:Y:S02]  /*b500*/  @!P0 IMAD.MOV.U32 R2, RZ, RZ, R23 ;  /* 0x000000ffff028224 */ /* 0x001fe400078e0017 */
[----:B------:R-:W-:Y:S01]  /*b510*/  @!P0 IMAD.MOV.U32 R3, RZ, RZ, R24 ;  /* 0x000000ffff038224 */ /* 0x000fe200078e0018 */
[----:B-1----:R-:W-:-:S04]  /*b520*/  PRMT R7, RZ, 0x7610, R7 ;  /* 0x00007610ff077816 */ /* 0x002fc80000000007 */
[----:B------:R2:W4:Y:S04]  /*b530*/  @!P0 LDG.E.U16 R16, desc[UR8][R2.64] ;  /* 0x0000000802108981 */ /* 0x000528000c1e1500 */
[----:B------:R0:W-:Y:S04]  /*b540*/  STS.U16 [R28+UR5+0x2000], R11 ;  /* 0x0020000b1c007988 */ /* 0x0001e80008000405 */
[----:B------:R1:W-:Y:S04]  /*b550*/  STL [R1+0xd78], R19 ;  /* 0x000d781301007387 */ /* 0x0003e80000100800 */
[----:B------:R-:W4:Y:S04]  /*b560*/  LDL R20, [R1+0x728] ;  /* 0x0007280001147983 */ /* 0x000f280000100800 */
[----:B0-----:R-:W4:Y:S01]  /*b570*/  LDL R11, [R1+0x72c] ;  /* 0x00072c00010b7983 */ /* 0x001f220000100800 */
[----:B--2---:R-:W-:-:S02]  /*b580*/  @!P0 IMAD.MOV.U32 R3, RZ, RZ, R22 ;  /* 0x000000ffff038224 */ /* 0x004fc400078e0016 */
[----:B------:R-:W-:-:S05]  /*b590*/  @!P0 IMAD.MOV.U32 R2, RZ, RZ, R21 ;  /* 0x000000ffff028224 */ /* 0x000fca00078e0015 */
[----:B------:R0:W2:Y:S04]  /*b5a0*/  @!P0 LDG.E.U16 R7, desc[UR8][R2.64] ;  /* 0x0000000802078981 */ /* 0x0000a8000c1e1500 */
[----:B------:R-:W-:Y:S04]  /*b5b0*/  STS.U16 [R28+UR5+0x2880], R9 ;  /* 0x002880091c007988 */ /* 0x000fe80008000405 */
[----:B---3--:R3:W-:Y:S04]  /*b5c0*/  STL [R1+0xd7c], R18 ;  /* 0x000d7c1201007387 */ /* 0x0087e80000100800 */
[----:B-1----:R-:W2:Y:S04]  /*b5d0*/  LDL R19, [R1+0x720] ;  /* 0x0007200001137983 */ /* 0x002ea80000100800 */
[----:B---3--:R-:W3:Y:S04]  /*b5e0*/  LDL R18, [R1+0x724] ;  /* 0x0007240001127983 */ /* 0x008ee80000100800 */
[----:B----4-:R-:W-:Y:S04]  /*b5f0*/  STL [R1+0xd80], R16 ;  /* 0x000d801001007387 */ /* 0x010fe80000100800 */
[----:B------:R-:W4:Y:S04]  /*b600*/  LDL.LU R23, [R1+0x2c4] ;  /* 0x0002c40001177983 */ /* 0x000f280000300800 */
[----:B------:R1:W-:Y:S01]  /*b610*/  STS.U16 [R28+UR5+0x3000], R5 ;  /* 0x003000051c007988 */ /* 0x0003e20008000405 */
[----:B0-----:R-:W-:-:S02]  /*b620*/  @!P0 IMAD.MOV.U32 R3, RZ, RZ, R20 ;  /* 0x000000ffff038224 */ /* 0x001fc400078e0014 */
[----:B------:R-:W-:Y:S01]  /*b630*/  @!P0 IMAD.MOV.U32 R2, RZ, RZ, R11 ;  /* 0x000000ffff028224 */ /* 0x000fe200078e000b */
[----:B-1----:R-:W-:-:S06]  /*b640*/  PRMT R5, RZ, 0x7610, R5 ;  /* 0x00007610ff057816 */ /* 0x002fcc0000000005 */
[----:B------:R0:W4:Y:S04]  /*b650*/  @!P0 LDG.E.U16 R5, desc[UR8][R2.64] ;  /* 0x0000000802058981 */ /* 0x000128000c1e1500 */
[----:B--2---:R1:W-:Y:S04]  /*b660*/  STL [R1+0xd84], R7 ;  /* 0x000d840701007387 */ /* 0x0043e80000100800 */
[----:B------:R-:W2:Y:S04]  /*b670*/  LDL R9, [R1+0x7b8] ;  /* 0x0007b80001097983 */ /* 0x000ea80000100800 */
[----:B------:R-:W2:Y:S04]  /*b680*/  LDL R16, [R1+0x71c] ;  /* 0x00071c0001107983 */ /* 0x000ea80000100800 */
[----:B------:R-:W2:Y:S04]  /*b690*/  LDL R11, [R1+0x718] ;  /* 0x00071800010b7983 */ /* 0x000ea80000100800 */
[----:B-1----:R-:W2:Y:S01]  /*b6a0*/  LDL R7, [R1+0x7c0] ;  /* 0x0007c00001077983 */ /* 0x002ea20000100800 */
[----:B------:R-:W-:Y:S01]  /*b6b0*/  PRMT R4, RZ, 0x7610, R4 ;  /* 0x00007610ff047816 */ /* 0x000fe20000000004 */
[----:B0-----:R-:W-:-:S02]  /*b6c0*/  @!P0 IMAD.MOV.U32 R3, RZ, RZ, R19 ;  /* 0x000000ffff038224 */ /* 0x001fc400078e0013 */
[----:B------:R-:W-:Y:S04]  /*b6d0*/  STS.U16 [R28+UR5+0x3080], R8 ;  /* 0x003080081c007988 */ /* 0x000fe80008000405 */
[----:B------:R-:W2:Y:S01]  /*b6e0*/  LDL.LU R27, [R1+0x2c8] ;  /* 0x0002c800011b7983 */ /* 0x000ea20000300800 */
[----:B---3--:R-:W-:-:S05]  /*b6f0*/  @!P0 IMAD.MOV.U32 R2, RZ, RZ, R18 ;  /* 0x000000ffff028224 */ /* 0x008fca00078e0012 */
[----:B------:R0:W3:Y:S02]  /*b700*/  @!P0 LDG.E.U16 R4, desc[UR8][R2.64] ;  /* 0x0000000802048981 */ /* 0x0000e4000c1e1500 */
[----:B0-----:R-:W-:Y:S02]  /*b710*/  PRMT R3, RZ, 0x7610, R3 ;  /* 0x00007610ff037816 */ /* 0x001fe40000000003 */
[----:B------:R-:W-:Y:S01]  /*b720*/  PRMT R2, RZ, 0x7610, R2 ;  /* 0x00007610ff027816 */ /* 0x000fe20000000002 */
[----:B----4-:R0:W-:Y:S04]  /*b730*/  STL [R1+0xd88], R5 ;  /* 0x000d880501007387 */ /* 0x0101e80000100800 */
[----:B------:R-:W4:Y:S04]  /*b740*/  LDL R18, [R1+0x714] ;  /* 0x0007140001127983 */ /* 0x000f280000100800 */
[----:B0-----:R-:W4:Y:S04]  /*b750*/  LDL R5, [R1+0x7c8] ;  /* 0x0007c80001057983 */ /* 0x001f280000100800 */
[----:B------:R-:W4:Y:S04]  /*b760*/  LDL.LU R24, [R1+0x294] ;  /* 0x0002940001187983 */ /* 0x000f280000300800 */
[----:B------:R-:W4:Y:S01]  /*b770*/  LDL.LU R25, [R1+0x298] ;  /* 0x0002980001197983 */ /* 0x000f220000300800 */
[----:B--2---:R-:W-:-:S02]  /*b780*/  @!P0 IMAD.MOV.U32 R8, RZ, RZ, R9 ;  /* 0x000000ffff088224 */ /* 0x004fc400078e0009 */
[----:B------:R-:W-:-:S05]  /*b790*/  @!P0 IMAD.MOV.U32 R9, RZ, RZ, R16 ;  /* 0x000000ffff098224 */ /* 0x000fca00078e0010 */
[----:B------:R0:W2:Y:S02]  /*b7a0*/  @!P0 LDG.E.U16 R3, desc[UR8][R8.64] ;  /* 0x0000000808038981 */ /* 0x0000a4000c1e1500 */
[----:B0-----:R-:W-:Y:S02]  /*b7b0*/  @!P0 IMAD.MOV.U32 R8, RZ, RZ, R7 ;  /* 0x000000ffff088224 */ /* 0x001fe400078e0007 */
[----:B------:R-:W-:-:S05]  /*b7c0*/  @!P0 IMAD.MOV.U32 R9, RZ, RZ, R11 ;  /* 0x000000ffff098224 */ /* 0x000fca00078e000b */
[----:B------:R4:W2:Y:S04]  /*b7d0*/  @!P0 LDG.E.U16 R2, desc[UR8][R8.64] ;  /* 0x0000000808028981 */ /* 0x0008a8000c1e1500 */
[----:B---3--:R-:W-:Y:S04]  /*b7e0*/  STL [R1+0xd8c], R4 ;  /* 0x000d8c0401007387 */ /* 0x008fe80000100800 */
[----:B------:R-:W3:Y:S04]  /*b7f0*/  LDL.LU R26, [R1+0x268] ;  /* 0x00026800011a7983 */ /* 0x000ee80000300800 */
[----:B------:R0:W-:Y:S01]  /*b800*/  STS.U16 [R28+UR5+0x3880], R10 ;  /* 0x0038800a1c007988 */ /* 0x0001e20008000405 */
[----:B----4-:R-:W-:-:S03]  /*b810*/  @!P0 IMAD.MOV.U32 R8, RZ, RZ, R5 ;  /* 0x000000ffff088224 */ /* 0x010fc600078e0005 */
[----:B--2---:R1:W-:Y:S04]  /*b820*/  STL [R1+0xd90], R3 ;  /* 0x000d900301007387 */ /* 0x0043e80000100800 */
[----:B------:R-:W2:Y:S04]  /*b830*/  LDL R11, [R1+0x710] ;  /* 0x00071000010b7983 */ /* 0x000ea80000100800 */
[----:B0-----:R-:W2:Y:S04]  /*b840*/  LDL R10, [R1+0x7d0] ;  /* 0x0007d000010a7983 */ /* 0x001ea80000100800 */
[----:B------:R-:W4:Y:S04]  /*b850*/  LDL R16, [R1+0x70c] ;  /* 0x00070c0001107983 */ /* 0x000f280000100800 */
[----:B------:R-:W3:Y:S04]  /*b860*/  LDL R7, [R1+0x7e8] ;  /* 0x0007e80001077983 */ /* 0x000ee80000100800 */
[----:B------:R-:W-:Y:S04]  /*b870*/  STL [R1+0xd94], R2 ;  /* 0x000d940201007387 */ /* 0x000fe80000100800 */
[----:B------:R-:W4:Y:S04]  /*b880*/  LDL R5, [R1+0x708] ;  /* 0x0007080001057983 */ /* 0x000f280000100800 */
[----:B------:R-:W4:Y:S01]  /*b890*/  LDL R4, [R1+0x7e4] ;  /* 0x0007e40001047983 */ /* 0x000f220000100800 */
[----:B------:R-:W-:-:S03]  /*b8a0*/  @!P0 IMAD.MOV.U32 R9, RZ, RZ, R18 ;  /* 0x000000ffff098224 */ /* 0x000fc600078e0012 */
[----:B------:R0:W-:Y:S04]  /*b8b0*/  STS.U16 [R28+UR5+0x2080], R12 ;  /* 0x0020800c1c007988 */ /* 0x0001e80008000405 */
[----:B------:R0:W-:Y:S04]  /*b8c0*/  STS.U16 [R28+UR5+0x3800], R6 ;  /* 0x003800061c007988 */ /* 0x0001e80008000405 */
[----:B-1----:R-:W4:Y:S01]  /*b8d0*/  LDL R3, [R1+0x7b4] ;  /* 0x0007b40001037983 */ /* 0x002f220000100800 */
[----:B0-----:R-:W-:-:S03]  /*b8e0*/  PRMT R12, RZ, 0x7610, R12 ;  /* 0x00007610ff0c7816 */ /* 0x001fc6000000000c */
[----:B------:R-:W4:Y:S04]  /*b8f0*/  LDL R2, [R1+0x7e0] ;  /* 0x0007e00001027983 */ /* 0x000f280000100800 */
[----:B------:R0:W4:Y:S02]  /*b900*/  @!P0 LDG.E.U16 R12, desc[UR8][R8.64] ;  /* 0x00000008080c8981 */ /* 0x000124000c1e1500 */
[----:B0-----:R-:W-:Y:S02]  /*b910*/  PRMT R9, RZ, 0x7610, R9 ;  /* 0x00007610ff097816 */ /* 0x001fe40000000009 */
[----:B------:R-:W-:Y:S02]  /*b920*/  PRMT R8, RZ, 0x7610, R8 ;  /* 0x00007610ff087816 */ /* 0x000fe40000000008 */
[----:B------:R-:W-:-:S02]  /*b930*/  PRMT R6, RZ, 0x7610, R6 ;  /* 0x00007610ff067816 */ /* 0x000fc40000000006 */
[----:B--2---:R3:W2:Y:S02]  /*b940*/  @!P0 LDG.E.U16 R9, desc[UR8][R10.64] ;  /* 0x000000080a098981 */ /* 0x0046a4000c1e1500 */
[----:B---3--:R-:W-:Y:S02]  /*b950*/  @!P0 IMAD.MOV.U32 R10, RZ, RZ, R7 ;  /* 0x000000ffff0a8224 */ /* 0x008fe400078e0007 */
[----:B----4-:R-:W-:-:S05]  /*b960*/  @!P0 IMAD.MOV.U32 R11, RZ, RZ, R16 ;  /* 0x000000ffff0b8224 */ /* 0x010fca00078e0010 */
[----:B------:R0:W3:Y:S02]  /*b970*/  @!P0 LDG.E.U16 R8, desc[UR8][R10.64] ;  /* 0x000000080a088981 */ /* 0x0000e4000c1e1500 */
[----:B0-----:R-:W-:Y:S02]  /*b980*/  @!P0 IMAD.MOV.U32 R10, RZ, RZ, R4 ;  /* 0x000000ffff0a8224 */ /* 0x001fe400078e0004 */
[----:B------:R-:W-:-:S05]  /*b990*/  @!P0 IMAD.MOV.U32 R11, RZ, RZ, R5 ;  /* 0x000000ffff0b8224 */ /* 0x000fca00078e0005 */
[----:B------:R-:W4:Y:S01]  /*b9a0*/  @!P0 LDG.E.U16 R6, desc[UR8][R10.64] ;  /* 0x000000080a068981 */ /* 0x000f22000c1e1500 */
[----:B------:R-:W-:-:S03]  /*b9b0*/  LOP3.LUT R29, R28, 0x10, RZ, 0x3c, !PT ;  /* 0x000000101c1d7812 */ /* 0x000fc600078e3cff */
[----:B------:R-:W-:Y:S04]  /*b9c0*/  STS.U16 [R28+UR5+0x1000], R15 ;  /* 0x0010000f1c007988 */ /* 0x000fe80008000405 */
[----:B------:R-:W-:Y:S04]  /*b9d0*/  STS.U16 [R28+UR5+0x1800], R13 ;  /* 0x0018000d1c007988 */ /* 0x000fe80008000405 */
[----:B------:R-:W-:Y:S04]  /*b9e0*/  STS.U16 [R28+UR5+0x1880], R14 ;  /* 0x0018800e1c007988 */ /* 0x000fe80008000405 */
[----:B------:R-:W-:Y:S04]  /*b9f0*/  STS.U16 [R29+UR5+0x100], R23 ;  /* 0x000100171d007988 */ /* 0x000fe80008000405 */
[----:B------:R-:W-:Y:S04]  /*ba00*/  STL [R1+0xd98], R12 ;  /* 0x000d980c01007387 */ /* 0x000fe80000100800 */
[----:B------:R0:W-:Y:S04]  /*ba10*/  STS.U16 [R29+UR5+0x180], R27 ;  /* 0x0001801b1d007988 */ /* 0x0001e80008000405 */
[----:B0-----:R-:W4:Y:S04]  /*ba20*/  LDL.LU R27, [R1+0x26c] ;  /* 0x00026c00011b7983 */ /* 0x001f280000300800 */
[----:B--2---:R0:W-:Y:S04]  /*ba30*/  STL [R1+0xd9c], R9 ;  /* 0x000d9c0901007387 */ /* 0x0041e80000100800 */
[----:B---3--:R1:W-:Y:S04]  /*ba40*/  STL [R1+0xda0], R8 ;  /* 0x000da00801007387 */ /* 0x0083e80000100800 */
[----:B----4-:R-:W-:Y:S04]  /*ba50*/  STL [R1+0xda8], R6 ;  /* 0x000da80601007387 */ /* 0x010fe80000100800 */
[----:B------:R-:W2:Y:S04]  /*ba60*/  LDL.LU R12, [R1+0x240] ;  /* 0x00024000010c7983 */ /* 0x000ea80000300800 */
[----:B0-----:R-:W3:Y:S04]  /*ba70*/  LDL R9, [R1+0x7bc] ;  /* 0x0007bc0001097983 */ /* 0x001ee80000100800 */
[----:B-1----:R-:W4:Y:S04]  /*ba80*/  LDL R8, [R1+0x7dc] ;  /* 0x0007dc0001087983 */ /* 0x002f280000100800 */
[----:B------:R-:W2:Y:S04]  /*ba90*/  LDL R7, [R1+0x7c4] ;  /* 0x0007c40001077983 */ /* 0x000ea80000100800 */
[----:B------:R-:W2:Y:S01]  /*baa0*/  LDL R5, [R1+0x7d8] ;  /* 0x0007d80001057983 */ /* 0x000ea20000100800 */
[----:B------:R-:W-:Y:S01]  /*bab0*/  PRMT R13, RZ, 0x7610, R13 ;  /* 0x00007610ff0d7816 */ /* 0x000fe2000000000d */
[----:B------:R-:W-:-:S02]  /*bac0*/  @!P0 IMAD.MOV.U32 R10, RZ, RZ, R2 ;  /* 0x000000ffff0a8224 */ /* 0x000fc400078e0002 */
[----:B------:R-:W-:Y:S01]  /*bad0*/  @!P0 IMAD.MOV.U32 R11, RZ, RZ, R3 ;  /* 0x000000ffff0b8224 */ /* 0x000fe200078e0003 */
[----:B------:R-:W-:Y:S01]  /*bae0*/  PRMT R14, RZ, 0x7610, R14 ;  /* 0x00007610ff0e7816 */ /* 0x000fe2000000000e */
[----:B------:R-:W2:Y:S04]  /*baf0*/  LDL.LU R3, [R1+0x210] ;  /* 0x0002100001037983 */ /* 0x000ea80000300800 */
[----:B------:R3:W2:Y:S01]  /*bb00*/  @!P0 LDG.E.U16 R13, desc[UR8][R10.64] ;  /* 0x000000080a0d8981 */ /* 0x0006a2000c1e1500 */
[----:B------:R-:W-:-:S03]  /*bb10*/  PRMT R15, RZ, 0x7610, R15 ;  /* 0x00007610ff0f7816 */ /* 0x000fc6000000000f */
[----:B------:R-:W2:Y:S04]  /*bb20*/  LDL.LU R4, [R1+0x20c] ;  /* 0x00020c0001047983 */ /* 0x000ea80000300800 */
[----:B------:R-:W-:Y:S04]  /*bb30*/  STS.U16 [R29+UR5+0x900], R24 ;  /* 0x000900181d007988 */ /* 0x000fe80008000405 */
[----:B------:R-:W2:Y:S04]  /*bb40*/  LDL.LU R16, [R1+0xe4] ;  /* 0x0000e40001107983 */ /* 0x000ea80000300800 */
[----:B------:R0:W-:Y:S04]  /*bb50*/  STS.U16 [R29+UR5+0x980], R25 ;  /* 0x000980191d007988 */ /* 0x0001e80008000405 */
[----:B------:R-:W2:Y:S04]  /*bb60*/  LDL.LU R18, [R1+0xe0] ;  /* 0x0000e00001127983 */ /* 0x000ea80000300800 */
[----:B------:R1:W-:Y:S04]  /*bb70*/  STS.U16 [R29+UR5+0x1100], R26 ;  /* 0x0011001a1d007988 */ /* 0x0003e80008000405 */
[----:B0-----:R-:W2:Y:S04]  /*bb80*/  LDL.LU R25, [R1+0x9c] ;  /* 0x00009c0001197983 */ /* 0x001ea80000300800 */
[----:B-1----:R-:W2:Y:S01]  /*bb90*/  LDL.LU R26, [R1+0x98] ;  /* 0x00009800011a7983 */ /* 0x002ea20000300800 */
[----:B---3--:R-:W-:-:S02]  /*bba0*/  @!P0 IMAD.MOV.U32 R11, RZ, RZ, R9 ;  /* 0x000000ffff0b8224 */ /* 0x008fc400078e0009 */
[----:B----4-:R-:W-:-:S05]  /*bbb0*/  @!P0 IMAD.MOV.U32 R10, RZ, RZ, R8 ;  /* 0x000000ffff0a8224 */ /* 0x010fca00078e0008 */
[----:B------:R2:W3:Y:S02]  /*bbc0*/  @!P0 LDG.E.U16 R14, desc[UR8][R10.64] ;  /* 0x000000080a0e8981 */ /* 0x0004e4000c1e1500 */
[----:B--2---:R-:W-:Y:S02]  /*bbd0*/  @!P0 IMAD.MOV.U32 R10, RZ, RZ, R5 ;  /* 0x000000ffff0a8224 */ /* 0x004fe400078e0005 */
[----:B------:R-:W-:-:S05]  /*bbe0*/  @!P0 IMAD.MOV.U32 R11, RZ, RZ, R7 ;  /* 0x000000ffff0b8224 */ /* 0x000fca00078e0007 */
[----:B------:R-:W2:Y:S04]  /*bbf0*/  @!P0 LDG.E.U16 R15, desc[UR8][R10.64] ;  /* 0x000000080a0f8981 */ /* 0x000ea8000c1e1500 */
[----:B------:R-:W-:Y:S04]  /*bc00*/  STL [R1+0xdac], R13 ;  /* 0x000dac0d01007387 */ /* 0x000fe80000100800 */
[----:B------:R-:W4:Y:S04]  /*bc10*/  LDL R6, [R1+0x7cc] ;  /* 0x0007cc0001067983 */ /* 0x000f280000100800 */
[----:B------:R-:W4:Y:S04]  /*bc20*/  LDL R2, [R1+0x7d4] ;  /* 0x0007d40001027983 */ /* 0x000f280000100800 */
[----:B------:R-:W4:Y:S04]  /*bc30*/  LDL.LU R19, [R1+0x54] ;  /* 0x0000540001137983 */ /* 0x000f280000300800 */
[----:B------:R0:W-:Y:S04]  /*bc40*/  STS.U16 [R29+UR5+0x1180], R27 ;  /* 0x0011801b1d007988 */ /* 0x0001e80008000405 */
[----:B------:R-:W4:Y:S04]  /*bc50*/  LDL.LU R20, [R1+0x50] ;  /* 0x0000500001147983 */ /* 0x000f280000300800 */
[----:B0-----:R-:W4:Y:S04]  /*bc60*/  LDL.LU R27, [R1+0x2f0] ;  /* 0x0002f000011b7983 */ /* 0x001f280000300800 */
[----:B------:R-:W-:Y:S04]  /*bc70*/  STS.U16 [R29+UR5+0x1900], R17 ;  /* 0x001900111d007988 */ /* 0x000fe80008000405 */
[----:B------:R-:W-:Y:S04]  /*bc80*/  STS.U16 [R29+UR5+0x1980], R12 ;  /* 0x0019800c1d007988 */ /* 0x000fe80008000405 */
[----:B------:R-:W-:Y:S04]  /*bc90*/  STS.U16 [R29+UR5+0x2100], R3 ;  /* 0x002100031d007988 */ /* 0x000fe80008000405 */
[----:B------:R-:W-:Y:S04]  /*bca0*/  STS.U16 [R29+UR5+0x2180], R4 ;  /* 0x002180041d007988 */ /* 0x000fe80008000405 */
[----:B------:R-:W-:Y:S04]  /*bcb0*/  STS.U16 [R29+UR5+0x2900], R16 ;  /* 0x002900101d007988 */ /* 0x000fe80008000405 */
[----:B------:R-:W-:Y:S04]  /*bcc0*/  STS.U16 [R29+UR5+0x2980], R18 ;  /* 0x002980121d007988 */ /* 0x000fe80008000405 */
[----:B------:R0:W-:Y:S04]  /*bcd0*/  STS.U16 [R29+UR5+0x3100], R25 ;  /* 0x003100191d007988 */ /* 0x0001e80008000405 */
[----:B------:R1:W-:Y:S04]  /*bce0*/  STS.U16 [R29+UR5+0x3180], R26 ;  /* 0x0031801a1d007988 */ /* 0x0003e80008000405 */
[----:B---3--:R-:W-:Y:S04]  /*bcf0*/  STL [R1+0xdb0], R14 ;  /* 0x000db00e01007387 */ /* 0x008fe80000100800 */
[----:B------:R-:W3:Y:S04]  /*bd00*/  LDL.LU R5, [R1+0x2ec] ;  /* 0x0002ec0001057983 */ /* 0x000ee80000300800 */
[----:B------:R-:W3:Y:S04]  /*bd10*/  LDL.LU R7, [R1+0x2b4] ;  /* 0x0002b40001077983 */ /* 0x000ee80000300800 */
[----:B------:R-:W3:Y:S04]  /*bd20*/  LDL.LU R21, [R1+0x2b0] ;  /* 0x0002b00001157983 */ /* 0x000ee80000300800 */
[----:B------:R-:W3:Y:S04]  /*bd30*/  LDL.LU R22, [R1+0x27c] ;  /* 0x00027c0001167983 */ /* 0x000ee80000300800 */
[----:B------:R-:W3:Y:S04]  /*bd40*/  LDL.LU R23, [R1+0x278] ;  /* 0x0002780001177983 */ /* 0x000ee80000300800 */
[----:B------:R-:W3:Y:S04]  /*bd50*/  LDL.LU R24, [R1+0x244] ;  /* 0x0002440001187983 */ /* 0x000ee80000300800 */
[----:B--2---:R2:W-:Y:S04]  /*bd60*/  STL [R1+0xdb4], R15 ;  /* 0x000db40f01007387 */ /* 0x0045e80000100800 */
[----:B0-----:R-:W3:Y:S04]  /*bd70*/  LDL.LU R25, [R1+0x23c] ;  /* 0x00023c0001197983 */ /* 0x001ee80000300800 */
[----:B-1----:R-:W3:Y:S01]  /*bd80*/  LDL.LU R26, [R1+0x208] ;  /* 0x00020800011a7983 */ /* 0x002ee20000300800 */
[----:B------:R-:W-:Y:S01]  /*bd90*/  PRMT R17, RZ, 0x7610, R17 ;  /* 0x00007610ff117816 */ /* 0x000fe20000000011 */
[----:B----4-:R-:W-:-:S02]  /*bda0*/  @!P0 IMAD.MOV.U32 R10, RZ, RZ, R2 ;  /* 0x000000ffff0a8224 */ /* 0x010fc400078e0002 */
[----:B------:R-:W-:Y:S01]  /*bdb0*/  @!P0 IMAD.MOV.U32 R11, RZ, RZ, R6 ;  /* 0x000000ffff0b8224 */ /* 0x000fe200078e0006 */
[----:B------:R-:W-:-:S04]  /*bdc0*/  LOP3.LUT R2, R28, 0x20, RZ, 0x3c, !PT ;  /* 0x000000201c027812 */ /* 0x000fc800078e3cff */
[----:B------:R0:W4:Y:S04]  /*bdd0*/  @!P0 LDG.E.U16 R17, desc[UR8][R10.64] ;  /* 0x000000080a118981 */ /* 0x000128000c1e1500 */
[----:B------:R1:W-:Y:S04]  /*bde0*/  STS.U16 [R29+UR5+0x3900], R19 ;  /* 0x003900131d007988 */ /* 0x0003e80008000405 */
[----:B------:R-:W4:Y:S04]  /*bdf0*/  LDL.LU R11, [R1+0x204] ;  /* 0x00020400010b7983 */ /* 0x000f280000300800 */
[----:B--2---:R-:W2:Y:S04]  /*be00*/  LDL.LU R15, [R1+0xdc] ;  /* 0x0000dc00010f7983 */ /* 0x004ea80000300800 */
[----:B------:R-:W2:Y:S04]  /*be10*/  LDL.LU R16, [R1+0xd8] ;  /* 0x0000d80001107983 */ /* 0x000ea80000300800 */
[----:B------:R-:W2:Y:S04]  /*be20*/  LDL.LU R18, [R1+0x94] ;  /* 0x0000940001127983 */ /* 0x000ea80000300800 */
[----:B------:R0:W-:Y:S04]  /*be30*/  STS.U16 [R29+UR5+0x3980], R20 ;  /* 0x003980141d007988 */ /* 0x0001e80008000405 */
[----:B-1----:R-:W2:Y:S04]  /*be40*/  LDL.LU R19, [R1+0x90] ;  /* 0x0000900001137983 */ /* 0x002ea80000300800 */
[----:B------:R1:W-:Y:S04]  /*be50*/  STS.U16 [R2+UR5+0x200], R27 ;  /* 0x0002001b02007988 */ /* 0x0003e80008000405 */
[----:B0-----:R-:W2:Y:S04]  /*be60*/  LDL.LU R20, [R1+0x4c] ;  /* 0x00004c0001147983 */ /* 0x001ea80000300800 */
[----:B-1----:R-:W2:Y:S04]  /*be70*/  LDL.LU R27, [R1+0x48] ;  /* 0x00004800011b7983 */ /* 0x002ea80000300800 */
[----:B------:R-:W2:Y:S04]  /*be80*/  LDL.LU R14, [R1+0x2e8] ;  /* 0x0002e800010e7983 */ /* 0x000ea80000300800 */
[----:B------:R-:W2:Y:S04]  /*be90*/  LDL.LU R13, [R1+0x2e4] ;  /* 0x0002e400010d7983 */ /* 0x000ea80000300800 */
[----:B------:R-:W2:Y:S04]  /*bea0*/  LDL.LU R6, [R1+0x2ac] ;  /* 0x0002ac0001067983 */ /* 0x000ea80000300800 */
[----:B------:R-:W2:Y:S04]  /*beb0*/  LDL.LU R8, [R1+0x2a8] ;  /* 0x0002a80001087983 */ /* 0x000ea80000300800 */
[----:B------:R-:W2:Y:S04]  /*bec0*/  LDL.LU R9, [R1+0x274] ;  /* 0x0002740001097983 */ /* 0x000ea80000300800 */
[----:B------:R-:W2:Y:S04]  /*bed0*/  LDL.LU R12, [R1+0x270] ;  /* 0x00027000010c7983 */ /* 0x000ea80000300800 */
[----:B------:R-:W2:Y:S04]  /*bee0*/  LDL.LU R3, [R1+0x238] ;  /* 0x0002380001037983 */ /* 0x000ea80000300800 */
[----:B------:R-:W2:Y:S04]  /*bef0*/  LDL.LU R4, [R1+0x234] ;  /* 0x0002340001047983 */ /* 0x000ea80000300800 */
[----:B---3--:R0:W-:Y:S04]  /*bf00*/  STS.U16 [R2+UR5+0x280], R5 ;  /* 0x0002800502007988 */ /* 0x0081e80008000405 */
[----:B------:R1:W-:Y:S04]  /*bf10*/  STS.U16 [R2+UR5+0xa00], R7 ;  /* 0x000a000702007988 */ /* 0x0003e80008000405 */
[----:B------:R3:W-:Y:S04]  /*bf20*/  STS.U16 [R2+UR5+0xa80], R21 ;  /* 0x000a801502007988 */ /* 0x0007e80008000405 */
[----:B------:R1:W-:Y:S04]  /*bf30*/  STS.U16 [R2+UR5+0x1200], R22 ;  /* 0x0012001602007988 */ /* 0x0003e80008000405 */
[----:B0-----:R-:W2:Y:S04]  /*bf40*/  LDL.LU R5, [R1+0x200] ;  /* 0x0002000001057983 */ /* 0x001ea80000300800 */
[----:B------:R0:W-:Y:S04]  /*bf50*/  STS.U16 [R2+UR5+0x1280], R23 ;  /* 0x0012801702007988 */ /* 0x0001e80008000405 */
[----:B-1----:R-:W2:Y:S04]  /*bf60*/  LDL.LU R7, [R1+0x1fc] ;  /* 0x0001fc0001077983 */ /* 0x002ea80000300800 */
[----:B------:R-:W-:Y:S04]  /*bf70*/  STS.U16 [R2+UR5+0x1a00], R24 ;  /* 0x001a001802007988 */ /* 0x000fe80008000405 */
[----:B---3--:R-:W3:Y:S04]  /*bf80*/  LDL.LU R21, [R1+0xd4] ;  /* 0x0000d40001157983 */ /* 0x008ee80000300800 */
[----:B------:R-:W3:Y:S04]  /*bf90*/  LDL.LU R22, [R1+0xd0] ;  /* 0x0000d00001167983 */ /* 0x000ee80000300800 */
[----:B------:R-:W-:Y:S04]  /*bfa0*/  STS.U16 [R2+UR5+0x1a80], R25 ;  /* 0x001a801902007988 */ /* 0x000fe80008000405 */
[----:B0-----:R-:W3:Y:S04]  /*bfb0*/  LDL.LU R23, [R1+0x8c] ;  /* 0x00008c0001177983 */ /* 0x001ee80000300800 */
[----:B------:R0:W-:Y:S04]  /*bfc0*/  STS.U16 [R2+UR5+0x2200], R26 ;  /* 0x0022001a02007988 */ /* 0x0001e80008000405 */
[----:B0-----:R-:W3:Y:S04]  /*bfd0*/  LDL.LU R26, [R1+0x88] ;  /* 0x00008800011a7983 */ /* 0x001ee80000300800 */
[----:B----4-:R-:W-:Y:S04]  /*bfe0*/  STS.U16 [R2+UR5+0x2280], R11 ;  /* 0x0022800b02007988 */ /* 0x010fe80008000405 */
[----:B--2---:R-:W-:Y:S04]  /*bff0*/  STS.U16 [R2+UR5+0x2a00], R15 ;  /* 0x002a000f02007988 */ /* 0x004fe80008000405 */
[----:B------:R0:W-:Y:S04]  /*c000*/  STS.U16 [R2+UR5+0x2a80], R16 ;  /* 0x002a801002007988 */ /* 0x0001e80008000405 */
[----:B------:R1:W-:Y:S04]  /*c010*/  STS.U16 [R2+UR5+0x3200], R18 ;  /* 0x0032001202007988 */ /* 0x0003e80008000405 */
[----:B------:R-:W2:Y:S04]  /*c020*/  LDL.LU R24, [R1+0x44] ;  /* 0x0000440001187983 */ /* 0x000ea80000300800 */
[----:B------:R-:W-:Y:S04]  /*c030*/  STS.U16 [R2+UR5+0x3280], R19 ;  /* 0x0032801302007988 */ /* 0x000fe80008000405 */
[----:B------:R-:W4:Y:S04]  /*c040*/  LDL.LU R25, [R1+0x40] ;  /* 0x0000400001197983 */ /* 0x000f280000300800 */
[----:B------:R-:W-:Y:S04]  /*c050*/  STS.U16 [R2+UR5+0x3a00], R20 ;  /* 0x003a001402007988 */ /* 0x000fe80008000405 */
[----:B------:R1:W-:Y:S04]  /*c060*/  STS.U16 [R2+UR5+0x3a80], R27 ;  /* 0x003a801b02007988 */ /* 0x0003e80008000405 */
[----:B0-----:R-:W4:Y:S04]  /*c070*/  LDL.LU R16, [R1+0x2e0] ;  /* 0x0002e00001107983 */ /* 0x001f280000300800 */
[----:B-1----:R-:W4:Y:S01]  /*c080*/  LDL.LU R18, [R1+0x2dc] ;  /* 0x0002dc0001127983 */ /* 0x002f220000300800 */
[----:B------:R-:W-:-:S03]  /*c090*/  LOP3.LUT R2, R28, 0x30, RZ, 0x3c, !PT ;  /* 0x000000301c027812 */ /* 0x000fc600078e3cff */
[----:B------:R-:W4:Y:S04]  /*c0a0*/  LDL.LU R19, [R1+0x2a4] ;  /* 0x0002a40001137983 */ /* 0x000f280000300800 */
[----:B------:R-:W-:Y:S04]  /*c0b0*/  STS.U16 [R2+UR5+0x300], R14 ;  /* 0x0003000e02007988 */ /* 0x000fe80008000405 */
[----:B------:R-:W-:Y:S04]  /*c0c0*/  STS.U16 [R2+UR5+0x380], R13 ;  /* 0x0003800d02007988 */ /* 0x000fe80008000405 */
[----:B------:R-:W-:Y:S04]  /*c0d0*/  STS.U16 [R2+UR5+0xb00], R6 ;  /* 0x000b000602007988 */ /* 0x000fe80008000405 */
[----:B------:R-:W-:Y:S04]  /*c0e0*/  STS.U16 [R2+UR5+0xb80], R8 ;  /* 0x000b800802007988 */ /* 0x000fe80008000405 */
[----:B------:R-:W-:Y:S04]  /*c0f0*/  STS.U16 [R2+UR5+0x1300], R9 ;  /* 0x0013000902007988 */ /* 0x000fe80008000405 */
[----:B------:R-:W-:Y:S04]  /*c100*/  STS.U16 [R2+UR5+0x1380], R12 ;  /* 0x0013800c02007988 */ /* 0x000fe80008000405 */
[----:B------:R-:W-:Y:S04]  /*c110*/  STS.U16 [R2+UR5+0x1b00], R3 ;  /* 0x001b000302007988 */ /* 0x000fe80008000405 */
[----:B------:R-:W-:Y:S04]  /*c120*/  STS.U16 [R2+UR5+0x1b80], R4 ;  /* 0x001b800402007988 */ /* 0x000fe80008000405 */
[----:B------:R-:W4:Y:S04]  /*c130*/  LDL.LU R20, [R1+0x2a0] ;  /* 0x0002a00001147983 */ /* 0x000f280000300800 */
[----:B------:R-:W4:Y:S04]  /*c140*/  LDL.LU R27, [R1+0x264] ;  /* 0x00026400011b7983 */ /* 0x000f280000300800 */
[----:B------:R-:W-:Y:S04]  /*c150*/  STS.U16 [R2+UR5+0x2300], R5 ;  /* 0x0023000502007988 */ /* 0x000fe80008000405 */
[----:B------:R-:W-:Y:S04]  /*c160*/  STS.U16 [R2+UR5+0x2380], R7 ;  /* 0x0023800702007988 */ /* 0x000fe80008000405 */
[----:B---3--:R0:W-:Y:S04]  /*c170*/  STS.U16 [R2+UR5+0x2b00], R21 ;  /* 0x002b001502007988 */ /* 0x0081e80008000405 */
[----:B------:R-:W-:Y:S04]  /*c180*/  STS.U16 [R2+UR5+0x2b80], R22 ;  /* 0x002b801602007988 */ /* 0x000fe80008000405 */
[----:B0-----:R-:W3:Y:S04]  /*c190*/  LDL.LU R21, [R1+0x260] ;  /* 0x0002600001157983 */ /* 0x001ee80000300800 */
[----:B------:R-:W-:Y:S04]  /*c1a0*/  STS.U16 [R2+UR5+0x3300], R23 ;  /* 0x0033001702007988 */ /* 0x000fe80008000405 */
[----:B------:R0:W-:Y:S04]  /*c1b0*/  STS.U16 [R2+UR5+0x3380], R26 ;  /* 0x0033801a02007988 */ /* 0x0001e80008000405 */
[----:B0-----:R-:W3:Y:S04]  /*c1c0*/  LDL.LU R26, [R1+0x230] ;  /* 0x00023000011a7983 */ /* 0x001ee80000300800 */
[----:B------:R-:W3:Y:S04]  /*c1d0*/  LDL.LU R11, [R1+0x22c] ;  /* 0x00022c00010b7983 */ /* 0x000ee80000300800 */
[----:B------:R-:W3:Y:S04]  /*c1e0*/  LDL.LU R15, [R1+0x1f8] ;  /* 0x0001f800010f7983 */ /* 0x000ee80000300800 */
[----:B--2---:R-:W-:Y:S04]  /*c1f0*/  STS.U16 [R2+UR5+0x3b00], R24 ;  /* 0x003b001802007988 */ /* 0x004fe80008000405 */
[----:B----4-:R0:W-:Y:S01]  /*c200*/  STS.U16 [R2+UR5+0x3b80], R25 ;  /* 0x003b801902007988 */ /* 0x0101e20008000405 */
[----:B------:R-:W-:-:S03]  /*c210*/  LOP3.LUT R10, R28, 0x40, RZ, 0x3c, !PT ;  /* 0x000000401c0a7812 */ /* 0x000fc600078e3cff */
[----:B0-----:R-:W2:Y:S04]  /*c220*/  LDL.LU R2, [R1+0x1f4] ;  /* 0x0001f40001027983 */ /* 0x001ea80000300800 */
[----:B------:R-:W4:Y:S04]  /*c230*/  LDL.LU R22, [R1+0xcc] ;  /* 0x0000cc0001167983 */ /* 0x000f280000300800 */
        /* <DEDUP_REMOVED lines=10> */
[----:B------:R0:W-:Y:S04]  /*c2e0*/  STS.U16 [R10+UR5+0x400], R16 ;  /* 0x000400100a007988 */ /* 0x0001e80008000405 */
[----:B------:R-:W4:Y:S04]  /*c2f0*/  LDL.LU R4, [R1+0x258] ;  /* 0x0002580001047983 */ /* 0x000f280000300800 */
[----:B------:R1:W-:Y:S04]  /*c300*/  STS.U16 [R10+UR5+0x480], R18 ;  /* 0x000480120a007988 */ /* 0x0003e80008000405 */
[----:B------:R-:W4:Y:S04]  /*c310*/  LDL.LU R5, [R1+0x228] ;  /* 0x0002280001057983 */ /* 0x000f280000300800 */
[----:B------:R-:W-:Y:S04]  /*c320*/  STS.U16 [R10+UR5+0xc00], R19 ;  /* 0x000c00130a007988 */ /* 0x000fe80008000405 */
[----:B------:R-:W4:Y:S04]  /*c330*/  LDL.LU R7, [R1+0x224] ;  /* 0x0002240001077983 */ /* 0x000f280000300800 */
[----:B------:R-:W-:Y:S04]  /*c340*/  STS.U16 [R10+UR5+0xc80], R20 ;  /* 0x000c80140a007988 */ /* 0x000fe80008000405 */
[----:B0-----:R-:W4:Y:S04]  /*c350*/  LDL.LU R16, [R1+0x1f0] ;  /* 0x0001f00001107983 */ /* 0x001f280000300800 */
[----:B------:R0:W-:Y:S04]  /*c360*/  STS.U16 [R10+UR5+0x1400], R27 ;  /* 0x0014001b0a007988 */ /* 0x0001e80008000405 */
[----:B-1----:R-:W4:Y:S04]  /*c370*/  LDL.LU R18, [R1+0x1ec] ;  /* 0x0001ec0001127983 */ /* 0x002f280000300800 */
[----:B0-----:R-:W4:Y:S04]  /*c380*/  LDL.LU R27, [R1+0xc4] ;  /* 0x0000c400011b7983 */ /* 0x001f280000300800 */
[----:B------:R-:W4:Y:S04]  /*c390*/  LDL.LU R19, [R1+0xc0] ;  /* 0x0000c00001137983 */ /* 0x000f280000300800 */
[----:B------:R-:W4:Y:S04]  /*c3a0*/  LDL.LU R20, [R1+0x6c] ;  /* 0x00006c0001147983 */ /* 0x000f280000300800 */
[----:B---3--:R0:W-:Y:S04]  /*c3b0*/  STS.U16 [R10+UR5+0x1480], R21 ;  /* 0x001480150a007988 */ /* 0x0081e80008000405 */
[----:B0-----:R-:W3:Y:S04]  /*c3c0*/  LDL.LU R21, [R1+0x68] ;  /* 0x0000680001157983 */ /* 0x001ee80000300800 */
[----:B------:R0:W-:Y:S04]  /*c3d0*/  STS.U16 [R10+UR5+0x1c00], R26 ;  /* 0x001c001a0a007988 */ /* 0x0001e80008000405 */
[----:B0-----:R-:W3:Y:S04]  /*c3e0*/  LDL.LU R26, [R1+0x34] ;  /* 0x00003400011a7983 */ /* 0x001ee80000300800 */
[----:B------:R-:W-:Y:S04]  /*c3f0*/  STS.U16 [R10+UR5+0x1c80], R11 ;  /* 0x001c800b0a007988 */ /* 0x000fe80008000405 */
[----:B------:R-:W-:Y:S04]  /*c400*/  STS.U16 [R10+UR5+0x2400], R15 ;  /* 0x0024000f0a007988 */ /* 0x000fe80008000405 */
[----:B--2---:R0:W-:Y:S04]  /*c410*/  STS.U16 [R10+UR5+0x2480], R2 ;  /* 0x002480020a007988 */ /* 0x0041e80008000405 */
[----:B----4-:R1:W-:Y:S04]  /*c420*/  STS.U16 [R10+UR5+0x2c00], R22 ;  /* 0x002c00160a007988 */ /* 0x0103e80008000405 */
[----:B------:R2:W-:Y:S01]  /*c430*/  STS.U16 [R10+UR5+0x2c80], R23 ;  /* 0x002c80170a007988 */ /* 0x0005e20008000405 */
[----:B0-----:R-:W-:-:S03]  /*c440*/  LOP3.LUT R2, R28, 0x50, RZ, 0x3c, !PT ;  /* 0x000000501c027812 */ /* 0x001fc600078e3cff */
[----:B------:R0:W-:Y:S04]  /*c450*/  STS.U16 [R10+UR5+0x3400], R24 ;  /* 0x003400180a007988 */ /* 0x0001e80008000405 */
[----:B------:R4:W-:Y:S04]  /*c460*/  STS.U16 [R10+UR5+0x3480], R25 ;  /* 0x003480190a007988 */ /* 0x0009e80008000405 */
[----:B------:R-:W-:Y:S04]  /*c470*/  STS.U16 [R10+UR5+0x3c00], R14 ;  /* 0x003c000e0a007988 */ /* 0x000fe80008000405 */
[----:B------:R-:W-:Y:S04]  /*c480*/  STS.U16 [R10+UR5+0x3c80], R13 ;  /* 0x003c800d0a007988 */ /* 0x000fe80008000405 */
[----:B------:R-:W-:Y:S04]  /*c490*/  STS.U16 [R2+UR5+0x500], R6 ;  /* 0x0005000602007988 */ /* 0x000fe80008000405 */
[----:B------:R-:W-:Y:S04]  /*c4a0*/  STS.U16 [R2+UR5+0x580], R8 ;  /* 0x0005800802007988 */ /* 0x000fe80008000405 */
[----:B------:R-:W-:Y:S04]  /*c4b0*/  STS.U16 [R2+UR5+0xd00], R9 ;  /* 0x000d000902007988 */ /* 0x000fe80008000405 */
[----:B------:R-:W-:Y:S04]  /*c4c0*/  STS.U16 [R2+UR5+0xd80], R12 ;  /* 0x000d800c02007988 */ /* 0x000fe80008000405 */
[----:B------:R-:W-:Y:S04]  /*c4d0*/  STS.U16 [R2+UR5+0x1500], R3 ;  /* 0x0015000302007988 */ /* 0x000fe80008000405 */
[----:B-1----:R-:W3:Y:S04]  /*c4e0*/  LDL.LU R22, [R1+0x2d0] ;  /* 0x0002d00001167983 */ /* 0x002ee80000300800 */
[----:B------:R-:W-:Y:S04]  /*c4f0*/  STS.U16 [R2+UR5+0x1580], R4 ;  /* 0x0015800402007988 */ /* 0x000fe80008000405 */
[----:B--2---:R-:W2:Y:S04]  /*c500*/  LDL.LU R23, [R1+0x2cc] ;  /* 0x0002cc0001177983 */ /* 0x004ea80000300800 */
[----:B------:R-:W-:Y:S04]  /*c510*/  STS.U16 [R2+UR5+0x1d00], R5 ;  /* 0x001d000502007988 */ /* 0x000fe80008000405 */
[----:B0-----:R-:W2:Y:S04]  /*c520*/  LDL.LU R24, [R1+0x28c] ;  /* 0x00028c0001187983 */ /* 0x001ea80000300800 */
[----:B------:R-:W-:Y:S04]  /*c530*/  STS.U16 [R2+UR5+0x1d80], R7 ;  /* 0x001d800702007988 */ /* 0x000fe80008000405 */
[----:B----4-:R-:W4:Y:S04]  /*c540*/  LDL.LU R25, [R1+0x288] ;  /* 0x0002880001197983 */ /* 0x010f280000300800 */
[----:B------:R-:W-:Y:S04]  /*c550*/  STS.U16 [R2+UR5+0x2500], R16 ;  /* 0x0025001002007988 */ /* 0x000fe80008000405 */
[----:B------:R-:W-:Y:S04]  /*c560*/  STS.U16 [R2+UR5+0x2580], R18 ;  /* 0x0025801202007988 */ /* 0x000fe80008000405 */
[----:B------:R0:W-:Y:S04]  /*c570*/  STS.U16 [R2+UR5+0x2d00], R27 ;  /* 0x002d001b02007988 */ /* 0x0001e80008000405 */
[----:B------:R-:W-:Y:S04]  /*c580*/  STS.U16 [R2+UR5+0x2d80], R19 ;  /* 0x002d801302007988 */ /* 0x000fe80008000405 */
[----:B------:R-:W-:Y:S04]  /*c590*/  STS.U16 [R2+UR5+0x3500], R20 ;  /* 0x0035001402007988 */ /* 0x000fe80008000405 */
[----:B0-----:R-:W4:Y:S04]  /*c5a0*/  LDL.LU R27, [R1+0x254] ;  /* 0x00025400011b7983 */ /* 0x001f280000300800 */
[----:B------:R-:W4:Y:S04]  /*c5b0*/  LDL.LU R15, [R1+0x250] ;  /* 0x00025000010f7983 */ /* 0x000f280000300800 */
[----:B------:R-:W4:Y:S04]  /*c5c0*/  LDL.LU R14, [R1+0x220] ;  /* 0x00022000010e7983 */ /* 0x000f280000300800 */
[----:B------:R-:W4:Y:S04]  /*c5d0*/  LDL.LU R13, [R1+0x21c] ;  /* 0x00021c00010d7983 */ /* 0x000f280000300800 */
[----:B------:R-:W4:Y:S04]  /*c5e0*/  LDL.LU R6, [R1+0x1e8] ;  /* 0x0001e80001067983 */ /* 0x000f280000300800 */
[----:B---3--:R-:W-:Y:S04]  /*c5f0*/  STS.U16 [R2+UR5+0x3580], R21 ;  /* 0x0035801502007988 */ /* 0x008fe80008000405 */
[----:B------:R-:W-:Y:S04]  /*c600*/  STS.U16 [R2+UR5+0x3d00], R26 ;  /* 0x003d001a02007988 */ /* 0x000fe80008000405 */
[----:B------:R0:W-:Y:S04]  /*c610*/  STS.U16 [R2+UR5+0x3d80], R0 ;  /* 0x003d800002007988 */ /* 0x0001e80008000405 */
[----:B0-----:R-:W3:Y:S01]  /*c620*/  LDL.LU R0, [R1+0x1e4] ;  /* 0x0001e40001007983 */ /* 0x001ee20000300800 */
[----:B------:R-:W-:-:S03]  /*c630*/  LOP3.LUT R10, R28, 0x60, RZ, 0x3c, !PT ;  /* 0x000000601c0a7812 */ /* 0x000fc600078e3cff */
[----:B------:R-:W3:Y:S04]  /*c640*/  LDL.LU R28, [R1+0xac] ;  /* 0x0000ac00011c7983 */ /* 0x000ee80000300800 */
        /* <DEDUP_REMOVED lines=14> */
[----:B------:R0:W-:Y:S04]  /*c730*/  STS.U16 [R10+UR5+0x600], R22 ;  /* 0x000600160a007988 */ /* 0x0001e80008000405 */
[----:B------:R-:W3:Y:S04]  /*c740*/  LDL.LU R21, [R1+0xa4] ;  /* 0x0000a40001157983 */ /* 0x000ee80000300800 */
[----:B--2---:R1:W-:Y:S04]  /*c750*/  STS.U16 [R10+UR5+0x680], R23 ;  /* 0x000680170a007988 */ /* 0x0043e80008000405 */
[----:B0-----:R-:W2:Y:S04]  /*c760*/  LDL.LU R22, [R1+0xa0] ;  /* 0x0000a00001167983 */ /* 0x001ea80000300800 */
[----:B------:R0:W-:Y:S04]  /*c770*/  STS.U16 [R10+UR5+0xe00], R24 ;  /* 0x000e00180a007988 */ /* 0x0001e80008000405 */
[----:B-1----:R-:W2:Y:S04]  /*c780*/  LDL.LU R23, [R1+0x5c] ;  /* 0x00005c0001177983 */ /* 0x002ea80000300800 */
[----:B----4-:R1:W-:Y:S04]  /*c790*/  STS.U16 [R10+UR5+0xe80], R25 ;  /* 0x000e80190a007988 */ /* 0x0103e80008000405 */
[----:B0-----:R-:W4:Y:S04]  /*c7a0*/  LDL.LU R24, [R1+0x58] ;  /* 0x0000580001187983 */ /* 0x001f280000300800 */
[----:B-1----:R-:W2:Y:S04]  /*c7b0*/  LDL.LU R25, [R1+0x24] ;  /* 0x0000240001197983 */ /* 0x002ea80000300800 */
[----:B------:R0:W-:Y:S04]  /*c7c0*/  STS.U16 [R10+UR5+0x1600], R27 ;  /* 0x0016001b0a007988 */ /* 0x0001e80008000405 */
[----:B------:R1:W-:Y:S04]  /*c7d0*/  STS.U16 [R10+UR5+0x1680], R15 ;  /* 0x0016800f0a007988 */ /* 0x0003e80008000405 */
[----:B------:R1:W-:Y:S04]  /*c7e0*/  STS.U16 [R10+UR5+0x1e00], R14 ;  /* 0x001e000e0a007988 */ /* 0x0003e80008000405 */
[----:B0-----:R-:W2:Y:S04]  /*c7f0*/  LDL.LU R27, [R1+0x1c] ;  /* 0x00001c00011b7983 */ /* 0x001ea80000300800 */
[----:B-1----:R-:W2:Y:S04]  /*c800*/  LDL.LU R15, [R1+0xdb4] ;  /* 0x000db400010f7983 */ /* 0x002ea80000300800 */
[----:B------:R-:W2:Y:S04]  /*c810*/  LDL.LU R14, [R1+0xdb0] ;  /* 0x000db000010e7983 */ /* 0x000ea80000300800 */
[----:B------:R0:W-:Y:S04]  /*c820*/  STS.U16 [R10+UR5+0x1e80], R13 ;  /* 0x001e800d0a007988 */ /* 0x0001e80008000405 */
[----:B------:R1:W-:Y:S04]  /*c830*/  STS.U16 [R10+UR5+0x2600], R6 ;  /* 0x002600060a007988 */ /* 0x0003e80008000405 */
[----:B0-----:R-:W2:Y:S04]  /*c840*/  LDL.LU R13, [R1+0xdac] ;  /* 0x000dac00010d7983 */ /* 0x001ea80000300800 */
[----:B-1----:R-:W2:Y:S04]  /*c850*/  LDL.LU R6, [R1+0xda8] ;  /* 0x000da80001067983 */ /* 0x002ea80000300800 */
[----:B---3--:R0:W-:Y:S04]  /*c860*/  STS.U16 [R10+UR5+0x2680], R0 ;  /* 0x002680000a007988 */ /* 0x0081e80008000405 */
[----:B0-----:R-:W3:Y:S04]  /*c870*/  LDL.LU R0, [R1+0xda4] ;  /* 0x000da40001007983 */ /* 0x001ee80000300800 */
[----:B------:R0:W-:Y:S02]  /*c880*/  STS.U16 [R10+UR5+0x2e00], R28 ;  /* 0x002e001c0a007988 */ /* 0x0001e40008000405 */
[----:B0-----:R-:W0:Y:S02]  /*c890*/  S2R R28, SR_TID.X ;  /* 0x00000000001c7919 */ /* 0x001e240000002100 */
[----:B------:R1:W-:Y:S04]  /*c8a0*/  STS.U16 [R10+UR5+0x2e80], R26 ;  /* 0x002e801a0a007988 */ /* 0x0003e80008000405 */
[----:B-1----:R-:W2:Y:S01]  /*c8b0*/  LDL.LU R26, [R1+0x18] ;  /* 0x00001800011a7983 */ /* 0x002ea20000300800 */
[----:B0-----:R-:W-:-:S05]  /*c8c0*/  LOP3.LUT R28, R28, 0x3f, RZ, 0xc0, !PT ;  /* 0x0000003f1c1c7812 */ /* 0x001fca00078ec0ff */
[----:B------:R-:W-:Y:S01]  /*c8d0*/  IMAD.SHL.U32 R28, R28, 0x2, RZ ;  /* 0x000000021c1c7824 */ /* 0x000fe200078e00ff */
[----:B---3--:R0:W-:Y:S04]  /*c8e0*/  STS.U16 [R10+UR5+0x3600], R0 ;  /* 0x003600000a007988 */ /* 0x0081e80008000405 */
[----:B0-----:R-:W-:Y:S02]  /*c8f0*/  LOP3.LUT R0, R28, 0x70, RZ, 0x3c, !PT ;  /* 0x000000701c007812 */ /* 0x001fe400078e3cff */
[----:B------:R-:W3:Y:S04]  /*c900*/  LDL.LU R28, [R1+0x20] ;  /* 0x00002000011c7983 */ /* 0x000ee80000300800 */
[----:B------:R0:W-:Y:S04]  /*c910*/  STS.U16 [R10+UR5+0x3680], R8 ;  /* 0x003680080a007988 */ /* 0x0001e80008000405 */
        /* <DEDUP_REMOVED lines=13> */
[----:B--2---:R2:W-:Y:S04]  /*c9f0*/  STS.U16 [R0+UR5+0x2f80], R22 ;  /* 0x002f801600007988 */ /* 0x0045e80008000405 */
[----:B------:R0:W-:Y:S04]  /*ca00*/  STS.U16 [R0+UR5+0x3700], R23 ;  /* 0x0037001700007988 */ /* 0x0001e80008000405 */
[----:B----4-:R4:W-:Y:S04]  /*ca10*/  STS.U16 [R0+UR5+0x3780], R24 ;  /* 0x0037801800007988 */ /* 0x0109e80008000405 */
[----:B------:R2:W-:Y:S04]  /*ca20*/  STS.U16 [R0+UR5+0x3f00], R25 ;  /* 0x003f001900007988 */ /* 0x0005e80008000405 */
[----:B0-----:R-:W3:Y:S04]  /*ca30*/  LDL.LU R8, [R1+0xda0] ;  /* 0x000da00001087983 */ /* 0x001ee80000300800 */
[----:B-1----:R-:W3:Y:S04]  /*ca40*/  LDL.LU R9, [R1+0xd9c] ;  /* 0x000d9c0001097983 */ /* 0x002ee80000300800 */
        /* <DEDUP_REMOVED lines=12> */
[----:B--2---:R-:W2:Y:S04]  /*cb10*/  LDL.LU R22, [R1+0xd6c] ;  /* 0x000d6c0001167983 */ /* 0x004ea80000300800 */
[----:B------:R-:W2:Y:S04]  /*cb20*/  LDL.LU R23, [R1+0xd68] ;  /* 0x000d680001177983 */ /* 0x000ea80000300800 */
[----:B----4-:R-:W4:Y:S04]  /*cb30*/  LDL.LU R24, [R1+0xd64] ;  /* 0x000d640001187983 */ /* 0x010f280000300800 */
[----:B------:R-:W2:Y:S04]  /*cb40*/  LDL.LU R25, [R1+0xd60] ;  /* 0x000d600001197983 */ /* 0x000ea80000300800 */
[----:B---3--:R0:W-:Y:S02]  /*cb50*/  STS.U16 [R0+UR5+0x3f80], R28 ;  /* 0x003f801c00007988 */ /* 0x0081e40008000405 */
[----:B0-----:R-:W0:Y:S02]  /*cb60*/  S2R R28, SR_TID.X ;  /* 0x00000000001c7919 */ /* 0x001e240000002100 */
[----:B0-----:R-:W-:-:S05]  /*cb70*/  LOP3.LUT R28, R28, 0x3f, RZ, 0xc0, !PT ;  /* 0x0000003f1c1c7812 */ /* 0x001fca00078ec0ff */
[----:B------:R-:W-:-:S05]  /*cb80*/  IMAD.SHL.U32 R28, R28, 0x2, RZ ;  /* 0x000000021c1c7824 */ /* 0x000fca00078e00ff */
[----:B------:R0:W-:Y:S04]  /*cb90*/  STS.U16 [R28+UR5+0x4000], R27 ;  /* 0x0040001b1c007988 */ /* 0x0001e80008000405 */
[----:B0-----:R-:W3:Y:S04]  /*cba0*/  LDL.LU R27, [R1+0xd5c] ;  /* 0x000d5c00011b7983 */ /* 0x001ee80000300800 */
[----:B------:R-:W-:Y:S04]  /*cbb0*/  STS.U16 [R28+UR5+0x4c00], R12 ;  /* 0x004c000c1c007988 */ /* 0x000fe80008000405 */
[----:B------:R-:W-:Y:S04]  /*cbc0*/  STS.U16 [R28+UR5+0x4800], R19 ;  /* 0x004800131c007988 */ /* 0x000fe80008000405 */
[----:B---3--:R0:W-:Y:S04]  /*cbd0*/  STS.U16 [R28+UR5+0x4400], R27 ;  /* 0x0044001b1c007988 */ /* 0x0081e80008000405 */
[----:B------:R1:W-:Y:S04]  /*cbe0*/  STS.U16 [R29+UR5+0x4080], R26 ;  /* 0x0040801a1d007988 */ /* 0x0003e80008000405 */
[----:B0-----:R-:W3:Y:S04]  /*cbf0*/  LDL.LU R27, [R1+0x14] ;  /* 0x00001400011b7983 */ /* 0x001ee80000300800 */
[----:B------:R-:W2:Y:S04]  /*cc00*/  LDL.LU R19, [R1+0x8] ;  /* 0x0000080001137983 */ /* 0x000ea80000300800 */
[----:B------:R-:W2:Y:S04]  /*cc10*/  LDL.LU R28, [R1+0x10] ;  /* 0x00001000011c7983 */ /* 0x000ea80000300800 */
[----:B------:R-:W2:Y:S04]  /*cc20*/  LDL.LU R12, [R1+0xc] ;  /* 0x00000c00010c7983 */ /* 0x000ea80000300800 */
[----:B-1----:R-:W2:Y:S04]  /*cc30*/  LDL.LU R26, [R1+0xd58] ;  /* 0x000d5800011a7983 */ /* 0x002ea80000300800 */
[----:B--2---:R-:W-:Y:S04]  /*cc40*/  STS.U16 [R29+UR5+0x4480], R26 ;  /* 0x0044801a1d007988 */ /* 0x004fe80008000405 */
[----:B------:R-:W-:Y:S04]  /*cc50*/  STS.U16 [R29+UR5+0x4880], R18 ;  /* 0x004880121d007988 */ /* 0x000fe80008000405 */
[----:B------:R0:W-:Y:S04]  /*cc60*/  STS.U16 [R29+UR5+0x4c80], R9 ;  /* 0x004c80091d007988 */ /* 0x0001e80008000405 */
[----:B0-----:R-:W2:Y:S01]  /*cc70*/  LDL.LU R29, [R1+0xd54] ;  /* 0x000d5400011d7983 */ /* 0x001ea20000300800 */
[----:B------:R-:W0:Y:S02]  /*cc80*/  S2R R26, SR_TID.X ;  /* 0x00000000001a7919 */ /* 0x000e240000002100 */
[----:B0-----:R-:W-:-:S05]  /*cc90*/  LOP3.LUT R26, R26, 0x3f, RZ, 0xc0, !PT ;  /* 0x0000003f1a1a7812 */ /* 0x001fca00078ec0ff */
[----:B------:R-:W-:-:S05]  /*cca0*/  IMAD.SHL.U32 R18, R26, 0x2, RZ ;  /* 0x000000021a127824 */ /* 0x000fca00078e00ff */
[----:B------:R-:W-:-:S05]  /*ccb0*/  LOP3.LUT R18, R18, 0x20, RZ, 0x3c, !PT ;  /* 0x0000002012127812 */ /* 0x000fca00078e3cff */
[----:B---3--:R0:W-:Y:S02]  /*ccc0*/  STS.U16 [R18+UR5+0x4100], R27 ;  /* 0x0041001b12007988 */ /* 0x0081e40008000405 */
[----:B0-----:R-:W0:Y:S01]  /*ccd0*/  S2R R27, SR_TID.X ;  /* 0x00000000001b7919 */ /* 0x001e220000002100 */
[----:B------:R-:W-:Y:S01]  /*cce0*/  IMAD.SHL.U32 R26, R26, 0x2, RZ ;  /* 0x000000021a1a7824 */ /* 0x000fe200078e00ff */
[----:B------:R-:W-:Y:S04]  /*ccf0*/  STS.U16 [R18+UR5+0x4500], R25 ;  /* 0x0045001912007988 */ /* 0x000fe80008000405 */
[----:B------:R-:W-:Y:S01]  /*cd00*/  LOP3.LUT R26, R26, 0x30, RZ, 0x3c, !PT ;  /* 0x000000301a1a7812 */ /* 0x000fe200078e3cff */
[----:B------:R-:W-:Y:S04]  /*cd10*/  STS.U16 [R18+UR5+0x4900], R16 ;  /* 0x0049001012007988 */ /* 0x000fe80008000405 */
[----:B------:R-:W-:Y:S04]  /*cd20*/  STS.U16 [R18+UR5+0x4d00], R8 ;  /* 0x004d000812007988 */ /* 0x000fe80008000405 */
[----:B------:R1:W-:Y:S04]  /*cd30*/  STS.U16 [R26+UR5+0x4180], R28 ;  /* 0x0041801c1a007988 */ /* 0x0003e80008000405 */
[----:B----4-:R-:W-:Y:S01]  /*cd40*/  STS.U16 [R26+UR5+0x4580], R24 ;  /* 0x004580181a007988 */ /* 0x010fe20008000405 */
[----:B0-----:R-:W-:-:S05]  /*cd50*/  LOP3.LUT R27, R27, 0x3f, RZ, 0xc0, !PT ;  /* 0x0000003f1b1b7812 */ /* 0x001fca00078ec0ff */
[C---:B-1----:R-:W-:Y:S02]  /*cd60*/  IMAD.SHL.U32 R28, R27.reuse, 0x2, RZ ;  /* 0x000000021b1c7824 */ /* 0x042fe400078e00ff */
[----:B------:R-:W-:-:S03]  /*cd70*/  IMAD.SHL.U32 R27, R27, 0x2, RZ ;  /* 0x000000021b1b7824 */ /* 0x000fc600078e00ff */
[----:B------:R-:W-:Y:S01]  /*cd80*/  LOP3.LUT R28, R28, 0x40, RZ, 0x3c, !PT ;  /* 0x000000401c1c7812 */ /* 0x000fe200078e3cff */
[----:B------:R-:W-:Y:S01]  /*cd90*/  STS.U16 [R26+UR5+0x4980], R7 ;  /* 0x004980071a007988 */ /* 0x000fe20008000405 */
[----:B------:R-:W-:-:S03]  /*cda0*/  LOP3.LUT R27, R27, 0x50, RZ, 0x3c, !PT ;  /* 0x000000501b1b7812 */ /* 0x000fc600078e3cff */
[----:B------:R-:W-:Y:S04]  /*cdb0*/  STS.U16 [R26+UR5+0x4d80], R6 ;  /* 0x004d80061a007988 */ /* 0x000fe80008000405 */
[----:B------:R-:W-:Y:S04]  /*cdc0*/  STS.U16 [R28+UR5+0x4200], R12 ;  /* 0x0042000c1c007988 */ /* 0x000fe80008000405 */
[----:B------:R-:W-:Y:S04]  /*cdd0*/  STS.U16 [R28+UR5+0x4600], R23 ;  /* 0x004600171c007988 */ /* 0x000fe80008000405 */
[----:B------:R-:W-:Y:S04]  /*cde0*/  STS.U16 [R28+UR5+0x4a00], R5 ;  /* 0x004a00051c007988 */ /* 0x000fe80008000405 */
[----:B------:R-:W-:Y:S04]  /*cdf0*/  STS.U16 [R28+UR5+0x4e00], R13 ;  /* 0x004e000d1c007988 */ /* 0x000fe80008000405 */
[----:B------:R0:W-:Y:S02]  /*ce00*/  STS.U16 [R27+UR5+0x4280], R19 ;  /* 0x004280131b007988 */ /* 0x0001e40008000405 */
[----:B0-----:R-:W0:Y:S02]  /*ce10*/  S2R R19, SR_TID.X ;  /* 0x0000000000137919 */ /* 0x001e240000002100 */
[----:B------:R-:W-:Y:S04]  /*ce20*/  STS.U16 [R27+UR5+0x4680], R22 ;  /* 0x004680161b007988 */ /* 0x000fe80008000405 */
[----:B------:R-:W-:Y:S04]  /*ce30*/  STS.U16 [R27+UR5+0x4a80], R4 ;  /* 0x004a80041b007988 */ /* 0x000fe80008000405 */
[----:B------:R-:W-:Y:S04]  /*ce40*/  STS.U16 [R27+UR5+0x4e80], R14 ;  /* 0x004e800e1b007988 */ /* 0x000fe80008000405 */
[----:B------:R0:W-:Y:S04]  /*ce50*/  STS.U16 [R10+UR5+0x4300], R11 ;  /* 0x0043000b0a007988 */ /* 0x0001e80008000405 */
[----:B------:R1:W-:Y:S04]  /*ce60*/  STS.U16 [R10+UR5+0x4700], R21 ;  /* 0x004700150a007988 */ /* 0x0003e80008000405 */
[----:B------:R-:W-:Y:S04]  /*ce70*/  STS.U16 [R10+UR5+0x4b00], R3 ;  /* 0x004b00030a007988 */ /* 0x000fe80008000405 */
[----:B------:R3:W-:Y:S01]  /*ce80*/  STS.U16 [R10+UR5+0x4f00], R15 ;  /* 0x004f000f0a007988 */ /* 0x0007e20008000405 */
[----:B0-----:R-:W-:-:S03]  /*ce90*/  IMAD.SHL.U32 R11, R19, 0x2, RZ ;  /* 0x00000002130b7824 */ /* 0x001fc600078e00ff */
[----:B-1----:R-:W4:Y:S02]  /*cea0*/  LDL R21, [R1+0x810] ;  /* 0x0008100001157983 */ /* 0x002f240000100800 */
[----:B------:R-:W-:Y:S01]  /*ceb0*/  LOP3.LUT R16, R11, 0x10, RZ, 0xc0, !PT ;  /* 0x000000100b107812 */ /* 0x000fe200078ec0ff */
[----:B---3--:R-:W-:-:S03]  /*cec0*/  IMAD.SHL.U32 R10, R19, 0x80, RZ ;  /* 0x00000080130a7824 */ /* 0x008fc600078e00ff */
[----:B------:R-:W-:Y:S01]  /*ced0*/  LOP3.LUT R16, R16, 0x20, R19, 0xf8, !PT ;  /* 0x0000002010107812 */ /* 0x000fe200078ef813 */
[----:B--2---:R0:W-:Y:S04]  /*cee0*/  STS.U16 [R0+UR5+0x4380], R29 ;  /* 0x0043801d00007988 */ /* 0x0041e80008000405 */
[----:B------:R-:W-:Y:S04]  /*cef0*/  STS.U16 [R0+UR5+0x4780], R20 ;  /* 0x0047801400007988 */ /* 0x000fe80008000405 */
[----:B------:R-:W-:Y:S04]  /*cf00*/  STS.U16 [R0+UR5+0x4b80], R2 ;  /* 0x004b800200007988 */ /* 0x000fe80008000405 */
[----:B------:R-:W-:Y:S01]  /*cf10*/  STS.U16 [R0+UR5+0x4f80], R17 ;  /* 0x004f801100007988 */ /* 0x000fe20008000405 */
[----:B0-----:R-:W-:-:S05]  /*cf20*/  LOP3.LUT R29, R19, 0x7, RZ, 0xc0, !PT ;  /* 0x00000007131d7812 */ /* 0x001fca00078ec0ff */
[C---:B------:R-:W-:Y:S02]  /*cf30*/  IMAD R27, R29.reuse, 0x110, RZ ;  /* 0x000001101d1b7824 */ /* 0x040fe400078e02ff */
[----:B------:R-:W-:-:S03]  /*cf40*/  IMAD R29, R29, 0x90, RZ ;  /* 0x000000901d1d7824 */ /* 0x000fc600078e02ff */
[----:B------:R-:W-:Y:S02]  /*cf50*/  LOP3.LUT R16, R27, R16, RZ, 0x3c, !PT ;  /* 0x000000101b107212 */ /* 0x000fe400078e3cff */
[----:B------:R-:W-:Y:S02]  /*cf60*/  LOP3.LUT R4, R29, 0x30, R11, 0x78, !PT ;  /* 0x000000301d047812 */ /* 0x000fe400078e780b */
[----:B------:R-:W-:Y:S01]  /*cf70*/  LOP3.LUT R16, R16, 0x800, R10, 0xf8, !PT ;  /* 0x0000080010107812 */ /* 0x000fe200078ef80a */
[----:B------:R-:W-:Y:S06]  /*cf80*/  BAR.SYNC.DEFER_BLOCKING 0x0 ;  /* 0x0000000000007b1d */ /* 0x000fec0000010000 */
[----:B------:R-:W0:Y:S04]  /*cf90*/  LDSM.16.M88.4 R8, [R4+UR5+0x4000] ;  /* 0x004000050408783b */ /* 0x000e280008000200 */
[----:B------:R-:W-:Y:S04]  /*cfa0*/  LDSM.16.MT88.4 R24, [R16+UR5] ;  /* 0x000000051018783b */ /* 0x000fe80008004200 */
[----:B------:R-:W-:Y:S04]  /*cfb0*/  LDSM.16.MT88.4 R12, [R16+UR5+0x80] ;  /* 0x00008005100c783b */ /* 0x000fe80008004200 */
[----:B0-----:R-:W-:Y:S01]  /*cfc0*/  STL.64 [R1+0x20], R8 ;  /* 0x0000200801007387 */ /* 0x001fe20000100a00 */
[----:B------:R-:W-:-:S02]  /*cfd0*/  IMAD.MOV.U32 R23, RZ, RZ, R8 ;  /* 0x000000ffff177224 */ /* 0x000fc400078e0008 */
[----:B------:R-:W-:Y:S01]  /*cfe0*/  IMAD.MOV.U32 R3, RZ, RZ, R9 ;  /* 0x000000ffff037224 */ /* 0x000fe200078e0009 */
[----:B------:R-:W-:Y:S04]  /*cff0*/  STL.64 [R1+0x28], R10 ;  /* 0x0000280a01007387 */ /* 0x000fe80000100a00 */
[----:B------:R-:W0:Y:S04]  /*d000*/  LDSM.16.M88.4 R8, [R4+UR5+0x4400] ;  /* 0x004400050408783b */ /* 0x000e280008000200 */
[----:B0-----:R-:W-:Y:S01]  /*d010*/  STL.64 [R1+0x40], R8 ;  /* 0x0000400801007387 */ /* 0x001fe20000100a00 */
[----:B------:R-:W-:-:S02]  /*d020*/  IMAD.MOV.U32 R2, RZ, RZ, R10 ;  /* 0x000000ffff027224 */ /* 0x000fc400078e000a */
[----:B------:R-:W-:Y:S01]  /*d030*/  IMAD.MOV.U32 R0, RZ, RZ, R11 ;  /* 0x000000ffff007224 */ /* 0x000fe200078e000b */
[----:B------:R-:W-:Y:S04]  /*d040*/  STL.64 [R1+0x48], R10 ;  /* 0x0000480a01007387 */ /* 0x000fe80000100a00 */
[----:B------:R-:W0:Y:S04]  /*d050*/  LDSM.16.M88.4 R8, [R4+UR5+0x4800] ;  /* 0x004800050408783b */ /* 0x000e280008000200 */
[----:B------:R-:W1:Y:S04]  /*d060*/  LDSM.16.M88.4 R4, [R4+UR5+0x4c00] ;  /* 0x004c00050404783b */ /* 0x000e680008000200 */
[----:B0-----:R-:W-:Y:S04]  /*d070*/  STL.64 [R1+0x60], R8 ;  /* 0x0000600801007387 */ /* 0x001fe80000100a00 */
[----:B------:R-:W-:Y:S04]  /*d080*/  STL.64 [R1+0x68], R10 ;  /* 0x0000680a01007387 */ /* 0x000fe80000100a00 */
[----:B-1----:R-:W-:Y:S04]  /*d090*/  STL.64 [R1+0x80], R4 ;  /* 0x0000800401007387 */ /* 0x002fe80000100a00 */
[----:B------:R-:W-:Y:S04]  /*d0a0*/  STL.64 [R1+0x88], R6 ;  /* 0x0000880601007387 */ /* 0x000fe80000100a00 */
[----:B------:R0:W-:Y:S04]  /*d0b0*/  STL [R1+0xd50], R16 ;  /* 0x000d501001007387 */ /* 0x0001e80000100800 */
[----:B0-----:R-:W2:Y:S04]  /*d0c0*/  LDL.LU.64 R16, [R1+0xf0] ;  /* 0x0000f00001107983 */ /* 0x001ea80000300a00 */
[----:B------:R-:W2:Y:S01]  /*d0d0*/  LDL.LU.64 R18, [R1+0xf8] ;  /* 0x0000f80001127983 */ /* 0x000ea20000300a00 */
[----:B------:R-:W-:-:S02]  /*d0e0*/  IMAD.MOV.U32 R22, RZ, RZ, R4 ;  /* 0x000000ffff167224 */ /* 0x000fc400078e0004 */
[----:B------:R-:W-:Y:S02]  /*d0f0*/  IMAD.MOV.U32 R20, RZ, RZ, R5 ;  /* 0x000000ffff147224 */ /* 0x000fe400078e0005 */
[----:B----4-:R-:W0:Y:S01]  /*d100*/  LDSM.16.MT88.4 R4, [R21+UR5] ;  /* 0x000000051504783b */ /* 0x010e220008004200 */
[----:B------:R-:W-:-:S03]  /*d110*/  IMAD.MOV.U32 R29, RZ, RZ, R11 ;  /* 0x000000ffff1d7224 */ /* 0x000fc600078e000b */
[----:B------:R-:W1:Y:S04]  /*d120*/  LDSM.16.MT88.4 R8, [R21+UR5+0x80] ;  /* 0x000080051508783b */ /* 0x000e680008004200 */
[----:B------:R-:W-:Y:S04]  /*d130*/  STL.64 [R1+0xd48], R14 ;  /* 0x000d480e01007387 */ /* 0x000fe80000100a00 */
[----:B------:R3:W-:Y:S04]  /*d140*/  STL.64 [R1+0xd40], R12 ;  /* 0x000d400c01007387 */ /* 0x0007e80000100a00 */
[----:B---3--:R-:W3:Y:S04]  /*d150*/  LDL.LU.64 R12, [R1+0x40] ;  /* 0x00004000010c7983 */ /* 0x008ee80000300a00 */
[----:B0-----:R-:W-:Y:S04]  /*d160*/  STL.64 [R1+0xd20], R6 ;  /* 0x000d200601007387 */ /* 0x001fe80000100a00 */
[----:B------:R0:W-:Y:S04]  /*d170*/  STL.64 [R1+0xd18], R4 ;  /* 0x000d180401007387 */ /* 0x0001e80000100a00 */
[----:B0-----:R-:W4:Y:S04]  /*d180*/  LDL.LU.64 R4, [R1+0x1b0] ;  /* 0x0001b00001047983 */ /* 0x001f280000300a00 */
[----:B------:R-:W4:Y:S04]  /*d190*/  LDL.LU.64 R6, [R1+0x1b8] ;  /* 0x0001b80001067983 */ /* 0x000f280000300a00 */
[----:B-1----:R0:W-:Y:S04]  /*d1a0*/  STL [R1+0xce4], R8 ;  /* 0x000ce40801007387 */ /* 0x0021e80000100800 */
[----:B------:R1:W-:Y:S01]  /*d1b0*/  STL [R1+0xce0], R9 ;  /* 0x000ce00901007387 */ /* 0x0003e20000100800 */
[----:B0-----:R-:W-:-:S02]  /*d1c0*/  IMAD.MOV.U32 R8, RZ, RZ, R23 ;  /* 0x000000ffff087224 */ /* 0x001fc400078e0017 */
[----:B-1----:R-:W-:Y:S01]  /*d1d0*/  IMAD.MOV.U32 R9, RZ, RZ, R3 ;  /* 0x000000ffff097224 */ /* 0x002fe200078e0003 */
[----:B------:R-:W-:Y:S04]  /*d1e0*/  STL [R1+0xcdc], R10 ;  /* 0x000cdc0a01007387 */ /* 0x000fe80000100800 */
[----:B------:R2:W-:Y:S02]  /*d1f0*/  STL [R1+0xcd8], R11 ;  /* 0x000cd80b01007387 */ /* 0x0005e40000100800 */
[----:B--2---:R-:W-:Y:S02]  /*d200*/  HMMA.16816.F32.BF16 R8, R24, R8, R16 ;  /* 0x000000081808723c */ /* 0x004fe40000041810 */
[----:B------:R-:W2:Y:S01]  /*d210*/  LDL.LU R16, [R1+0xd50] ;  /* 0x000d500001107983 */ /* 0x000ea20000300800 */
[----:B------:R-:W-:-:S15]  /*d220*/  IMAD.MOV.U32 R3, RZ, RZ, R27 ;  /* 0x000000ffff037224 */ /* 0x000fde00078e001b */
[----:B------:R-:W-:Y:S01]  /*d230*/  NOP ;  /* 0x0000000000007918 */ /* 0x000fe20000000000 */
[----:B------:R0:W-:Y:S04]  /*d240*/  STL.64 [R1+0xf0], R8 ;  /* 0x0000f00801007387 */ /* 0x0001e80000100a00 */
[----:B------:R1:W-:Y:S01]  /*d250*/  STL.64 [R1+0xf8], R10 ;  /* 0x0000f80a01007387 */ /* 0x0003e20000100a00 */
[----:B0-----:R-:W-:Y:S02]  /*d260*/  IMAD.MOV.U32 R9, RZ, RZ, R25 ;  /* 0x000000ffff097224 */ /* 0x001fe400078e0019 */
[----:B------:R-:W-:Y:S02]  /*d270*/  IMAD.MOV.U32 R8, RZ, RZ, R26 ;  /* 0x000000ffff087224 */ /* 0x000fe400078e001a */
[----:B-1----:R-:W-:Y:S02]  /*d280*/  IMAD.MOV.U32 R10, RZ, RZ, R24 ;  /* 0x000000ffff0a7224 */ /* 0x002fe400078e0018 */
[----:B---3--:R-:W-:Y:S01]  /*d290*/  IMAD.MOV.U32 R28, RZ, RZ, R12 ;  /* 0x000000ffff1c7224 */ /* 0x008fe200078e000c */
[----:B--2---:R-:W0:Y:S04]  /*d2a0*/  LDSM.16.MT88.4 R24, [R16+UR5+0x1000] ;  /* 0x001000051018783b */ /* 0x004e280008004200 */
[----:B------:R-:W1:Y:S04]  /*d2b0*/  LDSM.16.MT88.4 R16, [R16+UR5+0x1080] ;  /* 0x001080051010783b */ /* 0x000e680008004200 */
[----:B0-----:R0:W-:Y:S04]  /*d2c0*/  STL [R1+0xc94], R24 ;  /* 0x000c941801007387 */ /* 0x0011e80000100800 */
[----:B------:R2:W-:Y:S04]  /*d2d0*/  STL [R1+0xc90], R25 ;  /* 0x000c901901007387 */ /* 0x0005e80000100800 */
[----:B------:R3:W-:Y:S01]  /*d2e0*/  STL [R1+0xc8c], R26 ;  /* 0x000c8c1a01007387 */ /* 0x0007e20000100800 */
[----:B0-----:R-:W-:-:S03]  /*d2f0*/  IMAD.MOV.U32 R24, RZ, RZ, R10 ;  /* 0x000000ffff187224 */ /* 0x001fc600078e000a */
[----:B------:R0:W-:Y:S01]  /*d300*/  STL [R1+0xc88], R27 ;  /* 0x000c881b01007387 */ /* 0x0001e20000100800 */
[----:B--2---:R-:W-:Y:S02]  /*d310*/  IMAD.MOV.U32 R25, RZ, RZ, R9 ;  /* 0x000000ffff197224 */ /* 0x004fe400078e0009 */
[----:B---3--:R-:W-:Y:S02]  /*d320*/  IMAD.MOV.U32 R26, RZ, RZ, R8 ;  /* 0x000000ffff1a7224 */ /* 0x008fe400078e0008 */
[----:B0-----:R-:W-:-:S07]  /*d330*/  IMAD.MOV.U32 R27, RZ, RZ, R3 ;  /* 0x000000ffff1b7224 */ /* 0x001fce00078e0003 */
[----:B----4-:R-:W-:Y:S01]  /*d340*/  HMMA.16816.F32.BF16 R4, R24, R12, R4 ;  /* 0x0000000c1804723c */ /* 0x010fe20000041804 */
[----:B-1----:R-:W-:Y:S04]  /*d350*/  STL.64 [R1+0xc40], R18 ;  /* 0x000c401201007387 */ /* 0x002fe80000100a00 */
[----:B------:R-:W-:-:S14]  /*d360*/  STL.64 [R1+0xc38], R16 ;  /* 0x000c381001007387 */ /* 0x000fdc0000100a00 */
[----:B------:R-:W-:Y:S02]  /*d370*/  IMAD.MOV.U32 R11, RZ, RZ, R7 ;  /* 0x000000ffff0b7224 */ /* 0x000fe400078e0007 */
[----:B------:R-:W-:Y:S02]  /*d380*/  IMAD.MOV.U32 R10, RZ, RZ, R6 ;  /* 0x000000ffff0a7224 */ /* 0x000fe400078e0006 */
[----:B------:R-:W-:Y:S02]  /*d390*/  IMAD.MOV.U32 R8, RZ, RZ, R4 ;  /* 0x000000ffff087224 */ /* 0x000fe400078e0004 */
[----:B------:R-:W-:Y:S02]  /*d3a0*/  IMAD.MOV.U32 R9, RZ, RZ, R5 ;  /* 0x000000ffff097224 */ /* 0x000fe400078e0005 */
[----:B------:R-:W2:Y:S04]  /*d3b0*/  LDL.LU.64 R4, [R1+0x180] ;  /* 0x0001800001047983 */ /* 0x000ea80000300a00 */
[----:B------:R-:W2:Y:S04]  /*d3c0*/  LDL.LU.64 R6, [R1+0x188] ;  /* 0x0001880001067983 */ /* 0x000ea80000300a00 */
[----:B------:R-:W-:Y:S04]  /*d3d0*/  STL [R1+0xcf4], R11 ;  /* 0x000cf40b01007387 */ /* 0x000fe80000100800 */
[----:B------:R-:W-:Y:S04]  /*d3e0*/  STL [R1+0xcf0], R10 ;  /* 0x000cf00a01007387 */ /* 0x000fe80000100800 */
[----:B------:R0:W-:Y:S04]  /*d3f0*/  STL [R1+0xcec], R8 ;  /* 0x000cec0801007387 */ /* 0x0001e80000100800 */
[----:B------:R1:W-:Y:S01]  /*d400*/  STL [R1+0xce8], R9 ;  /* 0x000ce80901007387 */ /* 0x0003e20000100800 */
[----:B0-----:R-:W-:-:S02]  /*d410*/  IMAD.MOV.U32 R8, RZ, RZ, R22 ;  /* 0x000000ffff087224 */ /* 0x001fc400078e0016 */
[----:B-1----:R-:W-:Y:S02]  /*d420*/  IMAD.MOV.U32 R9, RZ, RZ, R20 ;  /* 0x000000ffff097224 */ /* 0x002fe400078e0014 */
[----:B------:R-:W0:Y:S01]  /*d430*/  LDSM.16.MT88.4 R20, [R21+UR5+0x1000] ;  /* 0x001000051514783b */ /* 0x000e220008004200 */
[----:B------:R-:W-:-:S03]  /*d440*/  IMAD.MOV.U32 R3, RZ, RZ, R13 ;  /* 0x000000ffff037224 */ /* 0x000fc600078e000d */
[----:B------:R-:W3:Y:S04]  /*d450*/  LDL.LU.64 R12, [R1+0x140] ;  /* 0x00014000010c7983 */ /* 0x000ee80000300a00 */
[----:B------:R-:W3:Y:S04]  /*d460*/  LDL.LU.64 R14, [R1+0x148] ;  /* 0x00014800010e7983 */ /* 0x000ee80000300a00 */
[----:B0-----:R-:W-:Y:S04]  /*d470*/  STL.64 [R1+0xbf0], R22 ;  /* 0x000bf01601007387 */ /* 0x001fe80000100a00 */
[----:B------:R0:W-:Y:S04]  /*d480*/  STL.64 [R1+0xbe8], R20 ;  /* 0x000be81401007387 */ /* 0x0001e80000100a00 */
[----:B0-----:R-:W2:Y:S04]  /*d490*/  LDL.LU R20, [R1+0x60] ;  /* 0x0000600001147983 */ /* 0x001ea80000300800 */
[----:B------:R-:W2:Y:S04]  /*d4a0*/  LDL.LU R21, [R1+0x64] ;  /* 0x0000640001157983 */ /* 0x000ea80000300800 */
[----:B------:R-:W4:Y:S01]  /*d4b0*/  LDL R22, [R1+0x68] ;  /* 0x0000680001167983 */ /* 0x000f220000100800 */
[----:B------:R-:W-:Y:S01]  /*d4c0*/  IMAD.MOV.U32 R23, RZ, RZ, R29 ;  /* 0x000000ffff177224 */ /* 0x000fe200078e001d */
[C---:B--2---:R-:W-:Y:S08]  /*d4d0*/  HMMA.16816.F32.BF16 R16, R24.reuse, R20, R4 ;  /* 0x000000141810723c */ /* 0x044ff00000041804 */
[----:B---3--:R-:W-:Y:S01]  /*d4e0*/  HMMA.16816.F32.BF16 R24, R24, R8, R12 ;  /* 0x000000081818723c */ /* 0x008fe2000004180c */
[----:B----4-:R-:W-:Y:S04]  /*d4f0*/  STL [R1+0xc80], R22 ;  /* 0x000c801601007387 */ /* 0x010fe80000100800 */
[----:B------:R-:W-:Y:S04]  /*d500*/  STL [R1+0xc84], R23 ;  /* 0x000c841701007387 */ /* 0x000fe80000100800 */
[----:B------:R-:W2:Y:S04]  /*d510*/  LDL.LU.64 R4, [R1+0x1c0] ;  /* 0x0001c00001047983 */ /* 0x000ea80000300a00 */
[----:B------:R-:W2:Y:S04]  /*d520*/  LDL.LU.64 R6, [R1+0x1c8] ;  /* 0x0001c80001067983 */ /* 0x000ea80000300a00 */
[----:B------:R-:W-:Y:S02]  /*d530*/  STL.64 [R1+0xc50], R18 ;  /* 0x000c501201007387 */ /* 0x000fe40000100a00 */
[----:B------:R-:W-:-:S02]  /*d540*/  IMAD.MOV.U32 R11, RZ, RZ, R24 ;  /* 0x000000ffff0b7224 */ /* 0x000fc400078e0018 */
[----:B------:R-:W-:Y:S01]  /*d550*/  STL.64 [R1+0xc48], R16 ;  /* 0x000c481001007387 */ /* 0x000fe20000100a00 */
[----:B------:R-:W-:Y:S02]  /*d560*/  IMAD.MOV.U32 R10, RZ, RZ, R25 ;  /* 0x000000ffff0a7224 */ /* 0x000fe400078e0019 */
[----:B------:R-:W-:Y:S01]  /*d570*/  IMAD.MOV.U32 R8, RZ, RZ, R26 ;  /* 0x000000ffff087224 */ /* 0x000fe200078e001a */
[----:B------:R-:W2:Y:S01]  /*d580*/  LDL.LU.64 R14, [R1+0xd48] ;  /* 0x000d4800010e7983 */ /* 0x000ea20000300a00 */
[----:B------:R-:W-:-:S03]  /*d590*/  IMAD.MOV.U32 R9, RZ, RZ, R27 ;  /* 0x000000ffff097224 */ /* 0x000fc600078e001b */
[----:B------:R-:W2:Y:S04]  /*d5a0*/  LDL.LU.64 R12, [R1+0xd40] ;  /* 0x000d4000010c7983 */ /* 0x000ea80000300a00 */
[----:B------:R-:W3:Y:S04]  /*d5b0*/  LDL.LU.64 R24, [R1+0x190] ;  /* 0x0001900001187983 */ /* 0x000ee80000300a00 */
[----:B------:R-:W3:Y:S04]  /*d5c0*/  LDL.LU.64 R26, [R1+0x198] ;  /* 0x00019800011a7983 */ /* 0x000ee80000300a00 */
[----:B------:R-:W-:Y:S04]  /*d5d0*/  STL.64 [R1+0xd00], R10 ;  /* 0x000d000a01007387 */ /* 0x000fe80000100a00 */
[----:B------:R0:W-:Y:S04]  /*d5e0*/  STL.64 [R1+0xcf8], R8 ;  /* 0x000cf80801007387 */ /* 0x0001e80000100a00 */
[----:B0-----:R-:W4:Y:S04]  /*d5f0*/  LDL.LU.64 R8, [R1+0x80] ;  /* 0x0000800001087983 */ /* 0x001f280000300a00 */
[----:B----4-:R0:W-:Y:S04]  /*d600*/  STL.64 [R1+0xd28], R8 ;  /* 0x000d280801007387 */ /* 0x0101e80000100a00 */
[----:B0-----:R-:W2:Y:S01]  /*d610*/  LDL.64 R8, [R1+0x20] ;  /* 0x0000200001087983 */ /* 0x001ea20000100a00 */
[----:B------:R-:W-:-:S02]  /*d620*/  IMAD.MOV.U32 R18, RZ, RZ, R2 ;  /* 0x000000ffff127224 */ /* 0x000fc400078e0002 */
[----:B------:R-:W-:Y:S01]  /*d630*/  IMAD.MOV.U32 R19, RZ, RZ, R0 ;  /* 0x000000ffff137224 */ /* 0x000fe200078e0000 */
[----:B--2---:R-:W-:Y:S01]  /*d640*/  HMMA.16816.F32.BF16 R4, R12, R8, R4 ;  /* 0x000000080c04723c */ /* 0x004fe20000041804 */
[----:B------:R-:W-:Y:S02]  /*d650*/  IMAD.MOV.U32 R2, RZ, RZ, R8 ;  /* 0x000000ffff027224 */ /* 0x000fe400078e0008 */
[----:B------:R-:W-:-:S15]  /*d660*/  IMAD.MOV.U32 R0, RZ, RZ, R9 ;  /* 0x000000ffff007224 */ /* 0x000fde00078e0009 */
[----:B------:R-:W-:Y:S01]  /*d670*/  NOP ;  /* 0x0000000000007918 */ /* 0x000fe20000000000 */
[----:B------:R0:W-:Y:S04]  /*d680*/  STL.64 [R1+0xa0], R4 ;  /* 0x0000a00401007387 */ /* 0x0001e80000100a00 */
[----:B------:R-:W2:Y:S04]  /*d690*/  LDL.LU.64 R8, [R1+0x150] ;  /* 0x0001500001087983 */ /* 0x000ea80000300a00 */
[----:B------:R-:W4:Y:S01]  /*d6a0*/  LDL.LU.64 R10, [R1+0x158] ;  /* 0x00015800010a7983 */ /* 0x000f220000300a00 */
[----:B------:R-:W-:Y:S02]  /*d6b0*/  IMAD.MOV.U32 R16, RZ, RZ, R28 ;  /* 0x000000ffff107224 */ /* 0x000fe400078e001c */
[----:B------:R-:W-:-:S02]  /*d6c0*/  IMAD.MOV.U32 R17, RZ, RZ, R3 ;  /* 0x000000ffff117224 */ /* 0x000fc400078e0003 */
[----:B------:R-:W-:Y:S02]  /*d6d0*/  IMAD.MOV.U32 R22, RZ, RZ, R7 ;  /* 0x000000ffff167224 */ /* 0x000fe400078e0007 */
[----:B------:R-:W-:Y:S01]  /*d6e0*/  IMAD.MOV.U32 R23, RZ, RZ, R6 ;  /* 0x000000ffff177224 */ /* 0x000fe200078e0006 */
[----:B----4-:R-:W-:Y:S04]  /*d6f0*/  STL.64 [R1+0xd38], R10 ;  /* 0x000d380a01007387 */ /* 0x010fe80000100a00 */
[----:B--2---:R3:W-:Y:S04]  /*d700*/  STL.64 [R1+0xd30], R8 ;  /* 0x000d300801007387 */ /* 0x0047e80000100a00 */
[----:B0-----:R-:W2:Y:S04]  /*d710*/  LDL.LU.64 R4, [R1+0x70] ;  /* 0x0000700001047983 */ /* 0x001ea80000300a00 */
[----:B------:R-:W2:Y:S01]  /*d720*/  LDL.LU.64 R6, [R1+0x78] ;  /* 0x0000780001067983 */ /* 0x000ea20000300a00 */
[----:B---3--:R-:W-:Y:S03]  /*d730*/  HMMA.16816.F32.BF16 R8, R12, R16, R24 ;  /* 0x000000100c08723c */ /* 0x008fe60000041818 */
[----:B------:R-:W-:Y:S04]  /*d740*/  STL [R1+0xc9c], R22 ;  /* 0x000c9c1601007387 */ /* 0x000fe80000100800 */
[----:B------:R-:W-:-:S12]  /*d750*/  STL [R1+0xc98], R23 ;  /* 0x000c981701007387 */ /* 0x000fd80000100800 */
[----:B------:R-:W-:Y:S02]  /*d760*/  IMAD.MOV.U32 R26, RZ, RZ, R10 ;  /* 0x000000ffff1a7224 */ /* 0x000fe400078e000a */
[----:B------:R-:W-:Y:S02]  /*d770*/  IMAD.MOV.U32 R27, RZ, RZ, R11 ;  /* 0x000000ffff1b7224 */ /* 0x000fe400078e000b */
[----:B------:R-:W-:Y:S01]  /*d780*/  IMAD.MOV.U32 R24, RZ, RZ, R8 ;  /* 0x000000ffff187224 */ /* 0x000fe200078e0008 */
[----:B------:R-:W3:Y:S01]  /*d790*/  LDL.LU.64 R10, [R1+0xd38] ;  /* 0x000d3800010a7983 */ /* 0x000ee20000300a00 */
[----:B------:R-:W-:-:S03]  /*d7a0*/  IMAD.MOV.U32 R25, RZ, RZ, R9 ;  /* 0x000000ffff197224 */ /* 0x000fc600078e0009 */
[----:B------:R-:W3:Y:S04]  /*d7b0*/  LDL.LU.64 R8, [R1+0xd30] ;  /* 0x000d300001087983 */ /* 0x000ee80000300a00 */
[----:B------:R-:W-:Y:S04]  /*d7c0*/  STL.64 [R1+0xd10], R18 ;  /* 0x000d101201007387 */ /* 0x000fe80000100a00 */
[----:B------:R0:W-:Y:S04]  /*d7d0*/  STL.64 [R1+0xd08], R16 ;  /* 0x000d081001007387 */ /* 0x0001e80000100a00 */
[----:B0-----:R-:W4:Y:S04]  /*d7e0*/  LDL.LU.64 R16, [R1+0x1a0] ;  /* 0x0001a00001107983 */ /* 0x001f280000300a00 */
[----:B------:R-:W4:Y:S04]  /*d7f0*/  LDL.LU.64 R18, [R1+0x1a8] ;  /* 0x0001a80001127983 */ /* 0x000f280000300a00 */
[----:B------:R-:W-:Y:S04]  /*d800*/  STL.64 [R1+0xca8], R26 ;  /* 0x000ca81a01007387 */ /* 0x000fe80000100a00 */
[----:B------:R-:W-:Y:S01]  /*d810*/  STL.64 [R1+0xca0], R24 ;  /* 0x000ca01801007387 */ /* 0x000fe20000100a00 */
[----:B---3--:R-:W-:-:S15]  /*d820*/  HMMA.16816.F32.BF16 R8, R12, R20, R8 ;  /* 0x000000140c08723c */ /* 0x008fde0000041808 */
[----:B------:R-:W-:-:S04]  /*d830*/  NOP ;  /* 0x0000000000007918 */ /* 0x000fc80000000000 */
[----:B------:R0:W-:Y:S04]  /*d840*/  STL.64 [R1+0x50], R8 ;  /* 0x0000500801007387 */ /* 0x0001e80000100a00 */
[----:B0-----:R-:W2:Y:S01]  /*d850*/  LDL.LU.64 R8, [R1+0xd28] ;  /* 0x000d280001087983 */ /* 0x001ea20000300a00 */
[----:B------:R-:W-:Y:S02]  /*d860*/  IMAD.MOV.U32 R24, RZ, RZ, R2 ;  /* 0x000000ffff187224 */ /* 0x000fe400078e0002 */
[----:B------:R-:W-:Y:S01]  /*d870*/  IMAD.MOV.U32 R25, RZ, RZ, R0 ;  /* 0x000000ffff197224 */ /* 0x000fe200078e0000 */
[----:B--2---:R-:W-:Y:S01]  /*d880*/  HMMA.16816.F32.BF16 R12, R12, R8, R4 ;  /* 0x000000080c0c723c */ /* 0x004fe20000041804 */
[----:B------:R-:W4:Y:S04]  /*d890*/  LDL.LU.64 R6, [R1+0xd20] ;  /* 0x000d200001067983 */ /* 0x000f280000300a00 */
[----:B------:R-:W4:Y:S01]  /*d8a0*/  LDL.LU.64 R4, [R1+0xd18] ;  /* 0x000d180001047983 */ /* 0x000f220000300a00 */
[----:B------:R-:W-:-:S02]  /*d8b0*/  IMAD.MOV.U32 R2, RZ, RZ, R8 ;  /* 0x000000ffff027224 */ /* 0x000fc400078e0008 */
[----:B------:R-:W-:Y:S02]  /*d8c0*/  IMAD.MOV.U32 R0, RZ, RZ, R9 ;  /* 0x000000ffff007224 */ /* 0x000fe400078e0009 */
[----:B------:R-:W-:Y:S01]  /*d8d0*/  IMAD.MOV.U32 R22, RZ, RZ, R10 ;  /* 0x000000ffff167224 */ /* 0x000fe200078e000a */
[----:B------:R-:W2:Y:S01]  /*d8e0*/  LDL.LU.64 R8, [R1+0x160] ;  /* 0x0001600001087983 */ /* 0x000ea20000300a00 */
[----:B------:R-:W-:-:S03]  /*d8f0*/  IMAD.MOV.U32 R23, RZ, RZ, R11 ;  /* 0x000000ffff177224 */ /* 0x000fc600078e000b */
[----:B------:R-:W2:Y:S04]  /*d900*/  LDL.LU.64 R10, [R1+0x168] ;  /* 0x00016800010a7983 */ /* 0x000ea80000300a00 */
[----:B------:R0:W-:Y:S04]  /*d910*/  STL.64 [R1+0xc00], R14 ;  /* 0x000c000e01007387 */ /* 0x0001e80000100a00 */
[----:B0-----:R-:W3:Y:S04]  /*d920*/  LDL R15, [R1+0x810] ;  /* 0x00081000010f7983 */ /* 0x001ee80000100800 */
[----:B------:R0:W-:Y:S01]  /*d930*/  STL.64 [R1+0xbf8], R12 ;  /* 0x000bf80c01007387 */ /* 0x0001e20000100a00 */
[----:B----4-:R-:W-:Y:S03]  /*d940*/  HMMA.16816.F32.BF16 R24, R4, R24, R16 ;  /* 0x000000180418723c */ /* 0x010fe60000041810 */
[----:B------:R-:W4:Y:S04]  /*d950*/  LDL.LU.64 R18, [R1+0xd10] ;  /* 0x000d100001127983 */ /* 0x000f280000300a00 */
[----:B------:R-:W2:Y:S01]  /*d960*/  LDL.LU.64 R16, [R1+0xd08] ;  /* 0x000d080001107983 */ /* 0x000ea20000300a00 */
[----:B0-----:R-:W-:-:S02]  /*d970*/  IMAD.MOV.U32 R13, RZ, RZ, R0 ;  /* 0x000000ffff0d7224 */ /* 0x001fc400078e0000 */
[----:B------:R-:W-:-:S09]  /*d980*/  IMAD.MOV.U32 R12, RZ, RZ, R2 ;  /* 0x000000ffff0c7224 */ /* 0x000fd200078e0002 */
[----:B------:R-:W-:Y:S02]  /*d990*/  IMAD.MOV.U32 R0, RZ, RZ, R27 ;  /* 0x000000ffff007224 */ /* 0x000fe400078e001b */
[----:B------:R-:W-:Y:S02]  /*d9a0*/  IMAD.MOV.U32 R2, RZ, RZ, R26 ;  /* 0x000000ffff027224 */ /* 0x000fe400078e001a */
[----:B------:R-:W-:Y:S02]  /*d9b0*/  IMAD.MOV.U32 R28, RZ, RZ, R24 ;  /* 0x000000ffff1c7224 */ /* 0x000fe400078e0018 */
[----:B------:R-:W-:Y:S02]  /*d9c0*/  IMAD.MOV.U32 R3, RZ, RZ, R25 ;  /* 0x000000ffff037224 */ /* 0x000fe400078e0019 */
[----:B------:R-:W3:Y:S04]  /*d9d0*/  LDL.LU.64 R24, [R1+0x110] ;  /* 0x0001100001187983 */ /* 0x000ee80000300a00 */
[----:B------:R-:W3:Y:S04]  /*d9e0*/  LDL.LU.64 R26, [R1+0x118] ;  /* 0x00011800011a7983 */ /* 0x000ee80000300a00 */
[----:B------:R-:W-:Y:S04]  /*d9f0*/  STL [R1+0xc34], R0 ;  /* 0x000c340001007387 */ /* 0x000fe80000100800 */
[----:B------:R-:W-:Y:S04]  /*da00*/  STL [R1+0xc30], R2 ;  /* 0x000c300201007387 */ /* 0x000fe80000100800 */
[----:B------:R-:W-:Y:S04]  /*da10*/  STL [R1+0xc2c], R3 ;  /* 0x000c2c0301007387 */ /* 0x000fe80000100800 */
[----:B------:R-:W-:Y:S01]  /*da20*/  STL [R1+0xc28], R28 ;  /* 0x000c281c01007387 */ /* 0x000fe20000100800 */
[----:B--2---:R-:W-:-:S15]  /*da30*/  HMMA.16816.F32.BF16 R8, R4, R16, R8 ;  /* 0x000000100408723c */ /* 0x004fde0000041808 */
[----:B------:R-:W-:-:S04]  /*da40*/  NOP ;  /* 0x0000000000007918 */ /* 0x000fc80000000000 */
[----:B------:R-:W-:Y:S01]  /*da50*/  STL.64 [R1+0x10], R8 ;  /* 0x0000100801007387 */ /* 0x000fe20000100a00 */
[----:B------:R-:W-:-:S03]  /*da60*/  IMAD.MOV.U32 R29, RZ, RZ, R11 ;  /* 0x000000ffff1d7224 */ /* 0x000fc600078e000b */
[----:B------:R0:W-:Y:S04]  /*da70*/  STL [R1+0x18], R10 ;  /* 0x0000180a01007387 */ /* 0x0001e80000100800 */
[----:B0-----:R-:W2:Y:S04]  /*da80*/  LDL.LU.64 R10, [R1+0xd00] ;  /* 0x000d0000010a7983 */ /* 0x001ea80000300a00 */
[----:B------:R-:W2:Y:S04]  /*da90*/  LDL.LU.64 R8, [R1+0xcf8] ;  /* 0x000cf80001087983 */ /* 0x000ea80000300a00 */
[----:B----4-:R-:W-:Y:S04]  /*daa0*/  STL.64 [R1+0xcd0], R18 ;  /* 0x000cd01201007387 */ /* 0x010fe80000100a00 */
[----:B------:R0:W-:Y:S04]  /*dab0*/  STL.64 [R1+0xcc8], R16 ;  /* 0x000cc81001007387 */ /* 0x0001e80000100a00 */
[----:B0-----:R-:W4:Y:S04]  /*dac0*/  LDL.LU.64 R16, [R1+0x130] ;  /* 0x0001300001107983 */ /* 0x001f280000300a00 */
[----:B------:R-:W4:Y:S04]  /*dad0*/  LDL.LU.64 R18, [R1+0x138] ;  /* 0x0001380001127983 */ /* 0x000f280000300a00 */
[----:B------:R-:W-:Y:S04]  /*dae0*/  STL.64 [R1+0xcc0], R22 ;  /* 0x000cc01601007387 */ /* 0x000fe80000100a00 */
[----:B------:R-:W-:Y:S01]  /*daf0*/  STL.64 [R1+0xcb8], R20 ;  /* 0x000cb81401007387 */ /* 0x000fe20000100a00 */
[C---:B----4-:R-:W-:Y:S03]  /*db00*/  HMMA.16816.F32.BF16 R16, R4.reuse, R20, R16 ;  /* 0x000000140410723c */ /* 0x050fe60000041810 */
[----:B---3--:R-:W0:Y:S05]  /*db10*/  LDSM.16.MT88.4 R20, [R15+UR5+0x1080] ;  /* 0x001080050f14783b */ /* 0x008e2a0008004200 */
[----:B------:R-:W-:Y:S11]  /*db20*/  HMMA.16816.F32.BF16 R4, R4, R12, R24 ;  /* 0x0000000c0404723c */ /* 0x000ff60000041818 */
[----:B------:R-:W-:-:S02]  /*db30*/  IMAD.MOV.U32 R0, RZ, RZ, R16 ;  /* 0x000000ffff007224 */ /* 0x000fc400078e0010 */
[----:B------:R-:W-:Y:S02]  /*db40*/  IMAD.MOV.U32 R2, RZ, RZ, R17 ;  /* 0x000000ffff027224 */ /* 0x000fe400078e0011 */
[----:B------:R-:W3:Y:S01]  /*db50*/  LDL.LU.64 R16, [R1+0x170] ;  /* 0x0001700001107983 */ /* 0x000ee20000300a00 */
[----:B------:R-:W-:Y:S02]  /*db60*/  IMAD.MOV.U32 R3, RZ, RZ, R18 ;  /* 0x000000ffff037224 */ /* 0x000fe400078e0012 */
[----:B------:R-:W-:Y:S01]  /*db70*/  IMAD.MOV.U32 R28, RZ, RZ, R19 ;  /* 0x000000ffff1c7224 */ /* 0x000fe200078e0013 */
[----:B0-----:R-:W-:Y:S04]  /*db80*/  STL.64 [R1+0x70], R20 ;  /* 0x0000701401007387 */ /* 0x001fe80000100a00 */
[----:B------:R-:W-:Y:S04]  /*db90*/  STL.64 [R1+0x78], R22 ;  /* 0x0000781601007387 */ /* 0x000fe80000100a00 */
[----:B------:R-:W3:Y:S04]  /*dba0*/  LDL.LU.64 R18, [R1+0x178] ;  /* 0x0001780001127983 */ /* 0x000ee80000300a00 */
[----:B------:R-:W-:Y:S04]  /*dbb0*/  STL.64 [R1+0xcb0], R12 ;  /* 0x000cb00c01007387 */ /* 0x000fe80000100a00 */
[----:B------:R2:W-:Y:S04]  /*dbc0*/  STL.64 [R1+0xbb8], R6 ;  /* 0x000bb80601007387 */ /* 0x0005e80000100a00 */
[----:B------:R0:W-:Y:S01]  /*dbd0*/  STL.64 [R1+0xbb0], R4 ;  /* 0x000bb00401007387 */ /* 0x0001e20000100a00 */
[----:B--2---:R-:W-:-:S02]  /*dbe0*/  IMAD.MOV.U32 R6, RZ, RZ, R8 ;  /* 0x000000ffff067224 */ /* 0x004fc400078e0008 */
[----:B0-----:R-:W-:Y:S02]  /*dbf0*/  IMAD.MOV.U32 R4, RZ, RZ, R11 ;  /* 0x000000ffff047224 */ /* 0x001fe400078e000b */
[----:B------:R-:W2:Y:S01]  /*dc00*/  LDL.LU R11, [R1+0xcf4] ;  /* 0x000cf400010b7983 */ /* 0x000ea20000300800 */
[----:B------:R-:W-:Y:S02]  /*dc10*/  IMAD.MOV.U32 R5, RZ, RZ, R10 ;  /* 0x000000ffff057224 */ /* 0x000fe400078e000a */
[----:B------:R-:W-:Y:S01]  /*dc20*/  IMAD.MOV.U32 R7, RZ, RZ, R9 ;  /* 0x000000ffff077224 */ /* 0x000fe200078e0009 */
[----:B------:R-:W4:Y:S04]  /*dc30*/  LDL.LU R10, [R1+0xcf0] ;  /* 0x000cf000010a7983 */ /* 0x000f280000300800 */
[----:B------:R-:W3:Y:S04]  /*dc40*/  LDL.LU R8, [R1+0xcec] ;  /* 0x000cec0001087983 */ /* 0x000ee80000300800 */
[----:B------:R-:W3:Y:S04]  /*dc50*/  LDL.LU R9, [R1+0xce8] ;  /* 0x000ce80001097983 */ /* 0x000ee80000300800 */
[----:B------:R-:W3:Y:S04]  /*dc60*/  LDL.LU.64 R20, [R1+0x120] ;  /* 0x0001200001147983 */ /* 0x000ee80000300a00 */
[----:B------:R-:W3:Y:S04]  /*dc70*/  LDL.LU.64 R22, [R1+0x128] ;  /* 0x0001280001167983 */ /* 0x000ee80000300a00 */
[----:B------:R-:W3:Y:S04]  /*dc80*/  LDL.LU.64 R12, [R1+0x100] ;  /* 0x00010000010c7983 */ /* 0x000ee80000300a00 */
[----:B------:R-:W3:Y:S04]  /*dc90*/  LDL.LU.64 R14, [R1+0x108] ;  /* 0x00010800010e7983 */ /* 0x000ee80000300a00 */
[----:B------:R-:W3:Y:S04]  /*dca0*/  LDL.LU.64 R24, [R1+0xb0] ;  /* 0x0000b00001187983 */ /* 0x000ee80000300a00 */
[----:B------:R-:W3:Y:S04]  /*dcb0*/  LDL.LU.64 R26, [R1+0xb8] ;  /* 0x0000b800011a7983 */ /* 0x000ee80000300a00 */
[----:B------:R2:W-:Y:S04]  /*dcc0*/  STL.64 [R1+0xc60], R6 ;  /* 0x000c600601007387 */ /* 0x0005e80000100a00 */
[----:B------:R3:W-:Y:S01]  /*dcd0*/  STL.64 [R1+0xc58], R4 ;  /* 0x000c580401007387 */ /* 0x0007e20000100a00 */
[----:B--2---:R-:W-:-:S02]  /*dce0*/  IMAD.MOV.U32 R7, RZ, RZ, R11 ;  /* 0x000000ffff077224 */ /* 0x004fc400078e000b */
[----:B----4-:R-:W-:Y:S02]  /*dcf0*/  IMAD.MOV.U32 R6, RZ, RZ, R10 ;  /* 0x000000ffff067224 */ /* 0x010fe400078e000a */
[----:B---3--:R-:W-:Y:S02]  /*dd00*/  IMAD.MOV.U32 R4, RZ, RZ, R8 ;  /* 0x000000ffff047224 */ /* 0x008fe400078e0008 */
[----:B------:R-:W2:Y:S01]  /*dd10*/  LDL.LU R8, [R1+0xce4] ;  /* 0x000ce40001087983 */ /* 0x000ea20000300800 */
[----:B------:R-:W-:-:S03]  /*dd20*/  IMAD.MOV.U32 R5, RZ, RZ, R9 ;  /* 0x000000ffff057224 */ /* 0x000fc600078e0009 */
[----:B------:R-:W2:Y:S04]  /*dd30*/  LDL.LU R9, [R1+0xce0] ;  /* 0x000ce00001097983 */ /* 0x000ea80000300800 */
[----:B------:R-:W2:Y:S04]  /*dd40*/  LDL.LU R10, [R1+0xcdc] ;  /* 0x000cdc00010a7983 */ /* 0x000ea80000300800 */
[----:B------:R-:W2:Y:S04]  /*dd50*/  LDL.LU R11, [R1+0xcd8] ;  /* 0x000cd800010b7983 */ /* 0x000ea80000300800 */
[----:B------:R-:W-:Y:S04]  /*dd60*/  STL.64 [R1+0xc70], R6 ;  /* 0x000c700601007387 */ /* 0x000fe80000100a00 */
[----:B------:R0:W-:Y:S04]  /*dd70*/  STL.64 [R1+0xc68], R4 ;  /* 0x000c680401007387 */ /* 0x0001e80000100a00 */
[----:B0-----:R-:W2:Y:S04]  /*dd80*/  LDL.LU R4, [R1+0x20] ;  /* 0x0000200001047983 */ /* 0x001ea80000300800 */
[----:B------:R-:W2:Y:S04]  /*dd90*/  LDL.LU R5, [R1+0x24] ;  /* 0x0000240001057983 */ /* 0x000ea80000300800 */
[----:B------:R-:W3:Y:S04]  /*dda0*/  LDL R6, [R1+0x28] ;  /* 0x0000280001067983 */ /* 0x000ee80000100800 */
[----:B------:R-:W3:Y:S01]  /*ddb0*/  LDL R7, [R1+0x2c] ;  /* 0x00002c0001077983 */ /* 0x000ee20000100800 */
[----:B--2---:R-:W-:-:S15]  /*ddc0*/  HMMA.16816.F32.BF16 R16, R8, R4, R16 ;  /* 0x000000040810723c */ /* 0x004fde0000041810 */
[----:B------:R-:W-:-:S04]  /*ddd0*/  NOP ;  /* 0x0000000000007918 */ /* 0x000fc80000000000 */
[----:B------:R-:W-:Y:S04]  /*dde0*/  STL.64 [R1+0x110], R16 ;  /* 0x0001101001007387 */ /* 0x000fe80000100a00 */
[----:B------:R0:W-:Y:S04]  /*ddf0*/  STL.64 [R1+0x118], R18 ;  /* 0x0001181201007387 */ /* 0x0001e80000100a00 */
[----:B0-----:R-:W2:Y:S04]  /*de00*/  LDL.LU.64 R18, [R1+0xcd0] ;  /* 0x000cd00001127983 */ /* 0x001ea80000300a00 */
[----:B------:R-:W4:Y:S02]  /*de10*/  LDL.LU.64 R16, [R1+0xcc8] ;  /* 0x000cc80001107983 */ /* 0x000f240000300a00 */
[----:B----4-:R-:W-:-:S15]  /*de20*/  HMMA.16816.F32.BF16 R20, R8, R16, R20 ;  /* 0x000000100814723c */ /* 0x010fde0000041814 */
[----:B------:R-:W-:-:S04]  /*de30*/  NOP ;  /* 0x0000000000007918 */ /* 0x000fc80000000000 */
[----:B------:R-:W-:Y:S04]  /*de40*/  STL.64 [R1+0x120], R20 ;  /* 0x0001201401007387 */ /* 0x000fe80000100a00 */
[----:B------:R0:W-:Y:S04]  /*de50*/  STL.64 [R1+0x128], R22 ;  /* 0x0001281601007387 */ /* 0x0001e80000100a00 */
[----:B0-----:R-:W4:Y:S04]  /*de60*/  LDL.LU.64 R22, [R1+0xcc0] ;  /* 0x000cc00001167983 */ /* 0x001f280000300a00 */
[----:B------:R-:W3:Y:S04]  /*de70*/  LDL.LU.64 R20, [R1+0xcb8] ;  /* 0x000cb80001147983 */ /* 0x000ee80000300a00 */
[----:B--2---:R0:W-:Y:S04]  /*de80*/  STL.64 [R1+0xc78], R18 ;  /* 0x000c781201007387 */ /* 0x0041e80000100a00 */
[----:B------:R-:W2:Y:S04]  /*de90*/  LDL.LU R16, [R1+0xf0] ;  /* 0x0000f00001107983 */ /* 0x000ea80000300800 */
[----:B------:R-:W2:Y:S04]  /*dea0*/  LDL.LU R17, [R1+0xf4] ;  /* 0x0000f40001117983 */ /* 0x000ea80000300800 */
[----:B0-----:R-:W2:Y:S04]  /*deb0*/  LDL.LU R18, [R1+0xf8] ;  /* 0x0000f80001127983 */ /* 0x001ea80000300800 */
[----:B------:R-:W2:Y:S01]  /*dec0*/  LDL.LU R19, [R1+0xfc] ;  /* 0x0000fc0001137983 */ /* 0x000ea20000300800 */
[----:B---3--:R-:W-:-:S15]  /*ded0*/  HMMA.16816.F32.BF16 R12, R8, R20, R12 ;  /* 0x00000014080c723c */ /* 0x008fde000004180c */
[----:B------:R-:W-:-:S04]  /*dee0*/  NOP ;  /* 0x0000000000007918 */ /* 0x000fc80000000000 */
[----:B------:R0:W-:Y:S04]  /*def0*/  STL.64 [R1+0x100], R12 ;  /* 0x0001000c01007387 */ /* 0x0001e80000100a00 */
[----:B------:R1:W-:Y:S04]  /*df00*/  STL.64 [R1+0x108], R14 ;  /* 0x0001080e01007387 */ /* 0x0003e80000100a00 */
[----:B0-----:R-:W1:Y:S02]  /*df10*/  LDL.LU.64 R12, [R1+0xcb0] ;  /* 0x000cb000010c7983 */ /* 0x001e640000300a00 */
[----:B-1----:R-:W-:Y:S02]  /*df20*/  HMMA.16816.F32.BF16 R12, R8, R12, R24 ;  /* 0x0000000c080c723c */ /* 0x002fe40000041818 */
[----:B------:R-:W3:Y:S04]  /*df30*/  LDL.LU.64 R26, [R1+0xca8] ;  /* 0x000ca800011a7983 */ /* 0x000ee80000300a00 */
[----:B------:R-:W2:Y:S04]  /*df40*/  LDL.LU.64 R24, [R1+0xca0] ;  /* 0x000ca00001187983 */ /* 0x000ea80000300a00 */
[----:B------:R-:W2:Y:S09]  /*df50*/  LDL R10, [R1+0x88] ;  /* 0x00008800010a7983 */ /* 0x000eb20000100800 */
[----:B------:R0:W-:Y:S04]  /*df60*/  STL.64 [R1+0x190], R12 ;  /* 0x0001900c01007387 */ /* 0x0001e80000100a00 */
[----:B------:R4:W-:Y:S04]  /*df70*/  STL.64 [R1+0x198], R14 ;  /* 0x0001980e01007387 */ /* 0x0009e80000100a00 */
[----:B------:R-:W2:Y:S04]  /*df80*/  LDL R11, [R1+0x8c] ;  /* 0x00008c00010b7983 */ /* 0x000ea80000100800 */
[----:B0-----:R-:W2:Y:S04]  /*df90*/  LDL.LU R12, [R1+0x50] ;  /* 0x00005000010c7983 */ /* 0x001ea80000300800 */
[----:B------:R-:W2:Y:S01]  /*dfa0*/  LDL.LU R13, [R1+0x54] ;  /* 0x00005400010d7983 */ /* 0x000ea20000300800 */
[----:B----4-:R-:W-:-:S02]  /*dfb0*/  IMAD.MOV.U32 R14, RZ, RZ, R22 ;  /* 0x000000ffff0e7224 */ /* 0x010fc400078e0016 */
[----:B------:R-:W-:Y:S01]  /*dfc0*/  IMAD.MOV.U32 R15, RZ, RZ, R23 ;  /* 0x000000ffff0f7224 */ /* 0x000fe200078e0017 */
[----:B------:R-:W4:Y:S04]  /*dfd0*/  LDL.LU R22, [R1+0xc9c] ;  /* 0x000c9c0001167983 */ /* 0x000f280000300800 */
[----:B------:R-:W4:Y:S04]  /*dfe0*/  LDL.LU R23, [R1+0xc98] ;  /* 0x000c980001177983 */ /* 0x000f280000300800 */
[----:B------:R3:W-:Y:S02]  /*dff0*/  STL.64 [R1+0xc10], R14 ;  /* 0x000c100e01007387 */ /* 0x0007e40000100a00 */
[----:B---3--:R-:W-:-:S02]  /*e000*/  IMAD.MOV.U32 R14, RZ, RZ, R26 ;  /* 0x000000ffff0e7224 */ /* 0x008fc400078e001a */
[----:B------:R-:W-:Y:S01]  /*e010*/  IMAD.MOV.U32 R15, RZ, RZ, R27 ;  /* 0x000000ffff0f7224 */ /* 0x000fe200078e001b */
[----:B--2---:R0:W-:Y:S02]  /*e020*/  STL.64 [R1+0xc08], R12 ;  /* 0x000c080c01007387 */ /* 0x0041e40000100a00 */
[----:B0-----:R-:W-:Y:S02]  /*e030*/  IMAD.MOV.U32 R12, RZ, RZ, R24 ;  /* 0x000000ffff0c7224 */ /* 0x001fe400078e0018 */
[----:B------:R-:W2:Y:S01]  /*e040*/  LDL.LU R24, [R1+0xc94] ;  /* 0x000c940001187983 */ /* 0x000ea20000300800 */
[----:B------:R-:W-:-:S03]  /*e050*/  IMAD.MOV.U32 R13, RZ, RZ, R25 ;  /* 0x000000ffff0d7224 */ /* 0x000fc600078e0019 */
[----:B------:R-:W2:Y:S04]  /*e060*/  LDL.LU R25, [R1+0xc90] ;  /* 0x000c900001197983 */ /* 0x000ea80000300800 */
[----:B------:R-:W2:Y:S04]  /*e070*/  LDL.LU R26, [R1+0xc8c] ;  /* 0x000c8c00011a7983 */ /* 0x000ea80000300800 */
[----:B------:R-:W2:Y:S04]  /*e080*/  LDL.LU R27, [R1+0xc88] ;  /* 0x000c8800011b7983 */ /* 0x000ea80000300800 */
[----:B------:R4:W-:Y:S04]  /*e090*/  STL.64 [R1+0xc20], R14 ;  /* 0x000c200e01007387 */ /* 0x0009e80000100a00 */
[----:B------:R0:W-:Y:S01]  /*e0a0*/  STL.64 [R1+0xc18], R12 ;  /* 0x000c180c01007387 */ /* 0x0001e20000100a00 */
[----:B----4-:R-:W-:-:S02]  /*e0b0*/  IMAD.MOV.U32 R14, RZ, RZ, R23 ;  /* 0x000000ffff0e7224 */ /* 0x010fc400078e0017 */
[----:B------:R-:W-:Y:S01]  /*e0c0*/  IMAD.MOV.U32 R15, RZ, RZ, R22 ;  /* 0x000000ffff0f7224 */ /* 0x000fe200078e0016 */
[----:B0-----:R-:W3:Y:S04]  /*e0d0*/  LDL.LU R12, [R1+0xa0] ;  /* 0x0000a000010c7983 */ /* 0x001ee80000300800 */
[----:B------:R-:W3:Y:S04]  /*e0e0*/  LDL.LU R13, [R1+0xa4] ;  /* 0x0000a400010d7983 */ /* 0x000ee80000300800 */
[----:B------:R-:W4:Y:S04]  /*e0f0*/  LDL.LU R23, [R1+0xc84] ;  /* 0x000c840001177983 */ /* 0x000f280000300800 */
[----:B------:R-:W4:Y:S01]  /*e100*/  LDL.LU R22, [R1+0xc80] ;  /* 0x000c800001167983 */ /* 0x000f220000300800 */
[----:B--2---:R-:W-:Y:S03]  /*e110*/  HMMA.16816.F32.BF16 R4, R24, R6, R16 ;  /* 0x000000061804723c */ /* 0x004fe60000041810 */
[----:B------:R-:W2:-:S15]  /*e120*/  LDL.LU.64 R18, [R1+0xc78] ;  /* 0x000c780001127983 */ /* 0x000e9e0000300a00 */
[----:B------:R-:W-:Y:S01]  /*e130*/  NOP ;  /* 0x0000000000007918 */ /* 0x000fe20000000000 */
[----:B------:R-:W-:Y:S04]  /*e140*/  STL.64 [R1+0x1c0], R4 ;  /* 0x0001c00401007387 */ /* 0x000fe80000100a00 */
[----:B------:R0:W-:Y:S04]  /*e150*/  STL.64 [R1+0x1c8], R6 ;  /* 0x0001c80601007387 */ /* 0x0001e80000100a00 */
[----:B0-----:R-:W2:Y:S04]  /*e160*/  LDL.LU.64 R6, [R1+0xc70] ;  /* 0x000c700001067983 */ /* 0x001ea80000300a00 */
[----:B------:R-:W2:Y:S02]  /*e170*/  LDL.LU.64 R4, [R1+0xc68] ;  /* 0x000c680001047983 */ /* 0x000ea40000300a00 */
[----:B--2---:R-:W-:Y:S02]  /*e180*/  HMMA.16816.F32.BF16 R16, R24, R18, R4 ;  /* 0x000000121810723c */ /* 0x004fe40000041804 */
[----:B------:R-:W2:Y:S04]  /*e190*/  LDL.LU.64 R6, [R1+0xc60] ;  /* 0x000c600001067983 */ /* 0x000ea80000300a00 */
[----:B------:R-:W2:-:S13]  /*e1a0*/  LDL.LU.64 R4, [R1+0xc58] ;  /* 0x000c580001047983 */ /* 0x000e9a0000300a00 */
[----:B------:R-:W-:Y:S04]  /*e1b0*/  STL.64 [R1+0x1b0], R16 ;  /* 0x0001b01001007387 */ /* 0x000fe80000100a00 */
[----:B------:R0:W-:Y:S04]  /*e1c0*/  STL.64 [R1+0x1b8], R18 ;  /* 0x0001b81201007387 */ /* 0x0001e80000100a00 */
[----:B0-----:R-:W4:Y:S04]  /*e1d0*/  LDL.LU.64 R18, [R1+0xc50] ;  /* 0x000c500001127983 */ /* 0x001f280000300a00 */
[----:B------:R-:W4:Y:S01]  /*e1e0*/  LDL.LU.64 R16, [R1+0xc48] ;  /* 0x000c480001107983 */ /* 0x000f220000300a00 */
[C---:B--2---:R-:W-:Y:S08]  /*e1f0*/  HMMA.16816.F32.BF16 R4, R24.reuse, R10, R4 ;  /* 0x0000000a1804723c */ /* 0x044ff00000041804 */
[----:B----4-:R-:W-:-:S15]  /*e200*/  HMMA.16816.F32.BF16 R16, R24, R22, R16 ;  /* 0x000000161810723c */ /* 0x010fde0000041810 */
[----:B------:R-:W-:-:S04]  /*e210*/  NOP ;  /* 0x0000000000007918 */ /* 0x000fc80000000000 */
[----:B------:R-:W-:Y:S04]  /*e220*/  STL.64 [R1+0x1a0], R16 ;  /* 0x0001a01001007387 */ /* 0x000fe80000100a00 */
[----:B------:R0:W-:Y:S04]  /*e230*/  STL.64 [R1+0x1a8], R18 ;  /* 0x0001a81201007387 */ /* 0x0001e80000100a00 */
[----:B0-----:R-:W3:Y:S04]  /*e240*/  LDL.LU.64 R18, [R1+0xc40] ;  /* 0x000c400001127983 */ /* 0x001ee80000300a00 */
[----:B------:R-:W3:Y:S04]  /*e250*/  LDL.LU.64 R16, [R1+0xc38] ;  /* 0x000c380001107983 */ /* 0x000ee80000300a00 */
[----:B------:R-:W3:Y:S04]  /*e260*/  LDL.64 R26, [R1+0x28] ;  /* 0x00002800011a7983 */ /* 0x000ee80000100a00 */
[----:B------:R0:W-:Y:S04]  /*e270*/  STL.64 [R1+0xe0], R4 ;  /* 0x0000e00401007387 */ /* 0x0001e80000100a00 */
[----:B------:R1:W-:Y:S01]  /*e280*/  STL.64 [R1+0xe8], R6 ;  /* 0x0000e80601007387 */ /* 0x0003e20000100a00 */
[----:B0-----:R-:W-:-:S03]  /*e290*/  IMAD.MOV.U32 R4, RZ, RZ, R0 ;  /* 0x000000ffff047224 */ /* 0x001fc600078e0000 */
[----:B------:R-:W2:Y:S01]  /*e2a0*/  LDL.LU R0, [R1+0xc34] ;  /* 0x000c340001007983 */ /* 0x000ea20000300800 */
[----:B------:R-:W-:Y:S02]  /*e2b0*/  IMAD.MOV.U32 R5, RZ, RZ, R2 ;  /* 0x000000ffff057224 */ /* 0x000fe400078e0002 */
[----:B-1----:R-:W-:Y:S01]  /*e2c0*/  IMAD.MOV.U32 R6, RZ, RZ, R3 ;  /* 0x000000ffff067224 */ /* 0x002fe200078e0003 */
[----:B------:R-:W4:Y:S01]  /*e2d0*/  LDL.LU R2, [R1+0xc30] ;  /* 0x000c300001027983 */ /* 0x000f220000300800 */
[----:B------:R-:W-:-:S03]  /*e2e0*/  IMAD.MOV.U32 R7, RZ, RZ, R28 ;  /* 0x000000ffff077224 */ /* 0x000fc600078e001c */
[----:B------:R-:W2:Y:S04]  /*e2f0*/  LDL.LU R3, [R1+0xc2c] ;  /* 0x000c2c0001037983 */ /* 0x000ea80000300800 */
[----:B------:R-:W2:Y:S04]  /*e300*/  LDL.LU R28, [R1+0xc28] ;  /* 0x000c2800011c7983 */ /* 0x000ea80000300800 */
[----:B------:R0:W-:Y:S04]  /*e310*/  STL.64 [R1+0xbc8], R6 ;  /* 0x000bc80601007387 */ /* 0x0001e80000100a00 */
[----:B------:R1:W-:Y:S04]  /*e320*/  STL.64 [R1+0xbc0], R4 ;  /* 0x000bc00401007387 */ /* 0x0003e80000100a00 */
[----:B0-----:R-:W2:Y:S01]  /*e330*/  LDL.LU.64 R6, [R1+0x48] ;  /* 0x0000480001067983 */ /* 0x001ea20000300a00 */
[----:B---3--:R-:W-:Y:S01]  /*e340*/  HMMA.16816.F32.BF16 R12, R16, R26, R12 ;  /* 0x0000001a100c723c */ /* 0x008fe2000004180c */
[----:B-1----:R-:W-:-:S15]  /*e350*/  IMAD.MOV.U32 R5, RZ, RZ, R26 ;  /* 0x000000ffff057224 */ /* 0x002fde00078e001a */
[----:B------:R-:W-:-:S03]  /*e360*/  NOP ;  /* 0x0000000000007918 */ /* 0x000fc60000000000 */
[----:B------:R-:W-:Y:S01]  /*e370*/  IMAD.MOV.U32 R25, RZ, RZ, R14 ;  /* 0x000000ffff197224 */ /* 0x000fe200078e000e */
[----:B------:R0:W-:Y:S01]  /*e380*/  STL.64 [R1+0xd0], R12 ;  /* 0x0000d00c01007387 */ /* 0x0001e20000100a00 */
[----:B------:R-:W-:-:S03]  /*e390*/  IMAD.MOV.U32 R24, RZ, RZ, R15 ;  /* 0x000000ffff187224 */ /* 0x000fc600078e000f */
[----:B------:R-:W2:Y:S04]  /*e3a0*/  LDL.LU.64 R14, [R1+0xc20] ;  /* 0x000c2000010e7983 */ /* 0x000ea80000300a00 */
[----:B0-----:R-:W2:Y:S04]  /*e3b0*/  LDL.LU.64 R12, [R1+0xc18] ;  /* 0x000c1800010c7983 */ /* 0x001ea80000300a00 */
[----:B------:R0:W-:Y:S04]  /*e3c0*/  STL [R1+0xba4], R24 ;  /* 0x000ba41801007387 */ /* 0x0001e80000100800 */
[----:B------:R1:W-:Y:S04]  /*e3d0*/  STL [R1+0xba0], R25 ;  /* 0x000ba01901007387 */ /* 0x0003e80000100800 */
[----:B0-----:R-:W3:Y:S04]  /*e3e0*/  LDL.LU R24, [R1+0x10] ;  /* 0x0000100001187983 */ /* 0x001ee80000300800 */
[----:B-1----:R-:W3:Y:S04]  /*e3f0*/  LDL.LU R25, [R1+0x14] ;  /* 0x0000140001197983 */ /* 0x002ee80000300800 */
[----:B------:R-:W3:Y:S01]  /*e400*/  LDL.LU R26, [R1+0x18] ;  /* 0x00001800011a7983 */ /* 0x000ee20000300800 */
[----:B------:R-:W-:-:S02]  /*e410*/  IMAD.MOV.U32 R4, RZ, RZ, R27 ;  /* 0x000000ffff047224 */ /* 0x000fc400078e001b */
[----:B------:R-:W-:Y:S01]  /*e420*/  IMAD.MOV.U32 R27, RZ, RZ, R29 ;  /* 0x000000ffff1b7224 */ /* 0x000fe200078e001d */
[----:B--2---:R-:W-:Y:S04]  /*e430*/  HMMA.16816.F32.BF16 R12, R16, R6, R12 ;  /* 0x00000006100c723c */ /* 0x004fe8000004180c */
[----:B---3--:R-:W-:Y:S04]  /*e440*/  STL.64 [R1+0xbd8], R26 ;  /* 0x000bd81a01007387 */ /* 0x008fe80000100a00 */
[----:B------:R-:W-:Y:S11]  /*e450*/  STL.64 [R1+0xbd0], R24 ;  /* 0x000bd01801007387 */ /* 0x000ff60000100a00 */
[----:B------:R-:W-:Y:S04]  /*e460*/  STL.64 [R1+0xc0], R12 ;  /* 0x0000c00c01007387 */ /* 0x000fe80000100a00 */
[----:B------:R0:W-:Y:S04]  /*e470*/  STL.64 [R1+0xc8], R14 ;  /* 0x0000c80e01007387 */ /* 0x0001e80000100a00 */
[----:B0-----:R-:W2:Y:S04]  /*e480*/  LDL.LU.64 R14, [R1+0xc10] ;  /* 0x000c1000010e7983 */ /* 0x001ea80000300a00 */
[----:B------:R-:W2:Y:S04]  /*e490*/  LDL.LU.64 R12, [R1+0xc08] ;  /* 0x000c0800010c7983 */ /* 0x000ea80000300a00 */
[----:B------:R4:W-:Y:S01]  /*e4a0*/  STL.64 [R1+0xbe0], R6 ;  /* 0x000be00601007387 */ /* 0x0009e20000100a00 */
[----:B------:R-:W-:-:S02]  /*e4b0*/  IMAD.MOV.U32 R26, RZ, RZ, R5 ;  /* 0x000000ffff1a7224 */ /* 0x000fc400078e0005 */
[----:B------:R-:W-:Y:S02]  /*e4c0*/  IMAD.MOV.U32 R27, RZ, RZ, R4 ;  /* 0x000000ffff1b7224 */ /* 0x000fe400078e0004 */
[----:B------:R-:W-:Y:S02]  /*e4d0*/  IMAD.MOV.U32 R5, RZ, RZ, R3 ;  /* 0x000000ffff057224 */ /* 0x000fe400078e0003 */
[----:B------:R-:W-:Y:S02]  /*e4e0*/  IMAD.MOV.U32 R4, RZ, RZ, R28 ;  /* 0x000000ffff047224 */ /* 0x000fe400078e001c */
[----:B----4-:R-:W-:Y:S01]  /*e4f0*/  IMAD.MOV.U32 R6, RZ, RZ, R2 ;  /* 0x000000ffff067224 */ /* 0x010fe200078e0002 */
[----:B--2---:R-:W-:Y:S01]  /*e500*/  HMMA.16816.F32.BF16 R20, R16, R22, R12 ;  /* 0x000000161014723c */ /* 0x004fe2000004180c */
[----:B------:R-:W2:Y:S04]  /*e510*/  LDL.LU.64 R14, [R1+0xc00] ;  /* 0x000c0000010e7983 */ /* 0x000ea80000300a00 */
[----:B------:R-:W2:-:S14]  /*e520*/  LDL.LU.64 R12, [R1+0xbf8] ;  /* 0x000bf800010c7983 */ /* 0x000e9c0000300a00 */
[----:B------:R-:W-:Y:S02]  /*e530*/  IMAD.MOV.U32 R3, RZ, RZ, R22 ;  /* 0x000000ffff037224 */ /* 0x000fe400078e0016 */
[----:B------:R-:W-:Y:S02]  /*e540*/  IMAD.MOV.U32 R2, RZ, RZ, R23 ;  /* 0x000000ffff027224 */ /* 0x000fe400078e0017 */
[----:B------:R-:W-:Y:S01]  /*e550*/  IMAD.MOV.U32 R29, RZ, RZ, R20 ;  /* 0x000000ffff1d7224 */ /* 0x000fe200078e0014 */
[----:B------:R-:W3:Y:S01]  /*e560*/  LDL.LU.64 R22, [R1+0xbf0] ;  /* 0x000bf00001167983 */ /* 0x000ee20000300a00 */
[----:B------:R-:W-:-:S03]  /*e570*/  IMAD.MOV.U32 R28, RZ, RZ, R21 ;  /* 0x000000ffff1c7224 */ /* 0x000fc600078e0015 */
[----:B------:R-:W3:Y:S01]  /*e580*/  LDL.LU.64 R20, [R1+0xbe8] ;  /* 0x000be80001147983 */ /* 0x000ee20000300a00 */
[----:B------:R-:W-:-:S03]  /*e590*/  IMAD.MOV.U32 R7, RZ, RZ, R0 ;  /* 0x000000ffff077224 */ /* 0x000fc600078e0000 */
[----:B------:R-:W-:Y:S04]  /*e5a0*/  STL [R1+0xb24], R2 ;  /* 0x000b240201007387 */ /* 0x000fe80000100800 */
[----:B------:R-:W-:Y:S04]  /*e5b0*/  STL [R1+0xb20], R3 ;  /* 0x000b200301007387 */ /* 0x000fe80000100800 */
[----:B------:R-:W-:Y:S04]  /*e5c0*/  STL [R1+0xb1c], R28 ;  /* 0x000b1c1c01007387 */ /* 0x000fe80000100800 */
[----:B------:R-:W-:Y:S01]  /*e5d0*/  STL [R1+0xb18], R29 ;  /* 0x000b181d01007387 */ /* 0x000fe20000100800 */
[----:B--2---:R-:W-:Y:S08]  /*e5e0*/  HMMA.16816.F32.BF16 R8, R16, R10, R12 ;  /* 0x0000000a1008723c */ /* 0x004ff0000004180c */
[C---:B---3--:R-:W-:Y:S11]  /*e5f0*/  HMMA.16816.F32.BF16 R24, R20.reuse, R26, R4 ;  /* 0x0000001a1418723c */ /* 0x048ff60000041804 */
[----:B------:R-:W-:Y:S01]  /*e600*/  IMAD.MOV.U32 R0, RZ, RZ, R11 ;  /* 0x000000ffff007224 */ /* 0x000fe200078e000b */
[----:B------:R-:W-:Y:S04]  /*e610*/  STL.64 [R1+0x90], R8 ;  /* 0x0000900801007387 */ /* 0x000fe80000100a00 */
[----:B------:R-:W-:Y:S04]  /*e620*/  STL [R1+0x98], R10 ;  /* 0x0000980a01007387 */ /* 0x000fe80000100800 */
[----:B------:R-:W2:Y:S04]  /*e630*/  LDL.LU.64 R18, [R1+0x68] ;  /* 0x0000680001127983 */ /* 0x000ea80000300a00 */
[----:B------:R-:W3:Y:S04]  /*e640*/  LDL.LU.64 R14, [R1+0x88] ;  /* 0x00008800010e7983 */ /* 0x000ee80000300a00 */
[----:B------:R-:W-:Y:S04]  /*e650*/  STL [R1+0xba8], R0 ;  /* 0x000ba80001007387 */ /* 0x000fe80000100800 */
[----:B------:R-:W4:Y:S04]  /*e660*/  LDL.LU.64 R6, [R1+0xbe0] ;  /* 0x000be00001067983 */ /* 0x000f280000300a00 */
[----:B------:R-:W-:Y:S04]  /*e670*/  STL.64 [R1+0xa0], R24 ;  /* 0x0000a01801007387 */ /* 0x000fe80000100a00 */
[----:B------:R0:W-:Y:S04]  /*e680*/  STL.64 [R1+0xa8], R26 ;  /* 0x0000a81a01007387 */ /* 0x0001e80000100a00 */
[----:B0-----:R-:W4:Y:S04]  /*e690*/  LDL.LU.64 R26, [R1+0xbd8] ;  /* 0x000bd800011a7983 */ /* 0x001f280000300a00 */
[----:B------:R-:W4:Y:S02]  /*e6a0*/  LDL.LU.64 R24, [R1+0xbd0] ;  /* 0x000bd00001187983 */ /* 0x000f240000300a00 */
[----:B----4-:R-:W-:-:S15]  /*e6b0*/  HMMA.16816.F32.BF16 R24, R20, R6, R24 ;  /* 0x000000061418723c */ /* 0x010fde0000041818 */
[----:B------:R-:W-:-:S04]  /*e6c0*/  NOP ;  /* 0x0000000000007918 */ /* 0x000fc80000000000 */
[----:B------:R0:W-:Y:S04]  /*e6d0*/  STL.64 [R1+0x180], R24 ;  /* 0x0001801801007387 */ /* 0x0001e80000100a00 */
[----:B------:R-:W-:Y:S01]  /*e6e0*/  STL.64 [R1+0x188], R26 ;  /* 0x0001881a01007387 */ /* 0x000fe20000100a00 */
[----:B0-----:R-:W-:Y:S02]  /*e6f0*/  IMAD.MOV.U32 R24, RZ, RZ, R6 ;  /* 0x000000ffff187224 */ /* 0x001fe400078e0006 */
[----:B------:R-:W-:Y:S02]  /*e700*/  IMAD.MOV.U32 R25, RZ, RZ, R7 ;  /* 0x000000ffff197224 */ /* 0x000fe400078e0007 */
[----:B------:R-:W2:Y:S04]  /*e710*/  LDL.LU.64 R6, [R1+0xbc8] ;  /* 0x000bc80001067983 */ /* 0x000ea80000300a00 */
[----:B------:R-:W2:Y:S01]  /*e720*/  LDL.LU.64 R4, [R1+0xbc0] ;  /* 0x000bc00001047983 */ /* 0x000ea20000300a00 */
[----:B------:R-:W0:Y:S01]  /*e730*/  S2R R11, SR_TID.X ;  /* 0x00000000000b7919 */ /* 0x000e220000002100 */
[----:B------:R-:W1:Y:S01]  /*e740*/  S2R R9, SR_TID.X ;  /* 0x0000000000097919 */ /* 0x000e620000002100 */
[----:B--2---:R-:W-:-:S15]  /*e750*/  HMMA.16816.F32.BF16 R4, R20, R18, R4 ;  /* 0x000000121404723c */ /* 0x004fde0000041804 */
[----:B------:R-:W-:-:S04]  /*e760*/  NOP ;  /* 0x0000000000007918 */ /* 0x000fc80000000000 */
[----:B------:R-:W-:Y:S04]  /*e770*/  STL.64 [R1+0x170], R4 ;  /* 0x0001700401007387 */ /* 0x000fe80000100a00 */
[----:B------:R2:W-:Y:S04]  /*e780*/  STL.64 [R1+0x178], R6 ;  /* 0x0001780601007387 */ /* 0x0005e80000100a00 */
[----:B--2---:R-:W3:Y:S04]  /*e790*/  LDL.LU.64 R6, [R1+0xbb8] ;  /* 0x000bb80001067983 */ /* 0x004ee80000300a00 */
[----:B------:R-:W3:Y:S01]  /*e7a0*/  LDL.LU.64 R4, [R1+0xbb0] ;  /* 0x000bb00001047983 */ /* 0x000ee20000300a00 */
[----:B------:R-:W2:Y:S01]  /*e7b0*/  S2R R10, SR_TID.X ;  /* 0x00000000000a7919 */ /* 0x000ea20000002100 */
[----:B0-----:R-:W-:Y:S01]  /*e7c0*/  IMAD.SHL.U32 R2, R11, 0x2, RZ ;  /* 0x000000020b027824 */ /* 0x001fe200078e00ff */
[----:B-1----:R-:W-:-:S04]  /*e7d0*/  LOP3.LUT R9, R9, 0x7, RZ, 0xc0, !PT ;  /* 0x0000000709097812 */ /* 0x002fc800078ec0ff */
[----:B------:R-:W-:Y:S01]  /*e7e0*/  LOP3.LUT R26, R2, 0x10, RZ, 0xc0, !PT ;  /* 0x00000010021a7812 */ /* 0x000fe200078ec0ff */
[----:B------:R-:W-:-:S03]  /*e7f0*/  IMAD R9, R9, 0x110, RZ ;  /* 0x0000011009097824 */ /* 0x000fc600078e02ff */
[----:B------:R-:W-:-:S04]  /*e800*/  LOP3.LUT R26, R26, 0x20, R11, 0xf8, !PT ;  /* 0x000000201a1a7812 */ /* 0x000fc800078ef80b */
[----:B------:R-:W-:Y:S01]  /*e810*/  LOP3.LUT R26, R9, R26, RZ, 0x3c, !PT ;  /* 0x0000001a091a7212 */ /* 0x000fe200078e3cff */
[----:B--2---:R-:W-:-:S05]  /*e820*/  IMAD.SHL.U32 R10, R10, 0x80, RZ ;  /* 0x000000800a0a7824 */ /* 0x004fca00078e00ff */
[----:B------:R-:W-:Y:S02]  /*e830*/  LOP3.LUT R26, R26, 0x800, R10, 0xf8, !PT ;  /* 0x000008001a1a7812 */ /* 0x000fe400078ef80a */
[----:B------:R-:W-:-:S05]  /*e840*/  LOP3.LUT R11, R11, 0x7, RZ, 0xc0, !PT ;  /* 0x000000070b0b7812 */ /* 0x000fca00078ec0ff */
[----:B------:R-:W-:-:S05]  /*e850*/  IMAD R11, R11, 0x90, RZ ;  /* 0x000000900b0b7824 */ /* 0x000fca00078e02ff */
[----:B------:R-:W-:-:S04]  /*e860*/  LOP3.LUT R16, R11, 0x30, R2, 0x78, !PT ;  /* 0x000000300b107812 */ /* 0x000fc800078e7802 */
[----:B------:R-:W-:Y:S01]  /*e870*/  LOP3.LUT R16, R16, 0x40, RZ, 0x3c, !PT ;  /* 0x0000004010107812 */ /* 0x000fe200078e3cff */
[----:B---3--:R-:W-:-:S15]  /*e880*/  HMMA.16816.F32.BF16 R4, R20, R14, R4 ;  /* 0x0000000e1404723c */ /* 0x008fde0000041804 */
[----:B------:R-:W-:-:S04]  /*e890*/  NOP ;  /* 0x0000000000007918 */ /* 0x000fc80000000000 */
[----:B------:R-:W-:Y:S04]  /*e8a0*/  STL.64 [R1+0x160], R4 ;  /* 0x0001600401007387 */ /* 0x000fe80000100a00 */
[----:B------:R-:W-:Y:S04]  /*e8b0*/  STL.64 [R1+0x168], R6 ;  /* 0x0001680601007387 */ /* 0x000fe80000100a00 */
[----:B------:R-:W0:Y:S04]  /*e8c0*/  LDSM.16.MT88.4 R4, [R26+UR5+0x2000] ;  /* 0x002000051a04783b */ /* 0x000e280008004200 */
[----:B------:R-:W2:Y:S01]  /*e8d0*/  LDL R27, [R1+0x810] ;  /* 0x00081000011b7983 */ /* 0x000ea20000100800 */
[----:B0-----:R-:W-:-:S02]  /*e8e0*/  IMAD.MOV.U32 R2, RZ, RZ, R4 ;  /* 0x000000ffff027224 */ /* 0x001fc400078e0004 */
[----:B------:R-:W-:Y:S02]  /*e8f0*/  IMAD.MOV.U32 R3, RZ, RZ, R5 ;  /* 0x000000ffff037224 */ /* 0x000fe400078e0005 */
[----:B------:R-:W-:Y:S02]  /*e900*/  IMAD.MOV.U32 R28, RZ, RZ, R6 ;  /* 0x000000ffff1c7224 */ /* 0x000fe400078e0006 */
[----:B------:R-:W-:Y:S02]  /*e910*/  IMAD.MOV.U32 R29, RZ, RZ, R7 ;  /* 0x000000ffff1d7224 */ /* 0x000fe400078e0007 */
[----:B------:R-:W0:Y:S04]  /*e920*/  LDSM.16.M88.4 R4, [R16+UR5+0x4000] ;  /* 0x004000051004783b */ /* 0x000e280008000200 */
[----:B0-----:R-:W-:Y:S04]  /*e930*/  STL.64 [R1+0xb30], R6 ;  /* 0x000b300601007387 */ /* 0x001fe80000100a00 */
[----:B------:R0:W-:Y:S04]  /*e940*/  STL.64 [R1+0xb28], R4 ;  /* 0x000b280401007387 */ /* 0x0001e80000100a00 */
[----:B0-----:R-:W3:Y:S04]  /*e950*/  LDL.LU R4, [R1+0x70] ;  /* 0x0000700001047983 */ /* 0x001ee80000300800 */
[----:B------:R-:W3:Y:S04]  /*e960*/  LDL.LU R5, [R1+0x74] ;  /* 0x0000740001057983 */ /* 0x000ee80000300800 */
[----:B------:R-:W4:Y:S04]  /*e970*/  LDL.LU R6, [R1+0x78] ;  /* 0x0000780001067983 */ /* 0x000f280000300800 */
[----:B------:R-:W4:Y:S01]  /*e980*/  LDL.LU R7, [R1+0x7c] ;  /* 0x00007c0001077983 */ /* 0x000f220000300800 */
[----:B------:R-:W-:-:S02]  /*e990*/  IMAD.MOV.U32 R10, RZ, RZ, R19 ;  /* 0x000000ffff0a7224 */ /* 0x000fc400078e0013 */
[----:B------:R-:W-:Y:S02]  /*e9a0*/  IMAD.MOV.U32 R9, RZ, RZ, R15 ;  /* 0x000000ffff097224 */ /* 0x000fe400078e000f */
[----:B------:R-:W-:Y:S02]  /*e9b0*/  IMAD.MOV.U32 R8, RZ, RZ, R14 ;  /* 0x000000ffff087224 */ /* 0x000fe400078e000e */
[----:B------:R-:W-:Y:S01]  /*e9c0*/  IMAD.MOV.U32 R21, RZ, RZ, R10 ;  /* 0x000000ffff157224 */ /* 0x000fe200078e000a */
[----:B------:R-:W-:Y:S01]  /*e9d0*/  LDSM.16.M88.4 R12, [R16+UR5+0x4800] ;  /* 0x00480005100c783b */ /* 0x000fe20008000200 */
[----:B------:R-:W-:Y:S02]  /*e9e0*/  IMAD.MOV.U32 R20, RZ, RZ, R9 ;  /* 0x000000ffff147224 */ /* 0x000fe400078e0009 */
[----:B------:R-:W-:Y:S01]  /*e9f0*/  IMAD.MOV.U32 R0, RZ, RZ, R18 ;  /* 0x000000ffff007224 */ /* 0x000fe200078e0012 */
[----:B----4-:R0:W-:Y:S02]  /*ea00*/  STL.64 [R1+0xb98], R6 ;  /* 0x000b980601007387 */ /* 0x0101e40000100a00 */
[----:B0-----:R-:W-:-:S02]  /*ea10*/  IMAD.MOV.U32 R7, RZ, RZ, R8 ;  /* 0x000000ffff077224 */ /* 0x001fc400078e0008 */
[----:B------:R-:W0:Y:S04]  /*ea20*/  LDSM.16.M88.4 R8, [R16+UR5+0x4400] ;  /* 0x004400051008783b */ /* 0x000e280008000200 */
[----:B------:R-:W1:Y:S04]  /*ea30*/  LDSM.16.M88.4 R16, [R16+UR5+0x4c00] ;  /* 0x004c00051010783b */ /* 0x000e680008000200 */
[----:B---3--:R-:W-:Y:S04]  /*ea40*/  STL.64 [R1+0xb90], R4 ;  /* 0x000b900401007387 */ /* 0x008fe80000100a00 */
[----:B0-----:R-:W-:Y:S04]  /*ea50*/  STL [R1+0x9a8], R10 ;  /* 0x0009a80a01007387 */ /* 0x001fe80000100800 */
[----:B------:R-:W-:Y:S04]  /*ea60*/  STL [R1+0x9a4], R11 ;  /* 0x0009a40b01007387 */ /* 0x000fe80000100800 */
[----:B------:R-:W-:Y:S04]  /*ea70*/  STL [R1+0x9b0], R14 ;  /* 0x0009b00e01007387 */ /* 0x000fe80000100800 */
[----:B------:R-:W-:Y:S04]  /*ea80*/  STL [R1+0x9ac], R15 ;  /* 0x0009ac0f01007387 */ /* 0x000fe80000100800 */
[----:B-1----:R-:W-:Y:S04]  /*ea90*/  STL [R1+0x9b8], R18 ;  /* 0x0009b81201007387 */ /* 0x002fe80000100800 */
[----:B------:R-:W-:Y:S04]  /*eaa0*/  STL [R1+0x9b4], R19 ;  /* 0x0009b41301007387 */ /* 0x000fe80000100800 */
[----:B------:R-:W-:Y:S04]  /*eab0*/  STL.64 [R1+0xaf0], R16 ;  /* 0x000af01001007387 */ /* 0x000fe80000100a00 */
[----:B------:R-:W0:Y:S04]  /*eac0*/  LDSM.16.MT88.4 R16, [R26+UR5+0x2080] ;  /* 0x002080051a10783b */ /* 0x000e280008004200 */
[----:B0-----:R0:W-:Y:S04]  /*ead0*/  STL.64 [R1+0x30], R16 ;  /* 0x0000301001007387 */ /* 0x0011e80000100a00 */
[----:B------:R1:W-:Y:S04]  /*eae0*/  STL.64 [R1+0x38], R18 ;  /* 0x0000381201007387 */ /* 0x0003e80000100a00 */
[----:B0-----:R-:W3:Y:S04]  /*eaf0*/  LDL.LU R16, [R1+0x1a0] ;  /* 0x0001a00001107983 */ /* 0x001ee80000300800 */
[----:B------:R-:W3:Y:S04]  /*eb00*/  LDL.LU R17, [R1+0x1a4] ;  /* 0x0001a40001117983 */ /* 0x000ee80000300800 */
[----:B-1----:R-:W4:Y:S04]  /*eb10*/  LDL.LU R18, [R1+0x1a8] ;  /* 0x0001a80001127983 */ /* 0x002f280000300800 */
[----:B------:R-:W4:Y:S04]  /*eb20*/  LDL.LU R19, [R1+0x1ac] ;  /* 0x0001ac0001137983 */ /* 0x000f280000300800 */
[----:B----4-:R-:W-:Y:S04]  /*eb30*/  STL.64 [R1+0xb00], R18 ;  /* 0x000b001201007387 */ /* 0x010fe80000100a00 */
[----:B---3--:R0:W-:Y:S04]  /*eb40*/  STL.64 [R1+0xaf8], R16 ;  /* 0x000af81001007387 */ /* 0x0081e80000100a00 */
[----:B0-----:R-:W3:Y:S04]  /*eb50*/  LDL.LU R16, [R1+0x1b0] ;  /* 0x0001b00001107983 */ /* 0x001ee80000300800 */
[----:B------:R-:W3:Y:S04]  /*eb60*/  LDL.LU R17, [R1+0x1b4] ;  /* 0x0001b40001117983 */ /* 0x000ee80000300800 */
[----:B------:R-:W4:Y:S04]  /*eb70*/  LDL.LU R18, [R1+0x1b8] ;  /* 0x0001b80001127983 */ /* 0x000f280000300800 */
[----:B------:R-:W4:Y:S04]  /*eb80*/  LDL.LU R19, [R1+0x1bc] ;  /* 0x0001bc0001137983 */ /* 0x000f280000300800 */
[----:B----4-:R-:W-:Y:S04]  /*eb90*/  STL.64 [R1+0xb10], R18 ;  /* 0x000b101201007387 */ /* 0x010fe80000100a00 */
[----:B---3--:R0:W-:Y:S04]  /*eba0*/  STL.64 [R1+0xb08], R16 ;  /* 0x000b081001007387 */ /* 0x0081e80000100a00 */
[----:B0-----:R-:W3:Y:S04]  /*ebb0*/  LDL.LU R16, [R1+0x1c0] ;  /* 0x0001c00001107983 */ /* 0x001ee80000300800 */
[----:B------:R-:W3:Y:S04]  /*ebc0*/  LDL.LU R17, [R1+0x1c4] ;  /* 0x0001c40001117983 */ /* 0x000ee80000300800 */
[----:B------:R-:W4:Y:S04]  /*ebd0*/  LDL.LU R18, [R1+0x1c8] ;  /* 0x0001c80001127983 */ /* 0x000f280000300800 */
[----:B------:R-:W4:Y:S04]  /*ebe0*/  LDL.LU R19, [R1+0x1cc] ;  /* 0x0001cc0001137983 */ /* 0x000f280000300800 */
[----:B------:R-:W2:Y:S04]  /*ebf0*/  LDL.LU R22, [R1+0x28] ;  /* 0x0000280001167983 */ /* 0x000ea80000300800 */
[----:B------:R-:W2:Y:S04]  /*ec00*/  LDL.LU R23, [R1+0x2c] ;  /* 0x00002c0001177983 */ /* 0x000ea80000300800 */
[----:B----4-:R0:W-:Y:S02]  /*ec10*/  STL.64 [R1+0xb40], R18 ;  /* 0x000b401201007387 */ /* 0x0101e40000100a00 */
[----:B0-----:R-:W-:-:S02]  /*ec20*/  IMAD.MOV.U32 R18, RZ, RZ, R7 ;  /* 0x000000ffff127224 */ /* 0x001fc400078e0007 */
[----:B--2---:R-:W0:Y:S01]  /*ec30*/  LDSM.16.MT88.4 R4, [R27+UR5+0x2000] ;  /* 0x002000051b04783b */ /* 0x004e220008004200 */
[----:B------:R-:W-:-:S03]  /*ec40*/  IMAD.MOV.U32 R19, RZ, RZ, R20 ;  /* 0x000000ffff137224 */ /* 0x000fc600078e0014 */
[----:B---3--:R-:W-:Y:S04]  /*ec50*/  STL.64 [R1+0xb38], R16 ;  /* 0x000b381001007387 */ /* 0x008fe80000100a00 */
[----:B------:R1:W-:Y:S02]  /*ec60*/  STL.64 [R1+0xb58], R18 ;  /* 0x000b581201007387 */ /* 0x0003e40000100a00 */
[----:B-1----:R-:W-:Y:S02]  /*ec70*/  IMAD.MOV.U32 R18, RZ, RZ, R0 ;  /* 0x000000ffff127224 */ /* 0x002fe400078e0000 */
[----:B------:R-:W-:Y:S01]  /*ec80*/  IMAD.MOV.U32 R19, RZ, RZ, R21 ;  /* 0x000000ffff137224 */ /* 0x000fe200078e0015 */
[----:B------:R-:W2:Y:S04]  /*ec90*/  LDL.LU R0, [R1+0xba8] ;  /* 0x000ba80001007983 */ /* 0x000ea80000300800 */
[----:B------:R1:W-:Y:S02]  /*eca0*/  STL.64 [R1+0xb70], R18 ;  /* 0x000b701201007387 */ /* 0x0003e40000100a00 */
[----:B-1----:R-:W-:-:S02]  /*ecb0*/  IMAD.MOV.U32 R18, RZ, RZ, R24 ;  /* 0x000000ffff127224 */ /* 0x002fc400078e0018 */
[----:B------:R-:W-:Y:S01]  /*ecc0*/  IMAD.MOV.U32 R19, RZ, RZ, R25 ;  /* 0x000000ffff137224 */ /* 0x000fe200078e0019 */
[----:B------:R-:W3:Y:S01]  /*ecd0*/  LDL.LU R24, [R1+0xba4] ;  /* 0x000ba40001187983 */ /* 0x000ee20000300800 */
[----:B0-----:R-:W-:-:S03]  /*ece0*/  IMAD.MOV.U32 R11, RZ, RZ, R6 ;  /* 0x000000ffff0b7224 */ /* 0x001fc600078e0006 */
[----:B------:R-:W4:Y:S01]  /*ecf0*/  LDL.LU R25, [R1+0xba0] ;  /* 0x000ba00001197983 */ /* 0x000f220000300800 */
[----:B------:R-:W-:-:S03]  /*ed00*/  IMAD.MOV.U32 R10, RZ, RZ, R7 ;  /* 0x000000ffff0a7224 */ /* 0x000fc600078e0007 */
[----:B------:R0:W-:Y:S04]  /*ed10*/  STL.64 [R1+0xb88], R18 ;  /* 0x000b881201007387 */ /* 0x0001e80000100a00 */
[----:B------:R-:W2:Y:S01]  /*ed20*/  LDL.LU R16, [R1+0x110] ;  /* 0x0001100001107983 */ /* 0x000ea20000300800 */
[----:B------:R-:W-:-:S03]  /*ed30*/  IMAD.MOV.U32 R15, RZ, RZ, R4 ;  /* 0x000000ffff0f7224 */ /* 0x000fc600078e0004 */
[----:B------:R-:W2:Y:S01]  /*ed40*/  LDL.LU R17, [R1+0x114] ;  /* 0x0001140001117983 */ /* 0x000ea20000300800 */
[----:B------:R-:W-:-:S03]  /*ed50*/  IMAD.MOV.U32 R14, RZ, RZ, R5 ;  /* 0x000000ffff0e7224 */ /* 0x000fc600078e0005 */
[----:B0-----:R-:W2:Y:S04]  /*ed60*/  LDL.LU R18, [R1+0x118] ;  /* 0x0001180001127983 */ /* 0x001ea80000300800 */
[----:B------:R-:W2:Y:S04]  /*ed70*/  LDL.LU R19, [R1+0x11c] ;  /* 0x00011c0001137983 */ /* 0x000ea80000300800 */
[----:B------:R-:W2:Y:S04]  /*ed80*/  LDL.LU.64 R6, [R1+0xb98] ;  /* 0x000b980001067983 */ /* 0x000ea80000300a00 */
[----:B------:R-:W2:Y:S04]  /*ed90*/  LDL.LU.64 R4, [R1+0xb90] ;  /* 0x000b900001047983 */ /* 0x000ea80000300a00 */
[----:B------:R-:W-:Y:S04]  /*eda0*/  STL.64 [R1+0xb68], R10 ;  /* 0x000b680a01007387 */ /* 0x000fe80000100a00 */
[----:B------:R0:W-:Y:S04]  /*edb0*/  STL.64 [R1+0xb60], R8 ;  /* 0x000b600801007387 */ /* 0x0001e80000100a00 */
[----:B0-----:R-:W3:Y:S04]  /*edc0*/  LDL.LU R8, [R1+0x100] ;  /* 0x0001000001087983 */ /* 0x001ee80000300800 */
[----:B------:R-:W3:Y:S04]  /*edd0*/  LDL.LU R9, [R1+0x104] ;  /* 0x0001040001097983 */ /* 0x000ee80000300800 */
[----:B------:R-:W3:Y:S04]  /*ede0*/  LDL.LU R10, [R1+0x108] ;  /* 0x00010800010a7983 */ /* 0x000ee80000300800 */
[----:B------:R-:W3:Y:S01]  /*edf0*/  LDL.LU R11, [R1+0x10c] ;  /* 0x00010c00010b7983 */ /* 0x000ee20000300800 */
[C---:B--2---:R-:W-:Y:S03]  /*ee00*/  HMMA.16816.F32.BF16 R20, R4.reuse, R22, R16 ;  /* 0x000000160414723c */ /* 0x044fe60000041810 */
[----:B---3--:R-:W-:Y:S04]  /*ee10*/  STL.64 [R1+0xb80], R10 ;  /* 0x000b800a01007387 */ /* 0x008fe80000100a00 */
[----:B------:R0:W-:Y:S04]  /*ee20*/  STL.64 [R1+0xb78], R8 ;  /* 0x000b780801007387 */ /* 0x0001e80000100a00 */
[----:B0-----:R-:W2:Y:S04]  /*ee30*/  LDL.LU R8, [R1+0x120] ;  /* 0x0001200001087983 */ /* 0x001ea80000300800 */
[----:B------:R-:W2:Y:S04]  /*ee40*/  LDL.LU R9, [R1+0x124] ;  /* 0x0001240001097983 */ /* 0x000ea80000300800 */
[----:B------:R-:W2:Y:S04]  /*ee50*/  LDL.LU R10, [R1+0x128] ;  /* 0x00012800010a7983 */ /* 0x000ea80000300800 */
[----:B------:R-:W2:Y:S04]  /*ee60*/  LDL.LU R11, [R1+0x12c] ;  /* 0x00012c00010b7983 */ /* 0x000ea80000300800 */
[----:B------:R-:W-:Y:S04]  /*ee70*/  STL.64 [R1+0xb50], R14 ;  /* 0x000b500e01007387 */ /* 0x000fe80000100a00 */
[----:B------:R0:W-:Y:S04]  /*ee80*/  STL.64 [R1+0xb48], R12 ;  /* 0x000b480c01007387 */ /* 0x0001e80000100a00 */
[----:B0-----:R-:W3:Y:S04]  /*ee90*/  LDL.LU R12, [R1+0x190] ;  /* 0x00019000010c7983 */ /* 0x001ee80000300800 */
[----:B------:R-:W3:Y:S04]  /*eea0*/  LDL.LU R13, [R1+0x194] ;  /* 0x00019400010d7983 */ /* 0x000ee80000300800 */
[----:B------:R-:W3:Y:S04]  /*eeb0*/  LDL.LU R14, [R1+0x198] ;  /* 0x00019800010e7983 */ /* 0x000ee80000300800 */
[----:B------:R-:W3:Y:S04]  /*eec0*/  LDL.LU R15, [R1+0x19c] ;  /* 0x00019c00010f7983 */ /* 0x000ee80000300800 */
[----:B------:R-:W2:Y:S04]  /*eed0*/  LDL.LU.64 R18, [R1+0xb88] ;  /* 0x000b880001127983 */ /* 0x000ea80000300a00 */
[----:B------:R-:W-:Y:S04]  /*eee0*/  STL.64 [R1+0x150], R20 ;  /* 0x0001501401007387 */ /* 0x000fe80000100a00 */
[----:B------:R-:W-:Y:S04]  /*eef0*/  STL.64 [R1+0x158], R22 ;  /* 0x0001581601007387 */ /* 0x000fe80000100a00 */
[----:B------:R-:W0:Y:S04]  /*ef00*/  LDSM.16.MT88.4 R20, [R27+UR5+0x2080] ;  /* 0x002080051b14783b */ /* 0x000e280008004200 */
[----:B0-----:R-:W-:Y:S04]  /*ef10*/  STL.64 [R1+0xa70], R22 ;  /* 0x000a701601007387 */ /* 0x001fe80000100a00 */
[----:B------:R0:W-:Y:S04]  /*ef20*/  STL.64 [R1+0xa68], R20 ;  /* 0x000a681401007387 */ /* 0x0001e80000100a00 */
[----:B0-----:R-:W3:Y:S04]  /*ef30*/  LDL.LU R20, [R1+0xd0] ;  /* 0x0000d00001147983 */ /* 0x001ee80000300800 */
[----:B------:R-:W3:Y:S01]  /*ef40*/  LDL.LU R21, [R1+0xd4] ;  /* 0x0000d40001157983 */ /* 0x000ee20000300800 */
[----:B--2---:R-:W-:Y:S03]  /*ef50*/  HMMA.16816.F32.BF16 R16, R4, R18, R8 ;  /* 0x000000120410723c */ /* 0x004fe60000041808 */
[----:B------:R-:W2:Y:S04]  /*ef60*/  LDL.LU.64 R10, [R1+0xb80] ;  /* 0x000b8000010a7983 */ /* 0x000ea80000300a00 */
[----:B------:R-:W2:-:S12]  /*ef70*/  LDL.LU.64 R8, [R1+0xb78] ;  /* 0x000b780001087983 */ /* 0x000e980000300a00 */
[----:B------:R-:W-:Y:S04]  /*ef80*/  STL.64 [R1+0x140], R16 ;  /* 0x0001401001007387 */ /* 0x000fe80000100a00 */
[----:B------:R-:W-:Y:S04]  /*ef90*/  STL.64 [R1+0x148], R18 ;  /* 0x0001481201007387 */ /* 0x000fe80000100a00 */
[----:B------:R-:W0:Y:S04]  /*efa0*/  LDSM.16.MT88.4 R16, [R26+UR5+0x3000] ;  /* 0x003000051a10783b */ /* 0x000e280008004200 */
[----:B0-----:R-:W-:Y:S04]  /*efb0*/  STL.64 [R1+0x40], R16 ;  /* 0x0000401001007387 */ /* 0x001fe80000100a00 */
[----:B------:R0:W-:Y:S04]  /*efc0*/  STL.64 [R1+0x48], R18 ;  /* 0x0000481201007387 */ /* 0x0001e80000100a00 */
[----:B0-----:R-:W2:Y:S02]  /*efd0*/  LDL.LU.64 R18, [R1+0xb70] ;  /* 0x000b700001127983 */ /* 0x001ea40000300a00 */
[----:B--2---:R-:W-:Y:S02]  /*efe0*/  HMMA.16816.F32.BF16 R16, R4, R18, R8 ;  /* 0x000000120410723c */ /* 0x004fe40000041808 */
[----:B------:R-:W2:Y:S04]  /*eff0*/  LDL.LU.64 R10, [R1+0xb68] ;  /* 0x000b6800010a7983 */ /* 0x000ea80000300a00 */
[----:B------:R-:W2:-:S13]  /*f000*/  LDL.LU.64 R8, [R1+0xb60] ;  /* 0x000b600001087983 */ /* 0x000e9a0000300a00 */
[----:B------:R-:W-:Y:S04]  /*f010*/  STL.64 [R1+0x130], R16 ;  /* 0x0001301001007387 */ /* 0x000fe80000100a00 */
[----:B------:R-:W-:Y:S04]  /*f020*/  STL.64 [R1+0x138], R18 ;  /* 0x0001381201007387 */ /* 0x000fe80000100a00 */
[----:B------:R-:W0:Y:S04]  /*f030*/  LDSM.16.MT88.4 R16, [R26+UR5+0x3080] ;  /* 0x003080051a10783b */ /* 0x000e280008004200 */
[----:B0-----:R-:W-:Y:S04]  /*f040*/  STL.64 [R1+0x20], R16 ;  /* 0x0000201001007387 */ /* 0x001fe80000100a00 */
[----:B------:R-:W-:Y:S04]  /*f050*/  STL.64 [R1+0x28], R18 ;  /* 0x0000281201007387 */ /* 0x000fe80000100a00 */
[----:B------:R-:W0:Y:S04]  /*f060*/  LDSM.16.MT88.4 R16, [R27+UR5+0x3000] ;  /* 0x003000051b10783b */ /* 0x000e280008004200 */
[----:B0-----:R-:W-:Y:S04]  /*f070*/  STL.64 [R1], R16 ;  /* 0x0000001001007387 */ /* 0x001fe80000100a00 */
[----:B------:R0:W-:Y:S04]  /*f080*/  STL.64 [R1+0x8], R18 ;  /* 0x0000081201007387 */ /* 0x0001e80000100a00 */
[----:B0-----:R-:W3:Y:S01]  /*f090*/  LDL.LU.64 R18, [R1+0xb58] ;  /* 0x000b580001127983 */ /* 0x001ee20000300a00 */
[----:B----4-:R-:W-:-:S02]  /*f0a0*/  IMAD.MOV.U32 R22, RZ, RZ, R25 ;  /* 0x000000ffff167224 */ /* 0x010fc400078e0019 */
[----:B------:R-:W-:Y:S02]  /*f0b0*/  IMAD.MOV.U32 R23, RZ, RZ, R24 ;  /* 0x000000ffff177224 */ /* 0x000fe400078e0018 */
[----:B------:R-:W0:Y:S01]  /*f0c0*/  LDSM.16.MT88.4 R24, [R27+UR5+0x3080] ;  /* 0x003080051b18783b */ /* 0x000e220008004200 */
[----:B---3--:R-:W-:Y:S03]  /*f0d0*/  HMMA.16816.F32.BF16 R4, R4, R18, R12 ;  /* 0x000000120404723c */ /* 0x008fe6000004180c */
[----:B------:R-:W3:Y:S04]  /*f0e0*/  LDL.LU.64 R14, [R1+0xb50] ;  /* 0x000b5000010e7983 */ /* 0x000ee80000300a00 */
[----:B------:R-:W4:Y:S04]  /*f0f0*/  LDL.LU.64 R12, [R1+0xb48] ;  /* 0x000b4800010c7983 */ /* 0x000f280000300a00 */
[----:B------:R-:W2:Y:S04]  /*f100*/  LDL.LU.64 R18, [R1+0xb40] ;  /* 0x000b400001127983 */ /* 0x000ea80000300a00 */
[----:B------:R-:W2:Y:S04]  /*f110*/  LDL.LU.64 R16, [R1+0xb38] ;  /* 0x000b380001107983 */ /* 0x000ea80000300a00 */
[----:B------:R-:W-:Y:S04]  /*f120*/  STL.64 [R1+0xf0], R4 ;  /* 0x0000f00401007387 */ /* 0x000fe80000100a00 */
[----:B------:R1:W-:Y:S04]  /*f130*/  STL.64 [R1+0xf8], R6 ;  /* 0x0000f80601007387 */ /* 0x0003e80000100a00 */
[----:B-1----:R-:W2:Y:S04]  /*f140*/  LDL.LU.64 R6, [R1+0xb30] ;  /* 0x000b300001067983 */ /* 0x002ea80000300a00 */
[----:B------:R-:W2:Y:S04]  /*f150*/  LDL.LU.64 R4, [R1+0xb28] ;  /* 0x000b280001047983 */ /* 0x000ea80000300a00 */
[----:B0-----:R0:W-:Y:S04]  /*f160*/  STL.64 [R1+0x8d0], R26 ;  /* 0x0008d01a01007387 */ /* 0x0011e80000100a00 */
[----:B------:R1:W-:Y:S01]  /*f170*/  STL.64 [R1+0x8c8], R24 ;  /* 0x0008c81801007387 */ /* 0x0003e20000100a00 */
[----:B0-----:R-:W-:-:S02]  /*f180*/  IMAD.MOV.U32 R26, RZ, RZ, R28 ;  /* 0x000000ffff1a7224 */ /* 0x001fc400078e001c */
[----:B-1----:R-:W-:Y:S02]  /*f190*/  IMAD.MOV.U32 R24, RZ, RZ, R2 ;  /* 0x000000ffff187224 */ /* 0x002fe400078e0002 */
[----:B------:R-:W-:Y:S02]  /*f1a0*/  IMAD.MOV.U32 R25, RZ, RZ, R3 ;  /* 0x000000ffff197224 */ /* 0x000fe400078e0003 */
[----:B------:R-:W-:Y:S01]  /*f1b0*/  IMAD.MOV.U32 R27, RZ, RZ, R29 ;  /* 0x000000ffff1b7224 */ /* 0x000fe200078e001d */
[----:B------:R-:W3:Y:S04]  /*f1c0*/  LDL.LU R2, [R1+0xb24] ;  /* 0x000b240001027983 */ /* 0x000ee80000300800 */
[----:B------:R-:W3:Y:S04]  /*f1d0*/  LDL.LU R3, [R1+0xb20] ;  /* 0x000b200001037983 */ /* 0x000ee80000300800 */
[----:B------:R-:W3:Y:S04]  /*f1e0*/  LDL.LU R28, [R1+0xb1c] ;  /* 0x000b1c00011c7983 */ /* 0x000ee80000300800 */
[----:B------:R-:W3:Y:S01]  /*f1f0*/  LDL.LU R29, [R1+0xb18] ;  /* 0x000b1800011d7983 */ /* 0x000ee20000300800 */
[----:B--2---:R-:W-:-:S15]  /*f200*/  HMMA.16816.F32.BF16 R16, R24, R4, R16 ;  /* 0x000000041810723c */ /* 0x004fde0000041810 */
[----:B------:R-:W-:-:S04]  /*f210*/  NOP ;  /* 0x0000000000007918 */ /* 0x000fc80000000000 */
[----:B------:R-:W-:Y:S04]  /*f220*/  STL.64 [R1+0x120], R16 ;  /* 0x0001201001007387 */ /* 0x000fe80000100a00 */
[----:B------:R0:W-:Y:S04]  /*f230*/  STL.64 [R1+0x128], R18 ;  /* 0x0001281201007387 */ /* 0x0001e80000100a00 */
[----:B0-----:R-:W2:Y:S04]  /*f240*/  LDL.LU.64 R18, [R1+0xb10] ;  /* 0x000b100001127983 */ /* 0x001ea80000300a00 */
[----:B------:R-:W2:Y:S02]  /*f250*/  LDL.LU.64 R16, [R1+0xb08] ;  /* 0x000b080001107983 */ /* 0x000ea40000300a00 */
[----:B--2---:R-:W-:-:S15]  /*f260*/  HMMA.16816.F32.BF16 R16, R24, R8, R16 ;  /* 0x000000081810723c */ /* 0x004fde0000041810 */
[----:B------:R-:W-:-:S04]  /*f270*/  NOP ;  /* 0x0000000000007918 */ /* 0x000fc80000000000 */
[----:B------:R-:W-:Y:S04]  /*f280*/  STL.64 [R1+0x110], R16 ;  /* 0x0001101001007387 */ /* 0x000fe80000100a00 */
[----:B------:R0:W-:Y:S04]  /*f290*/  STL.64 [R1+0x118], R18 ;  /* 0x0001181201007387 */ /* 0x0001e80000100a00 */
[----:B0-----:R-:W4:Y:S04]  /*f2a0*/  LDL.LU.64 R18, [R1+0xb00] ;  /* 0x000b000001127983 */ /* 0x001f280000300a00 */
[----:B------:R-:W4:Y:S04]  /*f2b0*/  LDL.LU.64 R16, [R1+0xaf8] ;  /* 0x000af80001107983 */ /* 0x000f280000300a00 */
[----:B------:R-:W-:Y:S04]  /*f2c0*/  STL.64 [R1+0xad8], R10 ;  /* 0x000ad80a01007387 */ /* 0x000fe80000100a00 */
[----:B------:R0:W-:Y:S04]  /*f2d0*/  STL.64 [R1+0xad0], R8 ;  /* 0x000ad00801007387 */ /* 0x0001e80000100a00 */
[----:B0-----:R-:W2:Y:S04]  /*f2e0*/  LDL.LU R8, [R1+0xe0] ;  /* 0x0000e00001087983 */ /* 0x001ea80000300800 */
[----:B------:R-:W2:Y:S04]  /*f2f0*/  LDL.LU R9, [R1+0xe4] ;  /* 0x0000e40001097983 */ /* 0x000ea80000300800 */
[----:B------:R-:W2:Y:S04]  /*f300*/  LDL.LU R10, [R1+0xe8] ;  /* 0x0000e800010a7983 */ /* 0x000ea80000300800 */
[----:B------:R-:W2:Y:S01]  /*f310*/  LDL.LU R11, [R1+0xec] ;  /* 0x0000ec00010b7983 */ /* 0x000ea20000300800 */
[----:B----4-:R-:W-:-:S15]  /*f320*/  HMMA.16816.F32.BF16 R16, R24, R12, R16 ;  /* 0x0000000c1810723c */ /* 0x010fde0000041810 */
[----:B------:R-:W-:-:S04]  /*f330*/  NOP ;  /* 0x0000000000007918 */ /* 0x000fc80000000000 */
[----:B------:R0:W-:Y:S04]  /*f340*/  STL.64 [R1+0x100], R16 ;  /* 0x0001001001007387 */ /* 0x0001e80000100a00 */
[----:B------:R-:W-:Y:S04]  /*f350*/  STL.64 [R1+0x108], R18 ;  /* 0x0001081201007387 */ /* 0x000fe80000100a00 */
[----:B0-----:R-:W2:Y:S04]  /*f360*/  LDL.LU.64 R16, [R1+0xaf0] ;  /* 0x000af00001107983 */ /* 0x001ea80000300a00 */
[----:B---3--:R-:W-:Y:S04]  /*f370*/  STL.64 [R1+0xae8], R14 ;  /* 0x000ae80e01007387 */ /* 0x008fe80000100a00 */
[----:B------:R0:W-:Y:S04]  /*f380*/  STL.64 [R1+0xae0], R12 ;  /* 0x000ae00c01007387 */ /* 0x0001e80000100a00 */
[----:B0-----:R-:W3:Y:S04]  /*f390*/  LDL.LU.64 R12, [R1+0x30] ;  /* 0x00003000010c7983 */ /* 0x001ee80000300a00 */
[----:B------:R-:W3:Y:S01]  /*f3a0*/  LDL.LU.64 R14, [R1+0x38] ;  /* 0x00003800010e7983 */ /* 0x000ee20000300a00 */
[----:B--2---:R-:W-:Y:S03]  /*f3b0*/  HMMA.16816.F32.BF16 R8, R24, R16, R8 ;  /* 0x000000101808723c */ /* 0x004fe60000041808 */
[----:B------:R0:W-:Y:S04]  /*f3c0*/  STL.64 [R1+0xac8], R16 ;  /* 0x000ac81001007387 */ /* 0x0001e80000100a00 */
[----:B0-----:R-:W2:-:S12]  /*f3d0*/  LDL.LU R16, [R1+0xc0] ;  /* 0x0000c00001107983 */ /* 0x001e980000300800 */
[----:B------:R-:W-:Y:S04]  /*f3e0*/  STL.64 [R1+0xe0], R8 ;  /* 0x0000e00801007387 */ /* 0x000fe80000100a00 */
[----:B------:R3:W-:Y:S04]  /*f3f0*/  STL.64 [R1+0xe8], R10 ;  /* 0x0000e80a01007387 */ /* 0x0007e80000100a00 */
[----:B------:R-:W2:Y:S04]  /*f400*/  LDL.LU R17, [R1+0xc4] ;  /* 0x0000c40001117983 */ /* 0x000ea80000300800 */
[----:B------:R-:W2:Y:S04]  /*f410*/  LDL.LU R18, [R1+0xc8] ;  /* 0x0000c80001127983 */ /* 0x000ea80000300800 */
[----:B------:R-:W2:Y:S01]  /*f420*/  LDL.LU R19, [R1+0xcc] ;  /* 0x0000cc0001137983 */ /* 0x000ea20000300800 */
[----:B---3--:R-:W-:Y:S01]  /*f430*/  HMMA.16816.F32.BF16 R8, R12, R4, R20 ;  /* 0x000000040c08723c */ /* 0x008fe20000041814 */
[----:B------:R-:W-:-:S02]  /*f440*/  IMAD.MOV.U32 R21, RZ, RZ, R14 ;  /* 0x000000ffff157224 */ /* 0x000fc400078e000e */
[----:B------:R-:W-:Y:S02]  /*f450*/  IMAD.MOV.U32 R20, RZ, RZ, R15 ;  /* 0x000000ffff147224 */ /* 0x000fe400078e000f */
[----:B------:R-:W-:Y:S02]  /*f460*/  IMAD.MOV.U32 R26, RZ, RZ, R3 ;  /* 0x000000ffff1a7224 */ /* 0x000fe400078e0003 */
[----:B------:R-:W-:Y:S02]  /*f470*/  IMAD.MOV.U32 R27, RZ, RZ, R2 ;  /* 0x000000ffff1b7224 */ /* 0x000fe400078e0002 */
[----:B------:R-:W-:Y:S02]  /*f480*/  IMAD.MOV.U32 R23, RZ, RZ, R12 ;  /* 0x000000ffff177224 */ /* 0x000fe400078e000c */
[----:B------:R-:W-:Y:S01]  /*f490*/  IMAD.MOV.U32 R22, RZ, RZ, R13 ;  /* 0x000000ffff167224 */ /* 0x000fe200078e000d */
[----:B------:R-:W3:Y:S01]  /*f4a0*/  LDL.LU.64 R14, [R1+0xae8] ;  /* 0x000ae800010e7983 */ /* 0x000ee20000300a00 */
[----:B------:R-:W-:-:S02]  /*f4b0*/  IMAD.MOV.U32 R24, RZ, RZ, R29 ;  /* 0x000000ffff187224 */ /* 0x000fc400078e001d */
[----:B------:R-:W-:Y:S01]  /*f4c0*/  IMAD.MOV.U32 R25, RZ, RZ, R28 ;  /* 0x000000ffff197224 */ /* 0x000fe200078e001c */
[----:B------:R-:W4:Y:S03]  /*f4d0*/  LDL.LU.64 R12, [R1+0xae0] ;  /* 0x000ae000010c7983 */ /* 0x000f260000300a00 */
[----:B------:R-:W-:Y:S02]  /*f4e0*/  IMAD.MOV.U32 R3, RZ, RZ, R10 ;  /* 0x000000ffff037224 */ /* 0x000fe400078e000a */
[----:B------:R-:W-:Y:S02]  /*f4f0*/  IMAD.MOV.U32 R2, RZ, RZ, R11 ;  /* 0x000000ffff027224 */ /* 0x000fe400078e000b */
[----:B------:R-:W-:Y:S02]  /*f500*/  IMAD.MOV.U32 R29, RZ, RZ, R8 ;  /* 0x000000ffff1d7224 */ /* 0x000fe400078e0008 */
[----:B------:R-:W-:Y:S01]  /*f510*/  IMAD.MOV.U32 R28, RZ, RZ, R9 ;  /* 0x000000ffff1c7224 */ /* 0x000fe200078e0009 */
[----:B------:R-:W2:Y:S04]  /*f520*/  LDL.LU.64 R10, [R1+0xad8] ;  /* 0x000ad800010a7983 */ /* 0x000ea80000300a00 */
[----:B------:R-:W2:Y:S04]  /*f530*/  LDL.LU.64 R8, [R1+0xad0] ;  /* 0x000ad00001087983 */ /* 0x000ea80000300a00 */
[----:B------:R0:W-:Y:S04]  /*f540*/  STL.64 [R1+0xab0], R6 ;  /* 0x000ab00601007387 */ /* 0x0001e80000100a00 */
[----:B------:R1:W-:Y:S01]  /*f550*/  STL.64 [R1+0xaa8], R4 ;  /* 0x000aa80401007387 */ /* 0x0003e20000100a00 */
[----:B0-----:R-:W-:-:S02]  /*f560*/  IMAD.MOV.U32 R6, RZ, RZ, R21 ;  /* 0x000000ffff067224 */ /* 0x001fc400078e0015 */
[----:B-1----:R-:W-:Y:S02]  /*f570*/  IMAD.MOV.U32 R4, RZ, RZ, R23 ;  /* 0x000000ffff047224 */ /* 0x002fe400078e0017 */
[----:B------:R-:W-:Y:S02]  /*f580*/  IMAD.MOV.U32 R5, RZ, RZ, R22 ;  /* 0x000000ffff057224 */ /* 0x000fe400078e0016 */
[----:B------:R-:W-:Y:S02]  /*f590*/  IMAD.MOV.U32 R7, RZ, RZ, R20 ;  /* 0x000000ffff077224 */ /* 0x000fe400078e0014 */
[----:B---3--:R-:W-:Y:S02]  /*f5a0*/  IMAD.MOV.U32 R20, RZ, RZ, R15 ;  /* 0x000000ffff147224 */ /* 0x008fe400078e000f */
[----:B------:R-:W-:-:S03]  /*f5b0*/  IMAD.MOV.U32 R21, RZ, RZ, R14 ;  /* 0x000000ffff157224 */ /* 0x000fc600078e000e */
[C---:B----4-:R-:W-:Y:S08]  /*f5c0*/  HMMA.16816.F32.BF16 R24, R4.reuse, R12, R24 ;  /* 0x0000000c0418723c */ /* 0x050ff00000041818 */
[----:B--2---:R-:W-:Y:S01]  /*f5d0*/  HMMA.16816.F32.BF16 R16, R4, R8, R16 ;  /* 0x000000080410723c */ /* 0x004fe20000041810 */
[----:B------:R-:W-:Y:S02]  /*f5e0*/  IMAD.MOV.U32 R22, RZ, RZ, R11 ;  /* 0x000000ffff167224 */ /* 0x000fe400078e000b */
[----:B------:R-:W-:-:S05]  /*f5f0*/  IMAD.MOV.U32 R23, RZ, RZ, R10 ;  /* 0x000000ffff177224 */ /* 0x000fca00078e000a */
[----:B------:R-:W-:Y:S04]  /*f600*/  STL.64 [R1+0xac0], R22 ;  /* 0x000ac01601007387 */ /* 0x000fe80000100a00 */
[----:B------:R0:W-:Y:S04]  /*f610*/  STL.64 [R1+0xab8], R20 ;  /* 0x000ab81401007387 */ /* 0x0001e80000100a00 */
[----:B0-----:R-:W2:Y:S04]  /*f620*/  LDL.LU R20, [R1+0x90] ;  /* 0x0000900001147983 */ /* 0x001ea80000300800 */
[----:B------:R-:W2:Y:S04]  /*f630*/  LDL.LU R21, [R1+0x94] ;  /* 0x0000940001157983 */ /* 0x000ea80000300800 */
[----:B------:R-:W2:Y:S01]  /*f640*/  LDL.LU R22, [R1+0x98] ;  /* 0x0000980001167983 */ /* 0x000ea20000300800 */
[----:B------:R-:W-:-:S03]  /*f650*/  IMAD.MOV.U32 R23, RZ, RZ, R0 ;  /* 0x000000ffff177224 */ /* 0x000fc600078e0000 */
[----:B------:R-:W-:Y:S01]  /*f660*/  STL [R1+0x9c8], R2 ;  /* 0x0009c80201007387 */ /* 0x000fe20000100800 */
[----:B------:R-:W-:-:S03]  /*f670*/  IMAD.MOV.U32 R0, RZ, RZ, R19 ;  /* 0x000000ffff007224 */ /* 0x000fc600078e0013 */
[----:B------:R-:W-:Y:S01]  /*f680*/  STL [R1+0x9c4], R3 ;  /* 0x0009c40301007387 */ /* 0x000fe20000100800 */
[----:B------:R-:W-:-:S03]  /*f690*/  IMAD.MOV.U32 R11, RZ, RZ, R18 ;  /* 0x000000ffff0b7224 */ /* 0x000fc600078e0012 */
[----:B------:R-:W-:Y:S01]  /*f6a0*/  STL [R1+0x9c0], R28 ;  /* 0x0009c01c01007387 */ /* 0x000fe20000100800 */
[----:B------:R-:W-:-:S03]  /*f6b0*/  IMAD.MOV.U32 R10, RZ, RZ, R17 ;  /* 0x000000ffff0a7224 */ /* 0x000fc600078e0011 */
[----:B------:R0:W-:Y:S01]  /*f6c0*/  STL [R1+0x9bc], R29 ;  /* 0x0009bc1d01007387 */ /* 0x0001e20000100800 */
[----:B------:R-:W-:-:S03]  /*f6d0*/  IMAD.MOV.U32 R15, RZ, RZ, R16 ;  /* 0x000000ffff0f7224 */ /* 0x000fc600078e0010 */
[----:B------:R-:W2:Y:S04]  /*f6e0*/  LDL.LU.64 R16, [R1+0xac8] ;  /* 0x000ac80001107983 */ /* 0x000ea80000300a00 */
[----:B------:R-:W-:Y:S04]  /*f6f0*/  STL [R1+0x9d8], R0 ;  /* 0x0009d80001007387 */ /* 0x000fe80000100800 */
[----:B------:R-:W-:Y:S04]  /*f700*/  STL [R1+0x9d4], R11 ;  /* 0x0009d40b01007387 */ /* 0x000fe80000100800 */
[----:B------:R-:W-:Y:S04]  /*f710*/  STL [R1+0x9d0], R10 ;  /* 0x0009d00a01007387 */ /* 0x000fe80000100800 */
[----:B------:R-:W-:Y:S01]  /*f720*/  STL [R1+0x9cc], R15 ;  /* 0x0009cc0f01007387 */ /* 0x000fe20000100800 */
[----:B------:R-:W-:-:S02]  /*f730*/  IMAD.MOV.U32 R18, RZ, RZ, R25 ;  /* 0x000000ffff127224 */ /* 0x000fc400078e0019 */
[----:B0-----:R-:W-:Y:S02]  /*f740*/  IMAD.MOV.U32 R29, RZ, RZ, R24 ;  /* 0x000000ffff1d7224 */ /* 0x001fe400078e0018 */
[----:B------:R-:W-:Y:S01]  /*f750*/  IMAD.MOV.U32 R19, RZ, RZ, R26 ;  /* 0x000000ffff137224 */ /* 0x000fe200078e001a */
[----:B------:R-:W3:Y:S04]  /*f760*/  LDL.LU R24, [R1+0x180] ;  /* 0x0001800001187983 */ /* 0x000ee80000300800 */
[----:B------:R-:W3:Y:S01]  /*f770*/  LDL.LU R25, [R1+0x184] ;  /* 0x0001840001197983 */ /* 0x000ee20000300800 */
[----:B------:R-:W-:-:S03]  /*f780*/  IMAD.MOV.U32 R14, RZ, RZ, R27 ;  /* 0x000000ffff0e7224 */ /* 0x000fc600078e001b */
[----:B------:R-:W4:Y:S04]  /*f790*/  LDL.LU R26, [R1+0x188] ;  /* 0x00018800011a7983 */ /* 0x000f280000300800 */
[----:B------:R-:W4:Y:S01]  /*f7a0*/  LDL.LU R27, [R1+0x18c] ;  /* 0x00018c00011b7983 */ /* 0x000f220000300800 */
[----:B--2---:R-:W-:Y:S03]  /*f7b0*/  HMMA.16816.F32.BF16 R4, R4, R16, R20 ;  /* 0x000000100404723c */ /* 0x004fe60000041814 */
[----:B----4-:R-:W-:Y:S04]  /*f7c0*/  STL.64 [R1+0xaa0], R26 ;  /* 0x000aa01a01007387 */ /* 0x010fe80000100a00 */
[----:B---3--:R0:W-:Y:S04]  /*f7d0*/  STL.64 [R1+0xa98], R24 ;  /* 0x000a981801007387 */ /* 0x0081e80000100a00 */
[----:B0-----:R-:W2:Y:S04]  /*f7e0*/  LDL.LU R24, [R1+0xa0] ;  /* 0x0000a00001187983 */ /* 0x001ea80000300800 */
[----:B------:R-:W2:Y:S04]  /*f7f0*/  LDL.LU R25, [R1+0xa4] ;  /* 0x0000a40001197983 */ /* 0x000ea80000300800 */
[----:B------:R-:W2:Y:S04]  /*f800*/  LDL.LU R26, [R1+0xa8] ;  /* 0x0000a800011a7983 */ /* 0x000ea80000300800 */
[----:B------:R-:W2:Y:S04]  /*f810*/  LDL.LU R27, [R1+0xac] ;  /* 0x0000ac00011b7983 */ /* 0x000ea80000300800 */
[----:B------:R-:W-:Y:S04]  /*f820*/  STL [R1+0x9e8], R14 ;  /* 0x0009e80e01007387 */ /* 0x000fe80000100800 */
[----:B------:R-:W-:Y:S04]  /*f830*/  STL [R1+0x9e4], R19 ;  /* 0x0009e41301007387 */ /* 0x000fe80000100800 */
[----:B------:R-:W-:Y:S04]  /*f840*/  STL [R1+0x9e0], R18 ;  /* 0x0009e01201007387 */ /* 0x000fe80000100800 */
[----:B------:R0:W-:Y:S04]  /*f850*/  STL [R1+0x9dc], R29 ;  /* 0x0009dc1d01007387 */ /* 0x0001e80000100800 */
[----:B------:R-:W2:Y:S04]  /*f860*/  LDL.LU.64 R22, [R1+0xac0] ;  /* 0x000ac00001167983 */ /* 0x000ea80000300a00 */
[----:B------:R-:W2:Y:S01]  /*f870*/  LDL.LU.64 R20, [R1+0xab8] ;  /* 0x000ab80001147983 */ /* 0x000ea20000300a00 */
[----:B------:R-:W-:-:S02]  /*f880*/  IMAD.MOV.U32 R3, RZ, RZ, R6 ;  /* 0x000000ffff037224 */ /* 0x000fc400078e0006 */
[----:B------:R-:W-:Y:S02]  /*f890*/  IMAD.MOV.U32 R28, RZ, RZ, R7 ;  /* 0x000000ffff1c7224 */ /* 0x000fe400078e0007 */
[----:B------:R-:W-:Y:S02]  /*f8a0*/  IMAD.MOV.U32 R15, RZ, RZ, R4 ;  /* 0x000000ffff0f7224 */ /* 0x000fe400078e0004 */
[----:B------:R-:W-:Y:S01]  /*f8b0*/  IMAD.MOV.U32 R2, RZ, RZ, R5 ;  /* 0x000000ffff027224 */ /* 0x000fe200078e0005 */
[----:B------:R-:W3:Y:S04]  /*f8c0*/  LDL.LU.64 R6, [R1+0xab0] ;  /* 0x000ab00001067983 */ /* 0x000ee80000300a00 */
[----:B------:R-:W2:Y:S04]  /*f8d0*/  LDL.LU.64 R4, [R1+0xaa8] ;  /* 0x000aa80001047983 */ /* 0x000ea80000300a00 */
[----:B------:R-:W-:Y:S04]  /*f8e0*/  STL [R1+0x9f8], R28 ;  /* 0x0009f81c01007387 */ /* 0x000fe80000100800 */
[----:B------:R-:W-:Y:S04]  /*f8f0*/  STL [R1+0x9f4], R3 ;  /* 0x0009f40301007387 */ /* 0x000fe80000100800 */
[----:B------:R-:W-:Y:S04]  /*f900*/  STL [R1+0x9f0], R2 ;  /* 0x0009f00201007387 */ /* 0x000fe80000100800 */
[----:B------:R-:W-:Y:S01]  /*f910*/  STL [R1+0x9ec], R15 ;  /* 0x0009ec0f01007387 */ /* 0x000fe20000100800 */
[----:B--2---:R-:W-:-:S15]  /*f920*/  HMMA.16816.F32.BF16 R24, R20, R4, R24 ;  /* 0x000000041418723c */ /* 0x004fde0000041818 */
[----:B------:R-:W-:-:S04]  /*f930*/  NOP ;  /* 0x0000000000007918 */ /* 0x000fc80000000000 */
[----:B------:R-:W-:Y:S02]  /*f940*/  IMAD.MOV.U32 R11, RZ, RZ, R26 ;  /* 0x000000ffff0b7224 */ /* 0x000fe400078e001a */
[----:B------:R-:W-:Y:S02]  /*f950*/  IMAD.MOV.U32 R10, RZ, RZ, R27 ;  /* 0x000000ffff0a7224 */ /* 0x000fe400078e001b */
[----:B0-----:R-:W-:Y:S02]  /*f960*/  IMAD.MOV.U32 R29, RZ, RZ, R24 ;  /* 0x000000ffff1d7224 */ /* 0x001fe400078e0018 */
[----:B------:R-:W-:Y:S01]  /*f970*/  IMAD.MOV.U32 R0, RZ, RZ, R25 ;  /* 0x000000ffff007224 */ /* 0x000fe200078e0019 */
[----:B------:R-:W2:Y:S04]  /*f980*/  LDL.LU.64 R26, [R1+0xaa0] ;  /* 0x000aa000011a7983 */ /* 0x000ea80000300a00 */
[----:B------:R-:W2:Y:S04]  /*f990*/  LDL.LU.64 R24, [R1+0xa98] ;  /* 0x000a980001187983 */ /* 0x000ea80000300a00 */
[----:B---3--:R-:W-:Y:S04]  /*f9a0*/  STL.64 [R1+0xa80], R6 ;  /* 0x000a800601007387 */ /* 0x008fe80000100a00 */
[----:B------:R0:W-:Y:S04]  /*f9b0*/  STL.64 [R1+0xa78], R4 ;  /* 0x000a780401007387 */ /* 0x0001e80000100a00 */
[----:B0-----:R-:W3:Y:S04]  /*f9c0*/  LDL.LU R4, [R1+0x160] ;  /* 0x0001600001047983 */ /* 0x001ee80000300800 */
[----:B------:R-:W3:Y:S04]  /*f9d0*/  LDL.LU R5, [R1+0x164] ;  /* 0x0001640001057983 */ /* 0x000ee80000300800 */
[----:B------:R-:W4:Y:S04]  /*f9e0*/  LDL.LU R6, [R1+0x168] ;  /* 0x0001680001067983 */ /* 0x000f280000300800 */
[----:B------:R-:W4:Y:S01]  /*f9f0*/  LDL.LU R7, [R1+0x16c] ;  /* 0x00016c0001077983 */ /* 0x000f220000300800 */
[----:B--2---:R-:W-:Y:S03]  /*fa00*/  HMMA.16816.F32.BF16 R24, R20, R8, R24 ;  /* 0x000000081418723c */ /* 0x004fe60000041818 */
[----:B----4-:R-:W-:Y:S04]  /*fa10*/  STL.64 [R1+0xa90], R6 ;  /* 0x000a900601007387 */ /* 0x010fe80000100a00 */
[----:B---3--:R0:W-:-:S12]  /*fa20*/  STL.64 [R1+0xa88], R4 ;  /* 0x000a880401007387 */ /* 0x0081d80000100a00 */
[----:B------:R-:W-:Y:S02]  /*fa30*/  IMAD.MOV.U32 R15, RZ, RZ, R24 ;  /* 0x000000ffff0f7224 */ /* 0x000fe400078e0018 */
[----:B------:R-:W-:Y:S01]  /*fa40*/  IMAD.MOV.U32 R14, RZ, RZ, R25 ;  /* 0x000000ffff0e7224 */ /* 0x000fe200078e0019 */
[----:B0-----:R-:W2:Y:S04]  /*fa50*/  LDL.LU R4, [R1+0x170] ;  /* 0x0001700001047983 */ /* 0x001ea80000300800 */
[----:B------:R-:W2:Y:S04]  /*fa60*/  LDL.LU R5, [R1+0x174] ;  /* 0x0001740001057983 */ /* 0x000ea80000300800 */
[----:B------:R-:W2:Y:S04]  /*fa70*/  LDL.LU R6, [R1+0x178] ;  /* 0x0001780001067983 */ /* 0x000ea80000300800 */
[----:B------:R-:W2:Y:S04]  /*fa80*/  LDL.LU R7, [R1+0x17c] ;  /* 0x00017c0001077983 */ /* 0x000ea80000300800 */
[----:B------:R-:W-:Y:S04]  /*fa90*/  STL [R1+0xa08], R10 ;  /* 0x000a080a01007387 */ /* 0x000fe80000100800 */
[----:B------:R-:W-:Y:S04]  /*faa0*/  STL [R1+0xa04], R11 ;  /* 0x000a040b01007387 */ /* 0x000fe80000100800 */
[----:B------:R-:W-:Y:S04]  /*fab0*/  STL [R1+0xa00], R0 ;  /* 0x000a000001007387 */ /* 0x000fe80000100800 */
[----:B------:R-:W-:Y:S04]  /*fac0*/  STL [R1+0x9fc], R29 ;  /* 0x0009fc1d01007387 */ /* 0x000fe80000100800 */
[----:B------:R-:W3:Y:S01]  /*fad0*/  LDL.LU R24, [R1+0x140] ;  /* 0x0001400001187983 */ /* 0x000ee20000300800 */
[----:B------:R-:W-:-:S03]  /*fae0*/  IMAD.MOV.U32 R19, RZ, RZ, R26 ;  /* 0x000000ffff137224 */ /* 0x000fc600078e001a */
        /* <DEDUP_REMOVED lines=14> */
[----:B------:R0:W-:Y:S01]  /*fbd0*/  STL [R1+0xa0c], R15 ;  /* 0x000a0c0f01007387 */ /* 0x0001e20000100800 */
[----:B------:R-:W-:-:S02]  /*fbe0*/  IMAD.MOV.U32 R3, RZ, RZ, R6 ;  /* 0x000000ffff037224 */ /* 0x000fc400078e0006 */
[----:B------:R-:W-:Y:S02]  /*fbf0*/  IMAD.MOV.U32 R2, RZ, RZ, R7 ;  /* 0x000000ffff027224 */ /* 0x000fe400078e0007 */
[----:B------:R-:W-:Y:S02]  /*fc00*/  IMAD.MOV.U32 R29, RZ, RZ, R4 ;  /* 0x000000ffff1d7224 */ /* 0x000fe400078e0004 */
[----:B------:R-:W-:Y:S01]  /*fc10*/  IMAD.MOV.U32 R28, RZ, RZ, R5 ;  /* 0x000000ffff1c7224 */ /* 0x000fe200078e0005 */
[----:B------:R-:W3:Y:S04]  /*fc20*/  LDL.LU.64 R6, [R1+0xa90] ;  /* 0x000a900001067983 */ /* 0x000ee80000300a00 */
[----:B------:R-:W3:Y:S04]  /*fc30*/  LDL.LU.64 R4, [R1+0xa88] ;  /* 0x000a880001047983 */ /* 0x000ee80000300a00 */
[----:B------:R-:W-:Y:S04]  /*fc40*/  STL [R1+0xa24], R3 ;  /* 0x000a240301007387 */ /* 0x000fe80000100800 */
[----:B------:R-:W-:Y:S04]  /*fc50*/  STL [R1+0xa20], R28 ;  /* 0x000a201c01007387 */ /* 0x000fe80000100800 */
[----:B------:R1:W-:Y:S01]  /*fc60*/  STL [R1+0xa1c], R29 ;  /* 0x000a1c1d01007387 */ /* 0x0003e20000100800 */
[----:B---3--:R-:W-:Y:S03]  /*fc70*/  HMMA.16816.F32.BF16 R20, R20, R16, R4 ;  /* 0x000000101414723c */ /* 0x008fe60000041804 */
[----:B------:R-:W3:Y:S04]  /*fc80*/  LDL.LU.64 R6, [R1+0xa80] ;  /* 0x000a800001067983 */ /* 0x000ee80000300a00 */
[----:B------:R-:W2:-:S12]  /*fc90*/  LDL.LU.64 R4, [R1+0xa78] ;  /* 0x000a780001047983 */ /* 0x000e980000300a00 */
[----:B------:R-:W-:Y:S02]  /*fca0*/  IMAD.MOV.U32 R11, RZ, RZ, R22 ;  /* 0x000000ffff0b7224 */ /* 0x000fe400078e0016 */
[----:B------:R-:W-:Y:S02]  /*fcb0*/  IMAD.MOV.U32 R0, RZ, RZ, R23 ;  /* 0x000000ffff007224 */ /* 0x000fe400078e0017 */
[----:B0-----:R-:W-:Y:S02]  /*fcc0*/  IMAD.MOV.U32 R15, RZ, RZ, R20 ;  /* 0x000000ffff0f7224 */ /* 0x001fe400078e0014 */
[----:B------:R-:W-:Y:S01]  /*fcd0*/  IMAD.MOV.U32 R10, RZ, RZ, R21 ;  /* 0x000000ffff0a7224 */ /* 0x000fe200078e0015 */
[----:B------:R-:W2:Y:S04]  /*fce0*/  LDL.LU.64 R22, [R1+0xa70] ;  /* 0x000a700001167983 */ /* 0x000ea80000300a00 */
[----:B------:R-:W2:Y:S02]  /*fcf0*/  LDL.LU.64 R20, [R1+0xa68] ;  /* 0x000a680001147983 */ /* 0x000ea40000300a00 */
[----:B--2---:R-:W-:-:S15]  /*fd00*/  HMMA.16816.F32.BF16 R24, R20, R4, R24 ;  /* 0x000000041418723c */ /* 0x004fde0000041818 */
[----:B------:R-:W-:-:S04]  /*fd10*/  NOP ;  /* 0x0000000000007918 */ /* 0x000fc80000000000 */
[----:B------:R-:W-:Y:S02]  /*fd20*/  IMAD.MOV.U32 R19, RZ, RZ, R26 ;  /* 0x000000ffff137224 */ /* 0x000fe400078e001a */
[----:B------:R-:W-:Y:S02]  /*fd30*/  IMAD.MOV.U32 R14, RZ, RZ, R27 ;  /* 0x000000ffff0e7224 */ /* 0x000fe400078e001b */
[----:B-1----:R-:W-:Y:S02]  /*fd40*/  IMAD.MOV.U32 R29, RZ, RZ, R24 ;  /* 0x000000ffff1d7224 */ /* 0x002fe400078e0018 */
[----:B------:R-:W-:Y:S01]  /*fd50*/  IMAD.MOV.U32 R18, RZ, RZ, R25 ;  /* 0x000000ffff127224 */ /* 0x000fe200078e0019 */
[----:B------:R-:W2:Y:S04]  /*fd60*/  LDL.LU.64 R26, [R1+0xa60] ;  /* 0x000a6000011a7983 */ /* 0x000ea80000300a00 */
[----:B------:R-:W2:Y:S04]  /*fd70*/  LDL.LU.64 R24, [R1+0xa58] ;  /* 0x000a580001187983 */ /* 0x000ea80000300a00 */
[----:B------:R-:W-:Y:S04]  /*fd80*/  STL.64 [R1+0xa50], R14 ;  /* 0x000a500e01007387 */ /* 0x000fe80000100a00 */
[----:B------:R-:W-:Y:S04]  /*fd90*/  STL.64 [R1+0xa48], R12 ;  /* 0x000a480c01007387 */ /* 0x000fe80000100a00 */
[----:B------:R-:W-:Y:S04]  /*fda0*/  STL.64 [R1+0xa40], R18 ;  /* 0x000a401201007387 */ /* 0x000fe80000100a00 */
[----:B------:R0:W-:Y:S04]  /*fdb0*/  STL.64 [R1+0xa38], R16 ;  /* 0x000a381001007387 */ /* 0x0001e80000100a00 */
[----:B0-----:R-:W4:Y:S04]  /*fdc0*/  LDL.LU R16, [R1+0x130] ;  /* 0x0001300001107983 */ /* 0x001f280000300800 */
[----:B------:R-:W4:Y:S04]  /*fdd0*/  LDL.LU R17, [R1+0x134] ;  /* 0x0001340001117983 */ /* 0x000f280000300800 */
[----:B------:R-:W4:Y:S04]  /*fde0*/  LDL.LU R18, [R1+0x138] ;  /* 0x0001380001127983 */ /* 0x000f280000300800 */
[----:B------:R-:W4:Y:S04]  /*fdf0*/  LDL.LU R19, [R1+0x13c] ;  /* 0x00013c0001137983 */ /* 0x000f280000300800 */
[----:B---3--:R0:W-:Y:S04]  /*fe00*/  STL.64 [R1+0xa30], R6 ;  /* 0x000a300601007387 */ /* 0x0081e80000100a00 */
[----:B------:R-:W3:Y:S04]  /*fe10*/  LDL.LU R4, [R1+0xf0] ;  /* 0x0000f00001047983 */ /* 0x000ee80000300800 */
[----:B------:R-:W3:Y:S04]  /*fe20*/  LDL.LU R5, [R1+0xf4] ;  /* 0x0000f40001057983 */ /* 0x000ee80000300800 */
[----:B0-----:R-:W3:Y:S04]  /*fe30*/  LDL.LU R6, [R1+0xf8] ;  /* 0x0000f80001067983 */ /* 0x001ee80000300800 */
[----:B------:R-:W3:Y:S01]  /*fe40*/  LDL.LU R7, [R1+0xfc] ;  /* 0x0000fc0001077983 */ /* 0x000ee20000300800 */
[----:B--2---:R-:W-:-:S15]  /*fe50*/  HMMA.16816.F32.BF16 R12, R20, R8, R24 ;  /* 0x00000008140c723c */ /* 0x004fde0000041818 */
[----:B------:R-:W-:-:S04]  /*fe60*/  NOP ;  /* 0x0000000000007918 */ /* 0x000fc80000000000 */
[----:B------:R-:W-:Y:S02]  /*fe70*/  IMAD.MOV.U32 R25, RZ, RZ, R14 ;  /* 0x000000ffff197224 */ /* 0x000fe400078e000e */
[----:B------:R-:W-:Y:S02]  /*fe80*/  IMAD.MOV.U32 R24, RZ, RZ, R15 ;  /* 0x000000ffff187224 */ /* 0x000fe400078e000f */
[----:B------:R-:W-:Y:S02]  /*fe90*/  IMAD.MOV.U32 R27, RZ, RZ, R12 ;  /* 0x000000ffff1b7224 */ /* 0x000fe400078e000c */
[----:B------:R-:W-:Y:S01]  /*fea0*/  IMAD.MOV.U32 R26, RZ, RZ, R13 ;  /* 0x000000ffff1a7224 */ /* 0x000fe200078e000d */
[----:B------:R-:W2:Y:S04]  /*feb0*/  LDL.LU.64 R14, [R1+0xa50] ;  /* 0x000a5000010e7983 */ /* 0x000ea80000300a00 */
[----:B------:R-:W4:Y:S04]  /*fec0*/  LDL.LU.64 R12, [R1+0xa48] ;  /* 0x000a4800010c7983 */ /* 0x000f280000300a00 */
[----:B------:R0:W-:Y:S04]  /*fed0*/  STL.64 [R1+0xa28], R10 ;  /* 0x000a280a01007387 */ /* 0x0001e80000100a00 */
[----:B------:R-:W2:Y:S04]  /*fee0*/  LDL.LU R8, [R1+0x120] ;  /* 0x0001200001087983 */ /* 0x000ea80000300800 */
[----:B------:R-:W2:Y:S04]  /*fef0*/  LDL.LU R9, [R1+0x124] ;  /* 0x0001240001097983 */ /* 0x000ea80000300800 */
[----:B0-----:R-:W2:Y:S04]  /*ff00*/  LDL.LU R10, [R1+0x128] ;  /* 0x00012800010a7983 */ /* 0x001ea80000300800 */
[----:B------:R-:W2:Y:S01]  /*ff10*/  LDL.LU R11, [R1+0x12c] ;  /* 0x00012c00010b7983 */ /* 0x000ea20000300800 */
[----:B----4-:R-:W-:-:S15]  /*ff20*/  HMMA.16816.F32.BF16 R16, R20, R12, R16 ;  /* 0x0000000c1410723c */ /* 0x010fde0000041810 */
[----:B------:R-:W-:-:S04]  /*ff30*/  NOP ;  /* 0x0000000000007918 */ /* 0x000fc80000000000 */
[----:B------:R-:W-:Y:S02]  /*ff40*/  IMAD.MOV.U32 R13, RZ, RZ, R18 ;  /* 0x000000ffff0d7224 */ /* 0x000fe400078e0012 */
[----:B------:R-:W-:Y:S02]  /*ff50*/  IMAD.MOV.U32 R12, RZ, RZ, R19 ;  /* 0x000000ffff0c7224 */ /* 0x000fe400078e0013 */
[----:B------:R-:W-:Y:S02]  /*ff60*/  IMAD.MOV.U32 R3, RZ, RZ, R16 ;  /* 0x000000ffff037224 */ /* 0x000fe400078e0010 */
[----:B------:R-:W-:Y:S01]  /*ff70*/  IMAD.MOV.U32 R28, RZ, RZ, R17 ;  /* 0x000000ffff1c7224 */ /* 0x000fe200078e0011 */
[----:B------:R-:W4:Y:S04]  /*ff80*/  LDL.LU.64 R18, [R1+0xa40] ;  /* 0x000a400001127983 */ /* 0x000f280000300a00 */
[----:B------:R-:W3:Y:S02]  /*ff90*/  LDL.LU.64 R16, [R1+0xa38] ;  /* 0x000a380001107983 */ /* 0x000ee40000300a00 */
[----:B---3--:R-:W-:Y:S02]  /*ffa0*/  HMMA.16816.F32.BF16 R20, R20, R16, R4 ;  /* 0x000000101414723c */ /* 0x008fe40000041804 */
[----:B------:R-:W2:-:S15]  /*ffb0*/  LDL.LU.64 R6, [R1+0xa30] ;  /* 0x000a300001067983 */ /* 0x000e9e0000300a00 */
[----:B------:R-:W-:Y:S02]  /*ffc0*/  NOP ;  /* 0x0000000000007918 */ /* 0x000fe40000000000 */
[----:B------:R-:W-:Y:S04]  /*ffd0*/  STL.64 [R1+0x8a0], R22 ;  /* 0x0008a01601007387 */ /* 0x000fe80000100a00 */
[----:B------:R0:W-:Y:S04]  /*ffe0*/  STL.64 [R1+0x898], R20 ;  /* 0x0008981401007387 */ /* 0x0001e80000100a00 */
[----:B0-----:R-:W2:Y:S04]  /*fff0*/  LDL.LU.64 R20, [R1+0x40] ;  /* 0x0000400001147983 */ /* 0x001ea80000300a00 */
[----:B------:R-:W2:Y:S02]  /*10000*/  LDL.LU.64 R22, [R1+0x48] ;  /* 0x0000480001167983 */ /* 0x000ea40000300a00 */
[----:B--2---:R-:W-:Y:S01]  /*10010*/  HMMA.16816.F32.BF16 R8, R20, R6, R8 ;  /* 0x000000061408723c */ /* 0x004fe20000041808 */
[----:B------:R-:W-:-:S02]  /*10020*/  IMAD.MOV.U32 R4, RZ, RZ, R20 ;  /* 0x000000ffff047224 */ /* 0x000fc400078e0014 */
[----:B------:R-:W-:Y:S02]  /*10030*/  IMAD.MOV.U32 R5, RZ, RZ, R21 ;  /* 0x000000ffff057224 */ /* 0x000fe400078e0015 */
[----:B------:R-:W-:Y:S02]  /*10040*/  IMAD.MOV.U32 R20, RZ, RZ, R3 ;  /* 0x000000ffff147224 */ /* 0x000fe400078e0003 */
[----:B------:R-:W-:-:S12]  /*10050*/  IMAD.MOV.U32 R21, RZ, RZ, R28 ;  /* 0x000000ffff157224 */ /* 0x000fd800078e001c */
[----:B------:R0:W-:Y:S04]  /*10060*/  STL.64 [R1+0xf0], R8 ;  /* 0x0000f00801007387 */ /* 0x0001e80000100a00 */
[----:B------:R1:W-:Y:S01]  /*10070*/  STL.64 [R1+0xf8], R10 ;  /* 0x0000f80a01007387 */ /* 0x0003e20000100a00 */
[----:B0-----:R-:W-:Y:S02]  /*10080*/  IMAD.MOV.U32 R9, RZ, RZ, R22 ;  /* 0x000000ffff097224 */ /* 0x001fe400078e0016 */
[----:B------:R-:W-:Y:S02]  /*10090*/  IMAD.MOV.U32 R8, RZ, RZ, R23 ;  /* 0x000000ffff087224 */ /* 0x000fe400078e0017 */
[----:B------:R-:W-:Y:S02]  /*100a0*/  IMAD.MOV.U32 R22, RZ, RZ, R13 ;  /* 0x000000ffff167224 */ /* 0x000fe400078e000d */
[----:B------:R-:W-:Y:S01]  /*100b0*/  IMAD.MOV.U32 R23, RZ, RZ, R12 ;  /* 0x000000ffff177224 */ /* 0x000fe200078e000c */
[----:B-1----:R-:W2:Y:S04]  /*100c0*/  LDL.LU.64 R10, [R1+0xa28] ;  /* 0x000a2800010a7983 */ /* 0x002ea80000300a00 */
[----:B------:R-:W-:Y:S04]  /*100d0*/  STL.64 [R1+0x968], R6 ;  /* 0x0009680601007387 */ /* 0x000fe80000100a00 */
[----:B------:R-:W3:Y:S04]  /*100e0*/  LDL.LU R3, [R1+0xa24] ;  /* 0x000a240001037983 */ /* 0x000ee80000300800 */
[----:B------:R-:W2:Y:S04]  /*100f0*/  LDL.LU R28, [R1+0xa20] ;  /* 0x000a2000011c7983 */ /* 0x000ea80000300800 */
[----:B------:R0:W-:Y:S04]  /*10100*/  STL.64 [R1+0x8b0], R22 ;  /* 0x0008b01601007387 */ /* 0x0001e80000100a00 */
[----:B------:R1:W-:Y:S01]  /*10110*/  STL.64 [R1+0x8a8], R20 ;  /* 0x0008a81401007387 */ /* 0x0003e20000100a00 */
[----:B0-----:R-:W-:-:S02]  /*10120*/  IMAD.MOV.U32 R23, RZ, RZ, R24 ;  /* 0x000000ffff177224 */ /* 0x001fc400078e0018 */
[----:B------:R-:W-:Y:S01]  /*10130*/  IMAD.MOV.U32 R22, RZ, RZ, R25 ;  /* 0x000000ffff167224 */ /* 0x000fe200078e0019 */
[----:B------:R-:W2:Y:S01]  /*10140*/  LDL.LU R24, [R1] ;  /* 0x0000000001187983 */ /* 0x000ea20000300800 */
[----:B-1----:R-:W-:-:S03]  /*10150*/  IMAD.MOV.U32 R21, RZ, RZ, R26 ;  /* 0x000000ffff157224 */ /* 0x002fc600078e001a */
[----:B------:R-:W2:Y:S01]  /*10160*/  LDL.LU R25, [R1+0x4] ;  /* 0x0000040001197983 */ /* 0x000ea20000300800 */
[----:B------:R-:W-:-:S03]  /*10170*/  IMAD.MOV.U32 R20, RZ, RZ, R27 ;  /* 0x000000ffff147224 */ /* 0x000fc600078e001b */
[----:B------:R-:W2:Y:S04]  /*10180*/  LDL.LU R26, [R1+0x8] ;  /* 0x00000800011a7983 */ /* 0x000ea80000300800 */
[----:B------:R-:W2:Y:S04]  /*10190*/  LDL.LU R27, [R1+0xc] ;  /* 0x00000c00011b7983 */ /* 0x000ea80000300800 */
[----:B--2---:R-:W-:Y:S04]  /*101a0*/  STL.64 [R1+0x920], R26 ;  /* 0x0009201a01007387 */ /* 0x004fe80000100a00 */
[----:B------:R-:W-:Y:S04]  /*101b0*/  STL.64 [R1+0x918], R24 ;  /* 0x0009181801007387 */ /* 0x000fe80000100a00 */
[----:B------:R-:W-:Y:S04]  /*101c0*/  STL.64 [R1+0x8c0], R22 ;  /* 0x0008c01601007387 */ /* 0x000fe80000100a00 */
[----:B------:R0:W-:Y:S02]  /*101d0*/  STL.64 [R1+0x8b8], R20 ;  /* 0x0008b81401007387 */ /* 0x0001e40000100a00 */
[----:B0-----:R-:W-:-:S02]  /*101e0*/  IMAD.MOV.U32 R20, RZ, RZ, R29 ;  /* 0x000000ffff147224 */ /* 0x001fc400078e001d */
[----:B------:R-:W2:Y:S01]  /*101f0*/  LDL.LU R29, [R1+0xa1c] ;  /* 0x000a1c00011d7983 */ /* 0x000ea20000300800 */
[----:B----4-:R-:W-:Y:S02]  /*10200*/  IMAD.MOV.U32 R22, RZ, RZ, R19 ;  /* 0x000000ffff167224 */ /* 0x010fe400078e0013 */
[----:B------:R-:W-:Y:S02]  /*10210*/  IMAD.MOV.U32 R23, RZ, RZ, R14 ;  /* 0x000000ffff177224 */ /* 0x000fe400078e000e */
[----:B------:R-:W-:Y:S02]  /*10220*/  IMAD.MOV.U32 R21, RZ, RZ, R18 ;  /* 0x000000ffff157224 */ /* 0x000fe400078e0012 */
[----:B------:R-:W4:Y:S04]  /*10230*/  LDL.LU R18, [R1+0xa18] ;  /* 0x000a180001127983 */ /* 0x000f280000300800 */
[----:B------:R-:W4:Y:S04]  /*10240*/  LDL.LU R19, [R1+0xa14] ;  /* 0x000a140001137983 */ /* 0x000f280000300800 */
[----:B------:R-:W4:Y:S04]  /*10250*/  LDL.LU R14, [R1+0xa10] ;  /* 0x000a1000010e7983 */ /* 0x000f280000300800 */
[----:B------:R0:W-:Y:S04]  /*10260*/  STL.64 [R1+0x8e0], R22 ;  /* 0x0008e01601007387 */ /* 0x0001e80000100a00 */
[----:B------:R1:W-:Y:S01]  /*10270*/  STL.64 [R1+0x8d8], R20 ;  /* 0x0008d81401007387 */ /* 0x0003e20000100a00 */
[----:B0-----:R-:W-:-:S02]  /*10280*/  IMAD.MOV.U32 R22, RZ, RZ, R11 ;  /* 0x000000ffff167224 */ /* 0x001fc400078e000b */
[----:B-1----:R-:W-:Y:S02]  /*10290*/  IMAD.MOV.U32 R20, RZ, RZ, R15 ;  /* 0x000000ffff147224 */ /* 0x002fe400078e000f */
[----:B------:R-:W-:Y:S01]  /*102a0*/  IMAD.MOV.U32 R23, RZ, RZ, R0 ;  /* 0x000000ffff177224 */ /* 0x000fe200078e0000 */
[----:B------:R-:W4:Y:S01]  /*102b0*/  LDL.LU R15, [R1+0xa0c] ;  /* 0x000a0c00010f7983 */ /* 0x000f220000300800 */
[----:B------:R-:W-:-:S03]  /*102c0*/  IMAD.MOV.U32 R21, RZ, RZ, R10 ;  /* 0x000000ffff157224 */ /* 0x000fc600078e000a */
[----:B------:R-:W4:Y:S04]  /*102d0*/  LDL.LU R10, [R1+0xa08] ;  /* 0x000a0800010a7983 */ /* 0x000f280000300800 */
[----:B------:R-:W4:Y:S04]  /*102e0*/  LDL.LU R11, [R1+0xa04] ;  /* 0x000a0400010b7983 */ /* 0x000f280000300800 */
[----:B------:R-:W4:Y:S04]  /*102f0*/  LDL.LU R0, [R1+0xa00] ;  /* 0x000a000001007983 */ /* 0x000f280000300800 */
[----:B------:R3:W-:Y:S04]  /*10300*/  STL.64 [R1+0x8f0], R22 ;  /* 0x0008f01601007387 */ /* 0x0007e80000100a00 */
[----:B------:R0:W-:Y:S01]  /*10310*/  STL.64 [R1+0x8e8], R20 ;  /* 0x0008e81401007387 */ /* 0x0001e20000100a00 */
[----:B---3--:R-:W-:-:S02]  /*10320*/  IMAD.MOV.U32 R22, RZ, RZ, R3 ;  /* 0x000000ffff167224 */ /* 0x008fc400078e0003 */
[----:B0-----:R-:W-:Y:S02]  /*10330*/  IMAD.MOV.U32 R21, RZ, RZ, R28 ;  /* 0x000000ffff157224 */ /* 0x001fe400078e001c */
[----:B------:R-:W-:Y:S02]  /*10340*/  IMAD.MOV.U32 R23, RZ, RZ, R2 ;  /* 0x000000ffff177224 */ /* 0x000fe400078e0002 */
[----:B--2---:R-:W-:Y:S02]  /*10350*/  IMAD.MOV.U32 R20, RZ, RZ, R29 ;  /* 0x000000ffff147224 */ /* 0x004fe400078e001d */
[----:B------:R-:W2:Y:S04]  /*10360*/  LDL.LU R29, [R1+0x9fc] ;  /* 0x0009fc00011d7983 */ /* 0x000ea80000300800 */
[----:B------:R-:W3:Y:S04]  /*10370*/  LDL.LU R28, [R1+0x9f8] ;  /* 0x0009f800011c7983 */ /* 0x000ee80000300800 */
[----:B------:R-:W2:Y:S04]  /*10380*/  LDL.LU R3, [R1+0x9f4] ;  /* 0x0009f40001037983 */ /* 0x000ea80000300800 */
[----:B------:R-:W2:Y:S04]  /*10390*/  LDL.LU R2, [R1+0x9f0] ;  /* 0x0009f00001027983 */ /* 0x000ea80000300800 */
[----:B------:R-:W2:Y:S04]  /*103a0*/  LDL.LU R24, [R1+0x20] ;  /* 0x0000200001187983 */ /* 0x000ea80000300800 */
[----:B------:R-:W2:Y:S04]  /*103b0*/  LDL.LU R25, [R1+0x24] ;  /* 0x0000240001197983 */ /* 0x000ea80000300800 */
[----:B------:R-:W2:Y:S04]  /*103c0*/  LDL.LU R26, [R1+0x28] ;  /* 0x00002800011a7983 */ /* 0x000ea80000300800 */
[----:B------:R-:W2:Y:S04]  /*103d0*/  LDL.LU R27, [R1+0x2c] ;  /* 0x00002c00011b7983 */ /* 0x000ea80000300800 */
[----:B--2---:R-:W-:Y:S04]  /*103e0*/  STL.64 [R1+0x978], R26 ;  /* 0x0009781a01007387 */ /* 0x004fe80000100a00 */
[----:B------:R-:W-:Y:S04]  /*103f0*/  STL.64 [R1+0x970], R24 ;  /* 0x0009701801007387 */ /* 0x000fe80000100a00 */
[----:B------:R-:W-:Y:S04]  /*10400*/  STL.64 [R1+0x900], R22 ;  /* 0x0009001601007387 */ /* 0x000fe80000100a00 */
[----:B------:R4:W-:Y:S02]  /*10410*/  STL.64 [R1+0x8f8], R20 ;  /* 0x0008f81401007387 */ /* 0x0009e40000100a00 */
[----:B----4-:R-:W-:-:S02]  /*10420*/  IMAD.MOV.U32 R20, RZ, RZ, R15 ;  /* 0x000000ffff147224 */ /* 0x010fc400078e000f */
[----:B------:R-:W2:Y:S01]  /*10430*/  LDL.LU R15, [R1+0x9ec] ;  /* 0x0009ec00010f7983 */ /* 0x000ea20000300800 */
[----:B------:R-:W-:Y:S02]  /*10440*/  IMAD.MOV.U32 R22, RZ, RZ, R19 ;  /* 0x000000ffff167224 */ /* 0x000fe400078e0013 */
        /* <DEDUP_REMOVED lines=17> */
[----:B0-----:R-:W-:-:S02]  /*10560*/  IMAD.MOV.U32 R22, RZ, RZ, R3 ;  /* 0x000000ffff167224 */ /* 0x001fc400078e0003 */
[----:B-1----:R-:W-:Y:S02]  /*10570*/  IMAD.MOV.U32 R21, RZ, RZ, R2 ;  /* 0x000000ffff157224 */ /* 0x002fe400078e0002 */
[----:B---3--:R-:W-:Y:S02]  /*10580*/  IMAD.MOV.U32 R23, RZ, RZ, R28 ;  /* 0x000000ffff177224 */ /* 0x008fe400078e001c */
        /* <DEDUP_REMOVED lines=10> */
[----:B------:R0:W-:Y:S04]  /*10630*/  STL.64 [R1+0x980], R24 ;  /* 0x0009801801007387 */ /* 0x0001e80000100a00 */
[----:B0-----:R-:W2:Y:S04]  /*10640*/  LDL.LU R24, [R1+0x100] ;  /* 0x0001000001187983 */ /* 0x001ea80000300800 */
        /* <DEDUP_REMOVED lines=9> */
[----:B------:R4:W-:Y:S04]  /*106e0*/  STL.64 [R1+0x940], R22 ;  /* 0x0009401601007387 */ /* 0x0009e80000100a00 */
[----:B------:R0:W-:Y:S01]  /*106f0*/  STL.64 [R1+0x938], R20 ;  /* 0x0009381401007387 */ /* 0x0001e20000100a00 */
[----:B----4-:R-:W-:-:S02]  /*10700*/  IMAD.MOV.U32 R22, RZ, RZ, R19 ;  /* 0x000000ffff167224 */ /* 0x010fc400078e0013 */
[----:B0-----:R-:W-:Y:S02]  /*10710*/  IMAD.MOV.U32 R20, RZ, RZ, R29 ;  /* 0x000000ffff147224 */ /* 0x001fe400078e001d */
[----:B------:R-:W-:Y:S01]  /*10720*/  IMAD.MOV.U32 R23, RZ, RZ, R14 ;  /* 0x000000ffff177224 */ /* 0x000fe200078e000e */
[----:B------:R-:W4:Y:S01]  /*10730*/  LDL.LU R29, [R1+0x9bc] ;  /* 0x0009bc00011d7983 */ /* 0x000f220000300800 */
[----:B------:R-:W-:-:S03]  /*10740*/  IMAD.MOV.U32 R21, RZ, RZ, R18 ;  /* 0x000000ffff157224 */ /* 0x000fc600078e0012 */
[----:B------:R-:W2:Y:S04]  /*10750*/  LDL.LU R18, [R1+0x9b8] ;  /* 0x0009b80001127983 */ /* 0x000ea80000300800 */
[----:B------:R-:W2:Y:S04]  /*10760*/  LDL.LU R19, [R1+0x9b4] ;  /* 0x0009b40001137983 */ /* 0x000ea80000300800 */
[----:B------:R-:W2:Y:S04]  /*10770*/  LDL.LU R14, [R1+0x9b0] ;  /* 0x0009b000010e7983 */ /* 0x000ea80000300800 */
[----:B------:R-:W-:Y:S04]  /*10780*/  STL.64 [R1+0x950], R22 ;  /* 0x0009501601007387 */ /* 0x000fe80000100a00 */
[----:B------:R0:W-:Y:S02]  /*10790*/  STL.64 [R1+0x948], R20 ;  /* 0x0009481401007387 */ /* 0x0001e40000100a00 */
[----:B0-----:R-:W-:-:S02]  /*107a0*/  IMAD.MOV.U32 R20, RZ, RZ, R15 ;  /* 0x000000ffff147224 */ /* 0x001fc400078e000f */
[----:B------:R-:W-:Y:S01]  /*107b0*/  IMAD.MOV.U32 R21, RZ, RZ, R10 ;  /* 0x000000ffff157224 */ /* 0x000fe200078e000a */
[----:B------:R-:W2:Y:S04]  /*107c0*/  LDL.LU R15, [R1+0x9ac] ;  /* 0x0009ac00010f7983 */ /* 0x000ea80000300800 */
[----:B------:R-:W2:Y:S01]  /*107d0*/  LDL.LU R10, [R1+0x9a8] ;  /* 0x0009a800010a7983 */ /* 0x000ea20000300800 */
[----:B------:R-:W-:-:S03]  /*107e0*/  IMAD.MOV.U32 R22, RZ, RZ, R11 ;  /* 0x000000ffff167224 */ /* 0x000fc600078e000b */
[----:B------:R-:W2:Y:S01]  /*107f0*/  LDL.LU R11, [R1+0x9a4] ;  /* 0x0009a400010b7983 */ /* 0x000ea20000300800 */
[----:B------:R-:W-:Y:S02]  /*10800*/  IMAD.MOV.U32 R6, RZ, RZ, R9 ;  /* 0x000000ffff067224 */ /* 0x000fe400078e0009 */
[----:B------:R-:W-:Y:S02]  /*10810*/  IMAD.MOV.U32 R7, RZ, RZ, R8 ;  /* 0x000000ffff077224 */ /* 0x000fe400078e0008 */
[----:B------:R-:W-:Y:S02]  /*10820*/  IMAD.MOV.U32 R23, RZ, RZ, R0 ;  /* 0x000000ffff177224 */ /* 0x000fe400078e0000 */
[----:B------:R-:W3:Y:S04]  /*10830*/  LDL.LU R0, [R1+0x9a0] ;  /* 0x0009a00001007983 */ /* 0x000ee80000300800 */
[----:B------:R-:W-:Y:S04]  /*10840*/  STL.64 [R1+0x960], R22 ;  /* 0x0009601601007387 */ /* 0x000fe80000100a00 */
[----:B------:R-:W-:Y:S01]  /*10850*/  STL.64 [R1+0x958], R20 ;  /* 0x0009581401007387 */ /* 0x000fe20000100a00 */
[----:B--2---:R-:W-:-:S15]  /*10860*/  HMMA.16816.F32.BF16 R24, R4, R10, R24 ;  /* 0x0000000a0418723c */ /* 0x004fde0000041818 */
[----:B------:R-:W-:-:S04]  /*10870*/  NOP ;  /* 0x0000000000007918 */ /* 0x000fc80000000000 */
[----:B------:R-:W-:Y:S01]  /*10880*/  STL.64 [R1+0x1b0], R24 ;  /* 0x0001b01801007387 */ /* 0x000fe20000100a00 */
[----:B------:R-:W-:Y:S02]  /*10890*/  IMAD.MOV.U32 R13, RZ, RZ, R27 ;  /* 0x000000ffff0d7224 */ /* 0x000fe400078e001b */
[----:B------:R-:W-:Y:S01]  /*108a0*/  IMAD.MOV.U32 R17, RZ, RZ, R26 ;  /* 0x000000ffff117224 */ /* 0x000fe200078e001a */
[----:B------:R0:W-:Y:S01]  /*108b0*/  STL.64 [R1+0x1b8], R26 ;  /* 0x0001b81a01007387 */ /* 0x0001e20000100a00 */
[----:B------:R-:W-:Y:S02]  /*108c0*/  IMAD.MOV.U32 R12, RZ, RZ, R25 ;  /* 0x000000ffff0c7224 */ /* 0x000fe400078e0019 */
[----:B------:R-:W-:Y:S01]  /*108d0*/  IMAD.MOV.U32 R16, RZ, RZ, R24 ;  /* 0x000000ffff107224 */ /* 0x000fe200078e0018 */
[----:B0-----:R-:W2:Y:S04]  /*108e0*/  LDL.LU.64 R26, [R1+0x998] ;  /* 0x00099800011a7983 */ /* 0x001ea80000300a00 */
[----:B------:R-:W2:Y:S04]  /*108f0*/  LDL.LU.64 R24, [R1+0x990] ;  /* 0x0009900001187983 */ /* 0x000ea80000300a00 */
        /* <DEDUP_REMOVED lines=8> */
[----:B------:R0:W-:Y:S01]  /*10980*/  STL.64 [R1+0x188], R26 ;  /* 0x0001881a01007387 */ /* 0x0001e20000100a00 */
[----:B------:R-:W-:-:S03]  /*10990*/  IMAD.MOV.U32 R8, RZ, RZ, R24 ;  /* 0x000000ffff087224 */ /* 0x000fc600078e0018 */
[----:B0-----:R-:W2:Y:S04]  /*109a0*/  LDL.LU.64 R26, [R1+0x988] ;  /* 0x00098800011a7983 */ /* 0x001ea80000300a00 */
[----:B------:R-:W2:Y:S04]  /*109b0*/  LDL.LU.64 R24, [R1+0x980] ;  /* 0x0009800001187983 */ /* 0x000ea80000300a00 */
[----:B------:R-:W-:Y:S04]  /*109c0*/  STL [R1+0x82c], R8 ;  /* 0x00082c0801007387 */ /* 0x000fe80000100800 */
[----:B------:R-:W-:Y:S01]  /*109d0*/  STL [R1+0x828], R9 ;  /* 0x0008280901007387 */ /* 0x000fe20000100800 */
[----:B--2---:R-:W-:Y:S03]  /*109e0*/  HMMA.16816.F32.BF16 R4, R4, R18, R24 ;  /* 0x000000120404723c */ /* 0x004fe60000041818 */
[----:B------:R-:W2:Y:S04]  /*109f0*/  LDL.LU.64 R26, [R1+0x978] ;  /* 0x00097800011a7983 */ /* 0x000ea80000300a00 */
[----:B------:R-:W2:-:S12]  /*10a00*/  LDL.LU.64 R24, [R1+0x970] ;  /* 0x0009700001187983 */ /* 0x000e980000300a00 */
[----:B------:R-:W-:Y:S04]  /*10a10*/  STL.64 [R1+0x140], R4 ;  /* 0x0001400401007387 */ /* 0x000fe80000100a00 */
[----:B------:R0:W-:Y:S04]  /*10a20*/  STL.64 [R1+0x148], R6 ;  /* 0x0001480601007387 */ /* 0x0001e80000100a00 */
[----:B0-----:R-:W2:Y:S01]  /*10a30*/  LDL.LU.64 R6, [R1+0x968] ;  /* 0x0009680001067983 */ /* 0x001ea20000300a00 */
[----:B----4-:R-:W-:Y:S02]  /*10a40*/  IMAD.MOV.U32 R20, RZ, RZ, R29 ;  /* 0x000000ffff147224 */ /* 0x010fe400078e001d */
[----:B------:R-:W-:-:S02]  /*10a50*/  IMAD.MOV.U32 R21, RZ, RZ, R28 ;  /* 0x000000ffff157224 */ /* 0x000fc400078e001c */
[----:B------:R-:W-:Y:S02]  /*10a60*/  IMAD.MOV.U32 R22, RZ, RZ, R3 ;  /* 0x000000ffff167224 */ /* 0x000fe400078e0003 */
[----:B---3--:R-:W-:Y:S01]  /*10a70*/  IMAD.MOV.U32 R23, RZ, RZ, R2 ;  /* 0x000000ffff177224 */ /* 0x008fe200078e0002 */
[----:B------:R-:W3:Y:S04]  /*10a80*/  LDL.LU R9, [R1+0x704] ;  /* 0x0007040001097983 */ /* 0x000ee80000300800 */
[----:B------:R-:W4:Y:S04]  /*10a90*/  LDL.LU R8, [R1+0x6fc] ;  /* 0x0006fc0001087983 */ /* 0x000f280000300800 */
[----:B------:R-:W3:Y:S04]  /*10aa0*/  LDL.LU R13, [R1+0x6f4] ;  /* 0x0006f400010d7983 */ /* 0x000ee80000300800 */
[----:B------:R-:W3:Y:S04]  /*10ab0*/  LDL.LU R12, [R1+0x6ec] ;  /* 0x0006ec00010c7983 */ /* 0x000ee80000300800 */
[----:B------:R-:W3:Y:S04]  /*10ac0*/  LDL.LU R17, [R1+0x6e4] ;  /* 0x0006e40001117983 */ /* 0x000ee80000300800 */
[----:B------:R-:W3:Y:S04]  /*10ad0*/  LDL.LU R16, [R1+0x6dc] ;  /* 0x0006dc0001107983 */ /* 0x000ee80000300800 */
[----:B------:R-:W3:Y:S01]  /*10ae0*/  LDL.LU R28, [R1+0x700] ;  /* 0x00070000011c7983 */ /* 0x000ee20000300800 */
[----:B------:R-:W0:Y:S01]  /*10af0*/  LDC R29, c[0x0][0x3a8] ;  /* 0x0000ea00ff1d7b82 */ /* 0x000e220000000800 */
[----:B--2---:R-:W-:-:S15]  /*10b00*/  HMMA.16816.F32.BF16 R20, R24, R6, R20 ;  /* 0x000000061814723c */ /* 0x004fde0000041814 */
[----:B------:R-:W-:-:S04]  /*10b10*/  NOP ;  /* 0x0000000000007918 */ /* 0x000fc80000000000 */
[----:B------:R-:W-:Y:S04]  /*10b20*/  STL.64 [R1+0x1c0], R20 ;  /* 0x0001c01401007387 */ /* 0x000fe80000100a00 */
[----:B------:R1:W-:Y:S04]  /*10b30*/  STL.64 [R1+0x1c8], R22 ;  /* 0x0001c81601007387 */ /* 0x0003e80000100a00 */
[----:B-1----:R-:W2:Y:S04]  /*10b40*/  LDL.LU.64 R22, [R1+0x960] ;  /* 0x0009600001167983 */ /* 0x002ea80000300a00 */
[----:B------:R-:W2:Y:S02]  /*10b50*/  LDL.LU.64 R20, [R1+0x958] ;  /* 0x0009580001147983 */ /* 0x000ea40000300a00 */
        /* <DEDUP_REMOVED lines=12> */
[----:B--2---:R-:W-:Y:S02]  /*10c20*/  HMMA.16816.F32.BF16 R24, R24, R18, R20 ;  /* 0x000000121818723c */ /* 0x004fe40000041814 */
[----:B------:R-:W2:Y:S04]  /*10c30*/  LDL.LU.64 R22, [R1+0x930] ;  /* 0x0009300001167983 */ /* 0x000ea80000300a00 */
[----:B------:R-:W2:-:S13]  /*10c40*/  LDL.LU.64 R20, [R1+0x928] ;  /* 0x0009280001147983 */ /* 0x000e9a0000300a00 */
        /* <DEDUP_REMOVED lines=34> */
[----:B-1----:R-:W3:Y:S01]  /*10e70*/  LDL.LU R7, [R1+0x2f4] ;  /* 0x0002f40001077983 */ /* 0x002ee20000300800 */
[----:B--2---:R-:W-:-:S15]  /*10e80*/  HMMA.16816.F32.BF16 R20, R24, R10, R20 ;  /* 0x0000000a1814723c */ /* 0x004fde0000041814 */
[----:B------:R-:W-:-:S04]  /*10e90*/  NOP ;  /* 0x0000000000007918 */ /* 0x000fc80000000000 */
[----:B------:R-:W-:Y:S04]  /*10ea0*/  STL.64 [R1+0x120], R20 ;  /* 0x0001201401007387 */ /* 0x000fe80000100a00 */
[----:B------:R1:W-:Y:S04]  /*10eb0*/  STL.64 [R1+0x128], R22 ;  /* 0x0001281601007387 */ /* 0x0003e80000100a00 */
[----:B-1----:R-:W2:Y:S04]  /*10ec0*/  LDL.LU.64 R22, [R1+0x8b0] ;  /* 0x0008b00001167983 */ /* 0x002ea80000300a00 */
[----:B------:R-:W2:Y:S04]  /*10ed0*/  LDL.LU.64 R20, [R1+0x8a8] ;  /* 0x0008a80001147983 */ /* 0x000ea80000300a00 */
[----:B------:R-:W3:Y:S01]  /*10ee0*/  LDL.LU.64 R10, [R1+0x1d0] ;  /* 0x0001d000010a7983 */ /* 0x000ee20000300a00 */
[----:B--2---:R-:W-:-:S15]  /*10ef0*/  HMMA.16816.F32.BF16 R20, R24, R14, R20 ;  /* 0x0000000e1814723c */ /* 0x004fde0000041814 */
[----:B------:R-:W-:-:S04]  /*10f00*/  NOP ;  /* 0x0000000000007918 */ /* 0x000fc80000000000 */
[----:B------:R-:W-:Y:S04]  /*10f10*/  STL.64 [R1+0x100], R20 ;  /* 0x0001001401007387 */ /* 0x000fe80000100a00 */
[----:B------:R1:W-:Y:S04]  /*10f20*/  STL.64 [R1+0x108], R22 ;  /* 0x0001081601007387 */ /* 0x0003e80000100a00 */
[----:B-1----:R-:W2:Y:S04]  /*10f30*/  LDL.LU.64 R22, [R1+0x8a0] ;  /* 0x0008a00001167983 */ /* 0x002ea80000300a00 */
[----:B------:R-:W2:Y:S04]  /*10f40*/  LDL.LU.64 R20, [R1+0x898] ;  /* 0x0008980001147983 */ /* 0x000ea80000300a00 */
[----:B------:R-:W2:Y:S01]  /*10f50*/  LDL.LU.64 R14, [R1+0x1d8] ;  /* 0x0001d800010e7983 */ /* 0x000ea20000300a00 */
[----:B0-----:R-:W-:-:S04]  /*10f60*/  IMAD.SHL.U32 R29, R29, 0x40, RZ ;  /* 0x000000401d1d7824 */ /* 0x001fc800078e00ff */
[----:B------:R-:W-:Y:S02]  /*10f70*/  IMAD.SHL.U32 R29, R29, 0x2, RZ ;  /* 0x000000021d1d7824 */ /* 0x000fe400078e00ff */
[----:B---3--:R-:W-:-:S03]  /*10f80*/  VIADD R7, R7, 0x1 ;  /* 0x0000000107077836 */ /* 0x008fc60000000000 */
[-C--:B------:R-:W-:Y:S02]  /*10f90*/  IADD3 R4, P1, PT, R10, R29.reuse, RZ ;  /* 0x0000001d0a047210 */ /* 0x080fe40007f3e0ff */
[----:B------:R-:W-:-:S03]  /*10fa0*/  IADD3 R9, P3, PT, R9, R29, RZ ;  /* 0x0000001d09097210 */ /* 0x000fc60007f7e0ff */
[--C-:B------:R-:W-:Y:S01]  /*10fb0*/  IMAD.X R5, R11, 0x1, R0.reuse, P1 ;  /* 0x000000010b057824 */ /* 0x100fe200008e0600 */
[-C--:B----4-:R-:W-:Y:S02]  /*10fc0*/  IADD3 R8, P4, PT, R8, R29.reuse, RZ ;  /* 0x0000001d08087210 */ /* 0x090fe40007f9e0ff */
[-C--:B------:R-:W-:Y:S02]  /*10fd0*/  IADD3 R13, P5, PT, R13, R29.reuse, RZ ;  /* 0x0000001d0d0d7210 */ /* 0x080fe40007fbe0ff */
[-C--:B------:R-:W-:Y:S02]  /*10fe0*/  IADD3 R12, P6, PT, R12, R29.reuse, RZ ;  /* 0x0000001d0c0c7210 */ /* 0x080fe40007fde0ff */
[-C--:B------:R-:W-:Y:S02]  /*10ff0*/  IADD3 R17, P1, PT, R17, R29.reuse, RZ ;  /* 0x0000001d11117210 */ /* 0x080fe40007f3e0ff */
[-C--:B------:R-:W-:Y:S01]  /*11000*/  IADD3 R16, P2, PT, R16, R29.reuse, RZ ;  /* 0x0000001d10107210 */ /* 0x080fe20007f5e0ff */
[----:B------:R-:W-:Y:S01]  /*11010*/  IMAD.X R28, R28, 0x1, R0, P3 ;  /* 0x000000011c1c7824 */ /* 0x000fe200018e0600 */
[----:B--2---:R-:W-:Y:S01]  /*11020*/  HMMA.16816.F32.BF16 R20, R24, R18, R20 ;  /* 0x000000121814723c */ /* 0x004fe20000041814 */
[----:B------:R-:W-:-:S05]  /*11030*/  IADD3 R3, P0, PT, R14, R29, RZ ;  /* 0x0000001d0e037210 */ /* 0x000fca0007f1e0ff */
[----:B------:R-:W-:Y:S01]  /*11040*/  IMAD.X R2, R15, 0x1, R0, P0 ;  /* 0x000000010f027824 */ /* 0x000fe200000e0600 */
[----:B------:R-:W-:Y:S04]  /*11050*/  STL [R1+0x830], R3 ;  /* 0x0008300301007387 */ /* 0x000fe80000100800 */
[----:B------:R-:W-:Y:S04]  /*11060*/  STL [R1+0x834], R4 ;  /* 0x0008340401007387 */ /* 0x000fe80000100800 */
[----:B------:R-:W-:Y:S04]  /*11070*/  STL [R1+0x838], R2 ;  /* 0x0008380201007387 */ /* 0x000fe80000100800 */
[----:B------:R-:W-:Y:S04]  /*11080*/  STL [R1+0x2f4], R7 ;  /* 0x0002f40701007387 */ /* 0x000fe80000100800 */
[----:B------:R-:W-:Y:S01]  /*11090*/  STL [R1+0x83c], R5 ;  /* 0x00083c0501007387 */ /* 0x000fe20000100800 */
[----:B------:R-:W-:-:S03]  /*110a0*/  IMAD.MOV.U32 R10, RZ, RZ, R23 ;  /* 0x000000ffff0a7224 */ /* 0x000fc600078e0017 */
[----:B------:R-:W-:Y:S04]  /*110b0*/  STL.64 [R1+0xb0], R20 ;  /* 0x0000b01401007387 */ /* 0x000fe80000100a00 */
[----:B------:R-:W-:Y:S04]  /*110c0*/  STL.64 [R1+0xb8], R22 ;  /* 0x0000b81601007387 */ /* 0x000fe80000100a00 */
[----:B------:R-:W-:Y:S04]  /*110d0*/  STL [R1+0x840], R10 ;  /* 0x0008400a01007387 */ /* 0x000fe80000100800 */
[----:B------:R-:W-:Y:S04]  /*110e0*/  STL [R1+0x704], R9 ;  /* 0x0007040901007387 */ /* 0x000fe80000100800 */
[----:B------:R-:W-:Y:S04]  /*110f0*/  STL [R1+0x6fc], R8 ;  /* 0x0006fc0801007387 */ /* 0x000fe80000100800 */
[----:B------:R-:W-:Y:S04]  /*11100*/  STL [R1+0x6f4], R13 ;  /* 0x0006f40d01007387 */ /* 0x000fe80000100800 */
[----:B------:R-:W-:Y:S04]  /*11110*/  STL [R1+0x6ec], R12 ;  /* 0x0006ec0c01007387 */ /* 0x000fe80000100800 */
[----:B------:R0:W-:Y:S04]  /*11120*/  STL [R1+0x894], R0 ;  /* 0x0008940001007387 */ /* 0x0001e80000100800 */
[----:B------:R-:W-:Y:S04]  /*11130*/  STL [R1+0x6e4], R17 ;  /* 0x0006e41101007387 */ /* 0x000fe80000100800 */
[----:B0-----:R-:W2:Y:S04]  /*11140*/  LDL.LU R0, [R1+0x6d4] ;  /* 0x0006d40001007983 */ /* 0x001ea80000300800 */
[----:B------:R-:W-:Y:S04]  /*11150*/  STL [R1+0x6dc], R16 ;  /* 0x0006dc1001007387 */ /* 0x000fe80000100800 */
[----:B------:R-:W3:Y:S04]  /*11160*/  LDL.LU R10, [R1+0x6c4] ;  /* 0x0006c400010a7983 */ /* 0x000ee80000300800 */
[----:B------:R-:W-:Y:S01]  /*11170*/  STL [R1+0x700], R28 ;  /* 0x0007001c01007387 */ /* 0x000fe20000100800 */
[----:B------:R-:W-:-:S03]  /*11180*/  ISETP.NE.U32.AND P0, PT, R7, UR7, PT ;  /* 0x0000000707007c0c */ /* 0x000fc6000bf05070 */
[----:B---3--:R0:W-:Y:S04]  /*11190*/  STL [R1+0x890], R10 ;  /* 0x0008900a01007387 */ /* 0x0081e80000100800 */
[----:B0-----:R-:W3:Y:S04]  /*111a0*/  LDL.LU R10, [R1+0x6cc] ;  /* 0x0006cc00010a7983 */ /* 0x001ee80000300800 */
[----:B------:R-:W4:Y:S04]  /*111b0*/  LDL.LU R24, [R1+0x6e8] ;  /* 0x0006e80001187983 */ /* 0x000f280000300800 */
        /* <DEDUP_REMOVED lines=20> */
[----:B------:R-:W3:Y:S01]  /*11300*/  LDL.LU R13, [R1+0x66c] ;  /* 0x00066c00010d7983 */ /* 0x000ee20000300800 */
[----:B--2---:R-:W-:-:S03]  /*11310*/  IADD3 R0, P3, PT, R0, R29, RZ ;  /* 0x0000001d00007210 */ /* 0x004fc60007f7e0ff */
[----:B------:R-:W2:Y:S04]  /*11320*/  LDL.LU R12, [R1+0x690] ;  /* 0x00069000010c7983 */ /* 0x000ea80000300800 */
[----:B------:R-:W2:Y:S04]  /*11330*/  LDL.LU R17, [R1+0x664] ;  /* 0x0006640001117983 */ /* 0x000ea80000300800 */
[----:B------:R-:W2:Y:S04]  /*11340*/  LDL.LU R16, [R1+0x688] ;  /* 0x0006880001107983 */ /* 0x000ea80000300800 */
[----:B------:R-:W2:Y:S04]  /*11350*/  LDL.LU R28, [R1+0x65c] ;  /* 0x00065c00011c7983 */ /* 0x000ea80000300800 */
[----:B------:R0:W-:Y:S04]  /*11360*/  STL [R1+0x6d4], R0 ;  /* 0x0006d40001007387 */ /* 0x0001e80000100800 */
[----:B0-----:R-:W2:Y:S04]  /*11370*/  LDL.LU R0, [R1+0x894] ;  /* 0x0008940001007983 */ /* 0x001ea80000300800 */
[----:B------:R-:W2:Y:S02]  /*11380*/  LDL.LU R29, [R1+0x6f8] ;  /* 0x0006f800011d7983 */ /* 0x000ea40000300800 */
[----:B--2---:R-:W-:-:S05]  /*11390*/  IMAD.X R29, R29, 0x1, R0, P4 ;  /* 0x000000011d1d7824 */ /* 0x004fca00020e0600 */
[----:B------:R0:W-:Y:S02]  /*113a0*/  STL [R1+0x6f8], R29 ;  /* 0x0006f81d01007387 */ /* 0x0001e40000100800 */
[----:B0-----:R-:W0:Y:S02]  /*113b0*/  LDC R29, c[0x0][0x3a8] ;  /* 0x0000ea00ff1d7b82 */ /* 0x001e240000000800 */
[----:B0-----:R-:W-:-:S04]  /*113c0*/  IMAD.SHL.U32 R29, R29, 0x40, RZ ;  /* 0x000000401d1d7824 */ /* 0x001fc800078e00ff */
[----:B------:R-:W-:-:S05]  /*113d0*/  IMAD.SHL.U32 R29, R29, 0x2, RZ ;  /* 0x000000021d1d7824 */ /* 0x000fca00078e00ff */
[----:B---3--:R-:W-:-:S05]  /*113e0*/  IADD3 R10, P4, PT, R10, R29, RZ ;  /* 0x0000001d0a0a7210 */ /* 0x008fca0007f9e0ff */
[----:B------:R0:W-:Y:S04]  /*113f0*/  STL [R1+0x6cc], R10 ;  /* 0x0006cc0a01007387 */ /* 0x0001e80000100800 */
[----:B0-----:R-:W2:Y:S04]  /*11400*/  LDL.LU R10, [R1+0x890] ;  /* 0x00089000010a7983 */ /* 0x001ea80000300800 */
[----:B------:R-:W3:Y:S01]  /*11410*/  LDL.LU R29, [R1+0x6f0] ;  /* 0x0006f000011d7983 */ /* 0x000ee20000300800 */
[--C-:B----4-:R-:W-:Y:S02]  /*11420*/  IMAD.X R24, R24, 0x1, R0.reuse, P6 ;  /* 0x0000000118187824 */ /* 0x110fe400030e0600 */
[----:B------:R-:W-:-:S02]  /*11430*/  IMAD.X R26, R26, 0x1, R0, P1 ;  /* 0x000000011a1a7824 */ /* 0x000fc400008e0600 */
[--C-:B------:R-:W-:Y:S02]  /*11440*/  IMAD.X R18, R18, 0x1, R0.reuse, P2 ;  /* 0x0000000112127824 */ /* 0x100fe400010e0600 */
[--C-:B------:R-:W-:Y:S02]  /*11450*/  IMAD.X R20, R20, 0x1, R0.reuse, P3 ;  /* 0x0000000114147824 */ /* 0x100fe400018e0600 */
[--C-:B------:R-:W-:Y:S02]  /*11460*/  IMAD.X R22, R22, 0x1, R0.reuse, P4 ;  /* 0x0000000116167824 */ /* 0x100fe400020e0600 */
[----:B---3--:R-:W-:-:S05]  /*11470*/  IMAD.X R29, R29, 0x1, R0, P5 ;  /* 0x000000011d1d7824 */ /* 0x008fca00028e0600 */
[----:B------:R0:W-:Y:S02]  /*11480*/  STL [R1+0x6f0], R29 ;  /* 0x0006f01d01007387 */ /* 0x0001e40000100800 */
[----:B0-----:R-:W0:Y:S02]  /*11490*/  LDC R29, c[0x0][0x3a8] ;  /* 0x0000ea00ff1d7b82 */ /* 0x001e240000000800 */
[----:B0-----:R-:W-:-:S04]  /*114a0*/  IMAD.SHL.U32 R29, R29, 0x40, RZ ;  /* 0x000000401d1d7824 */ /* 0x001fc800078e00ff */
[----:B------:R-:W-:-:S05]  /*114b0*/  IMAD.SHL.U32 R29, R29, 0x2, RZ ;  /* 0x000000021d1d7824 */ /* 0x000fca00078e00ff */
[-C--:B--2---:R-:W-:Y:S02]  /*114c0*/  IADD3 R10, P5, PT, R10, R29.reuse, RZ ;  /* 0x0000001d0a0a7210 */ /* 0x084fe40007fbe0ff */
[-C--:B------:R-:W-:Y:S02]  /*114d0*/  IADD3 R25, P6, PT, R25, R29.reuse, RZ ;  /* 0x0000001d19197210 */ /* 0x080fe40007fde0ff */
[-C--:B------:R-:W-:Y:S02]  /*114e0*/  IADD3 R27, P1, PT, R27, R29.reuse, RZ ;  /* 0x0000001d1b1b7210 */ /* 0x080fe40007f3e0ff */
[-C--:B------:R-:W-:Y:S01]  /*114f0*/  IADD3 R19, P2, PT, R19, R29.reuse, RZ ;  /* 0x0000001d13137210 */ /* 0x080fe20007f5e0ff */
[----:B------:R0:W-:Y:S04]  /*11500*/  STL [R1+0x6c4], R10 ;  /* 0x0006c40a01007387 */ /* 0x0001e80000100800 */
[----:B------:R-:W-:Y:S04]  /*11510*/  STL [R1+0x6e8], R24 ;  /* 0x0006e81801007387 */ /* 0x000fe80000100800 */
[----:B------:R-:W-:Y:S04]  /*11520*/  STL [R1+0x6bc], R25 ;  /* 0x0006bc1901007387 */ /* 0x000fe80000100800 */
[----:B------:R-:W-:Y:S01]  /*11530*/  STL [R1+0x6e0], R26 ;  /* 0x0006e01a01007387 */ /* 0x000fe20000100800 */
[----:B------:R-:W-:-:S03]  /*11540*/  IADD3 R21, P3, PT, R21, R29, RZ ;  /* 0x0000001d15157210 */ /* 0x000fc60007f7e0ff */
[----:B------:R-:W-:Y:S04]  /*11550*/  STL [R1+0x6b4], R27 ;  /* 0x0006b41b01007387 */ /* 0x000fe80000100800 */
[----:B------:R-:W-:Y:S01]  /*11560*/  STL [R1+0x6d8], R18 ;  /* 0x0006d81201007387 */ /* 0x000fe20000100800 */
[----:B------:R-:W-:-:S03]  /*11570*/  IADD3 R23, P4, PT, R23, R29, RZ ;  /* 0x0000001d17177210 */ /* 0x000fc60007f9e0ff */
[----:B------:R-:W-:Y:S01]  /*11580*/  STL [R1+0x6ac], R19 ;  /* 0x0006ac1301007387 */ /* 0x000fe20000100800 */
[----:B------:R-:W-:-:S03]  /*11590*/  IMAD.X R5, R5, 0x1, R0, P5 ;  /* 0x0000000105057824 */ /* 0x000fc600028e0600 */
        /* <DEDUP_REMOVED lines=24> */
[----:B------:R-:W-:Y:S04]  /*11720*/  STL [R1+0x6a0], R7 ;  /* 0x0006a00701007387 */ /* 0x000fe80000100800 */
[----:B------:R-:W-:Y:S01]  /*11730*/  STL [R1+0x674], R9 ;  /* 0x0006740901007387 */ /* 0x000fe20000100800 */
[----:B------:R-:W-:-:S03]  /*11740*/  IADD3 R17, P5, PT, R17, R29, RZ ;  /* 0x0000001d11117210 */ /* 0x000fc60007fbe0ff */
[----:B------:R-:W-:Y:S01]  /*11750*/  STL [R1+0x698], R8 ;  /* 0x0006980801007387 */ /* 0x000fe20000100800 */
[----:B------:R-:W-:-:S03]  /*11760*/  IMAD.X R16, R16, 0x1, R0, P6 ;  /* 0x0000000110107824 */ /* 0x000fc600030e0600 */
[----:B------:R-:W-:Y:S01]  /*11770*/  STL [R1+0x66c], R13 ;  /* 0x00066c0d01007387 */ /* 0x000fe20000100800 */
[----:B------:R-:W-:-:S03]  /*11780*/  IADD3 R28, P6, PT, R28, R29, RZ ;  /* 0x0000001d1c1c7210 */ /* 0x000fc60007fde0ff */
[----:B------:R-:W-:Y:S04]  /*11790*/  STL [R1+0x690], R12 ;  /* 0x0006900c01007387 */ /* 0x000fe80000100800 */
[----:B------:R-:W2:Y:S04]  /*117a0*/  LDL.LU R29, [R1+0x680] ;  /* 0x00068000011d7983 */ /* 0x000ea80000300800 */
[----:B------:R-:W-:Y:S04]  /*117b0*/  STL [R1+0x664], R17 ;  /* 0x0006641101007387 */ /* 0x000fe80000100800 */
[----:B0-----:R-:W3:Y:S04]  /*117c0*/  LDL.LU R10, [R1+0x670] ;  /* 0x00067000010a7983 */ /* 0x001ee80000300800 */
[----:B------:R-:W-:Y:S04]  /*117d0*/  STL [R1+0x688], R16 ;  /* 0x0006881001007387 */ /* 0x000fe80000100800 */
[----:B---3--:R0:W-:Y:S04]  /*117e0*/  STL [R1+0x888], R10 ;  /* 0x0008880a01007387 */ /* 0x0081e80000100800 */
[----:B------:R-:W-:Y:S04]  /*117f0*/  STL [R1+0x65c], R28 ;  /* 0x00065c1c01007387 */ /* 0x000fe80000100800 */
[----:B0-----:R-:W3:Y:S01]  /*11800*/  LDL.LU R10, [R1+0x64c] ;  /* 0x00064c00010a7983 */ /* 0x001ee20000300800 */
[----:B--2---:R-:W-:-:S03]  /*11810*/  IMAD.X R29, R29, 0x1, R0, P1 ;  /* 0x000000011d1d7824 */ /* 0x004fc600008e0600 */
[----:B---3--:R0:W-:Y:S04]  /*11820*/  STL [R1+0x88c], R10 ;  /* 0x00088c0a01007387 */ /* 0x0081e80000100800 */
[----:B0-----:R-:W2:Y:S04]  /*11830*/  LDL.LU R10, [R1+0x654] ;  /* 0x00065400010a7983 */ /* 0x001ea80000300800 */
[----:B------:R-:W3:Y:S04]  /*11840*/  LDL.LU R24, [R1+0x644] ;  /* 0x0006440001187983 */ /* 0x000ee80000300800 */
        /* <DEDUP_REMOVED lines=25> */
[----:B------:R0:W-:Y:S02]  /*119e0*/  STL [R1+0x680], R29 ;  /* 0x0006801d01007387 */ /* 0x0001e40000100800 */
[----:B0-----:R-:W0:Y:S02]  /*119f0*/  LDC R29, c[0x0][0x3a8] ;  /* 0x0000ea00ff1d7b82 */ /* 0x001e240000000800 */
[----:B0-----:R-:W-:-:S04]  /*11a00*/  IMAD.SHL.U32 R29, R29, 0x40, RZ ;  /* 0x000000401d1d7824 */ /* 0x001fc800078e00ff */
[----:B------:R-:W-:-:S05]  /*11a10*/  IMAD.SHL.U32 R29, R29, 0x2, RZ ;  /* 0x000000021d1d7824 */ /* 0x000fca00078e00ff */
[----:B--2---:R-:W-:-:S05]  /*11a20*/  IADD3 R10, P1, PT, R10, R29, RZ ;  /* 0x0000001d0a0a7210 */ /* 0x004fca0007f3e0ff */
        /* <DEDUP_REMOVED lines=8> */
[----:B------:R-:W-:-:S05]  /*11ab0*/  IADD3 R10, P2, PT, R10, R29, RZ ;  /* 0x0000001d0a0a7210 */ /* 0x000fca0007f5e0ff */
[----:B------:R0:W-:Y:S04]  /*11ac0*/  STL [R1+0x64c], R10 ;  /* 0x00064c0a01007387 */ /* 0x0001e80000100800 */
[----:B0-----:R-:W2:Y:S01]  /*11ad0*/  LDL.LU R10, [R1+0x888] ;  /* 0x00088800010a7983 */ /* 0x001ea20000300800 */
[--C-:B----4-:R-:W-:Y:S01]  /*11ae0*/  IMAD.X R25, R25, 0x1, R0.reuse, P4 ;  /* 0x0000000119197824 */ /* 0x110fe200020e0600 */
[-C--:B---3--:R-:W-:Y:S01]  /*11af0*/  IADD3 R26, P4, PT, R26, R29.reuse, RZ ;  /* 0x0000001d1a1a7210 */ /* 0x088fe20007f9e0ff */
[--C-:B------:R-:W-:Y:S01]  /*11b00*/  IMAD.X R27, R27, 0x1, R0.reuse, P5 ;  /* 0x000000011b1b7824 */ /* 0x100fe200028e0600 */
[-C--:B------:R-:W-:Y:S01]  /*11b10*/  IADD3 R18, P5, PT, R18, R29.reuse, RZ ;  /* 0x0000001d12127210 */ /* 0x080fe20007fbe0ff */
        /* <DEDUP_REMOVED lines=15> */
[----:B------:R-:W-:Y:S01]  /*11c10*/  IADD3 R12, P2, PT, R12, R29, RZ ;  /* 0x0000001d0c0c7210 */ /* 0x000fe20007f5e0ff */
[----:B------:R-:W-:-:S02]  /*11c20*/  IMAD.X R28, R28, 0x1, R0, P4 ;  /* 0x000000011c1c7824 */ /* 0x000fc400020e0600 */
[----:B--2---:R-:W-:Y:S01]  /*11c30*/  IMAD.X R10, R10, 0x1, R0, P3 ;  /* 0x000000010a0a7824 */ /* 0x004fe200018e0600 */
[----:B------:R-:W-:-:S04]  /*11c40*/  IADD3 R24, P3, PT, R24, R29, RZ ;  /* 0x0000001d18187210 */ /* 0x000fc80007f7e0ff */
        /* <DEDUP_REMOVED lines=8> */
[----:B------:R-:W-:-:S03]  /*11cd0*/  IMAD.X R2, R2, 0x1, R0, P3 ;  /* 0x0000000102027824 */ /* 0x000fc600018e0600 */
[----:B------:R-:W-:Y:S01]  /*11ce0*/  STL [R1+0x650], R21 ;  /* 0x0006501501007387 */ /* 0x000fe20000100800 */
[----:B------:R-:W-:-:S03]  /*11cf0*/  IADD3 R4, P3, PT, R4, R29, RZ ;  /* 0x0000001d04047210 */ /* 0x000fc60007f7e0ff */
        /* <DEDUP_REMOVED lines=17> */
[----:B------:R0:W-:Y:S04]  /*11e10*/  STL [R1+0x884], R0 ;  /* 0x0008840001007387 */ /* 0x0001e80000100800 */
[----:B------:R-:W-:Y:S04]  /*11e20*/  STL [R1+0x610], R17 ;  /* 0x0006101101007387 */ /* 0x000fe80000100800 */
[----:B0-----:R-:W2:Y:S04]  /*11e30*/  LDL.LU R0, [R1+0x5dc] ;  /* 0x0005dc0001007983 */ /* 0x001ea80000300800 */
[----:B------:R-:W-:Y:S04]  /*11e40*/  STL [R1+0x5e4], R16 ;  /* 0x0005e41001007387 */ /* 0x000fe80000100800 */
[----:B------:R-:W3:Y:S04]  /*11e50*/  LDL.LU R10, [R1+0x5cc] ;  /* 0x0005cc00010a7983 */ /* 0x000ee80000300800 */
[----:B------:R-:W-:Y:S04]  /*11e60*/  STL [R1+0x608], R28 ;  /* 0x0006081c01007387 */ /* 0x000fe80000100800 */
        /* <DEDUP_REMOVED lines=575> */
[--C-:B------:R-:W-:Y:S01]  /*14260*/  IMAD.X R6, R6, 0x1, R0.reuse, P3 ;  /* 0x0000000106067824 */ /* 0x100fe200018e0600 */
[----:B------:R-:W-:Y:S01]  /*14270*/  IADD3 R7, P3, PT, R7, UR10, RZ ;  /* 0x0000000a07077c10 */ /* 0x000fe2000ff7e0ff */
[--C-:B------:R-:W-:Y:S01]  /*14280*/  IMAD.X R9, R9, 0x1, R0.reuse, P4 ;  /* 0x0000000109097824 */ /* 0x100fe200020e0600 */
[----:B------:R-:W-:Y:S01]  /*14290*/  IADD3 R8, P4, PT, R8, UR10, RZ ;  /* 0x0000000a08087c10 */ /* 0x000fe2000ff9e0ff */
[--C-:B------:R-:W-:Y:S01]  /*142a0*/  IMAD.X R13, R13, 0x1, R0.reuse, P5 ;  /* 0x000000010d0d7824 */ /* 0x100fe200028e0600 */
[----:B------:R-:W-:Y:S01]  /*142b0*/  IADD3 R12, P5, PT, R12, UR10, RZ ;  /* 0x0000000a0c0c7c10 */ /* 0x000fe2000ffbe0ff */
        /* <DEDUP_REMOVED lines=28> */
[----:B------:R-:W-:-:S03]  /*14480*/  IADD3 R16, P6, PT, R16, UR10, RZ ;  /* 0x0000000a10107c10 */ /* 0x000fc6000ffde0ff */
        /* <DEDUP_REMOVED lines=33> */
[----:B--2---:R-:W-:-:S03]  /*146a0*/  IADD3 R0, P1, PT, R0, UR10, RZ ;  /* 0x0000000a00007c10 */ /* 0x004fc6000ff3e0ff */
[----:B------:R-:W2:Y:S04]  /*146b0*/  LDL.LU R12, [R1+0x744] ;  /* 0x00074400010c7983 */ /* 0x000ea80000300800 */
[----:B------:R-:W2:Y:S04]  /*146c0*/  LDL.LU R17, [R1+0x768] ;  /* 0x0007680001117983 */ /* 0x000ea80000300800 */
[----:B------:R-:W2:Y:S04]  /*146d0*/  LDL.LU R16, [R1+0x73c] ;  /* 0x00073c0001107983 */ /* 0x000ea80000300800 */
[----:B------:R-:W2:Y:S04]  /*146e0*/  LDL.LU R28, [R1+0x760] ;  /* 0x00076000011c7983 */ /* 0x000ea80000300800 */
[----:B------:R0:W-:Y:S04]  /*146f0*/  STL [R1+0x7a4], R0 ;  /* 0x0007a40001007387 */ /* 0x0001e80000100800 */
[----:B0-----:R-:W3:Y:S02]  /*14700*/  LDL.LU R0, [R1+0x854] ;  /* 0x0008540001007983 */ /* 0x001ee40000300800 */
[----:B---3--:R-:W-:-:S05]  /*14710*/  IMAD.X R29, R29, 0x1, R0, P2 ;  /* 0x000000011d1d7824 */ /* 0x008fca00010e0600 */
[----:B------:R0:W-:Y:S04]  /*14720*/  STL [R1+0x318], R29 ;  /* 0x0003181d01007387 */ /* 0x0001e80000100800 */
[----:B0-----:R-:W3:Y:S01]  /*14730*/  LDL.LU R29, [R1+0x850] ;  /* 0x00085000011d7983 */ /* 0x001ee20000300800 */
[----:B----4-:R-:W-:Y:S02]  /*14740*/  IADD3.X R10, PT, PT, R10, UR4, RZ, P3, !PT ;  /* 0x000000040a0a7c10 */ /* 0x010fe40009ffe4ff */
[----:B------:R-:W-:Y:S02]  /*14750*/  IADD3 R24, P3, PT, R24, UR10, RZ ;  /* 0x0000000a18187c10 */ /* 0x000fe4000ff7e0ff */
[----:B------:R-:W-:Y:S01]  /*14760*/  IADD3.X R25, PT, PT, R25, UR4, RZ, P4, !PT ;  /* 0x0000000419197c10 */ /* 0x000fe2000a7fe4ff */
[----:B------:R0:W-:Y:S01]  /*14770*/  STL [R1+0x844], R0 ;  /* 0x0008440001007387 */ /* 0x0001e20000100800 */
[----:B------:R-:W-:-:S02]  /*14780*/  IADD3 R26, P4, PT, R26, UR10, RZ ;  /* 0x0000000a1a1a7c10 */ /* 0x000fc4000ff9e0ff */
[----:B------:R-:W-:Y:S02]  /*14790*/  IADD3.X R27, PT, PT, R27, UR4, RZ, P5, !PT ;  /* 0x000000041b1b7c10 */ /* 0x000fe4000affe4ff */
[----:B------:R-:W-:Y:S02]  /*147a0*/  IADD3 R18, P5, PT, R18, UR10, RZ ;  /* 0x0000000a12127c10 */ /* 0x000fe4000ffbe0ff */
[----:B------:R-:W-:Y:S02]  /*147b0*/  IADD3.X R19, PT, PT, R19, UR4, RZ, P6, !PT ;  /* 0x0000000413137c10 */ /* 0x000fe4000b7fe4ff */
[----:B------:R-:W-:Y:S02]  /*147c0*/  IADD3 R20, P6, PT, R20, UR10, RZ ;  /* 0x0000000a14147c10 */ /* 0x000fe4000ffde0ff */
[----:B------:R-:W-:Y:S02]  /*147d0*/  IADD3.X R21, PT, PT, R21, UR4, RZ, P1, !PT ;  /* 0x0000000415157c10 */ /* 0x000fe40008ffe4ff */
        /* <DEDUP_REMOVED lines=11> */
[----:B---3--:R-:W-:-:S05]  /*14890*/  IADD3 R29, P2, PT, R29, UR10, RZ ;  /* 0x0000000a1d1d7c10 */ /* 0x008fca000ff5e0ff */
[----:B------:R-:W-:Y:S04]  /*148a0*/  STL [R1+0x7a0], R29 ;  /* 0x0007a01d01007387 */ /* 0x000fe80000100800 */
[----:B------:R-:W-:Y:S04]  /*148b0*/  STL [R1+0x310], R10 ;  /* 0x0003100a01007387 */ /* 0x000fe80000100800 */
[----:B------:R-:W-:Y:S04]  /*148c0*/  STL [R1+0x79c], R24 ;  /* 0x00079c1801007387 */ /* 0x000fe80000100800 */
[----:B------:R-:W-:Y:S04]  /*148d0*/  STL [R1+0x30c], R25 ;  /* 0x00030c1901007387 */ /* 0x000fe80000100800 */
[----:B------:R-:W-:Y:S04]  /*148e0*/  STL [R1+0x794], R26 ;  /* 0x0007941a01007387 */ /* 0x000fe80000100800 */
[----:B------:R-:W-:Y:S04]  /*148f0*/  STL [R1+0x308], R27 ;  /* 0x0003081b01007387 */ /* 0x000fe80000100800 */
[----:B------:R-:W-:Y:S01]  /*14900*/  STL [R1+0x78c], R18 ;  /* 0x00078c1201007387 */ /* 0x000fe20000100800 */
[----:B------:R-:W-:-:S03]  /*14910*/  IADD3.X R23, PT, PT, R23, UR4, RZ, P2, !PT ;  /* 0x0000000417177c10 */ /* 0x000fc600097fe4ff */
[----:B------:R-:W-:Y:S01]  /*14920*/  STL [R1+0x304], R19 ;  /* 0x0003041301007387 */ /* 0x000fe20000100800 */
[----:B------:R-:W-:-:S03]  /*14930*/  IADD3 R5, P2, PT, R5, UR10, RZ ;  /* 0x0000000a05057c10 */ /* 0x000fc6000ff5e0ff */
        /* <DEDUP_REMOVED lines=13> */
[----:B--2---:R-:W-:-:S03]  /*14a10*/  IADD3 R12, P2, PT, R12, UR10, RZ ;  /* 0x0000000a0c0c7c10 */ /* 0x004fc6000ff5e0ff */
[----:B------:R-:W-:Y:S04]  /*14a20*/  STL [R1+0x754], R7 ;  /* 0x0007540701007387 */ /* 0x000fe80000100800 */
[----:B------:R-:W-:Y:S04]  /*14a30*/  STL [R1+0x778], R9 ;  /* 0x0007780901007387 */ /* 0x000fe80000100800 */
[----:B------:R-:W-:Y:S04]  /*14a40*/  STL [R1+0x74c], R8 ;  /* 0x00074c0801007387 */ /* 0x000fe80000100800 */
[----:B------:R-:W-:Y:S04]  /*14a50*/  STL [R1+0x770], R13 ;  /* 0x0007700d01007387 */ /* 0x000fe80000100800 */
[----:B------:R-:W-:Y:S04]  /*14a60*/  STL [R1+0x744], R12 ;  /* 0x0007440c01007387 */ /* 0x000fe80000100800 */
[----:B0-----:R-:W2:Y:S01]  /*14a70*/  LDL.LU R0, [R1+0x72c] ;  /* 0x00072c0001007983 */ /* 0x001ea20000300800 */
[----:B------:R-:W-:-:S02]  /*14a80*/  IADD3.X R17, PT, PT, R17, UR4, RZ, P3, !PT ;  /* 0x0000000411117c10 */ /* 0x000fc40009ffe4ff */
[----:B------:R-:W-:-:S03]  /*14a90*/  IADD3 R16, P3, PT, R16, UR10, RZ ;  /* 0x0000000a10107c10 */ /* 0x000fc6000ff7e0ff */
[----:B------:R-:W-:Y:S04]  /*14aa0*/  STL [R1+0x768], R17 ;  /* 0x0007681101007387 */ /* 0x000fe80000100800 */
[----:B--2---:R0:W-:Y:S04]  /*14ab0*/  STL [R1+0x848], R0 ;  /* 0x0008480001007387 */ /* 0x0041e80000100800 */
[----:B------:R-:W-:Y:S04]  /*14ac0*/  STL [R1+0x73c], R16 ;  /* 0x00073c1001007387 */ /* 0x000fe80000100800 */
[----:B0-----:R-:W2:Y:S01]  /*14ad0*/  LDL.LU R0, [R1+0x758] ;  /* 0x0007580001007983 */ /* 0x001ea20000300800 */
[----:B------:R-:W-:-:S05]  /*14ae0*/  IADD3.X R28, PT, PT, R28, UR4, RZ, P4, !PT ;  /* 0x000000041c1c7c10 */ /* 0x000fca000a7fe4ff */
[----:B------:R-:W-:Y:S04]  /*14af0*/  STL [R1+0x760], R28 ;  /* 0x0007601c01007387 */ /* 0x000fe80000100800 */
[----:B--2---:R0:W-:Y:S04]  /*14b00*/  STL [R1+0x84c], R0 ;  /* 0x00084c0001007387 */ /* 0x0041e80000100800 */
        /* <DEDUP_REMOVED lines=29> */
[----:B--2---:R-:W-:-:S05]  /*14ce0*/  IADD3 R0, P4, PT, R0, UR10, RZ ;  /* 0x0000000a00007c10 */ /* 0x004fca000ff9e0ff */
[----:B------:R0:W-:Y:S04]  /*14cf0*/  STL [R1+0x734], R0 ;  /* 0x0007340001007387 */ /* 0x0001e80000100800 */
[----:B0-----:R-:W2:Y:S02]  /*14d00*/  LDL.LU R0, [R1+0x84c] ;  /* 0x00084c0001007983 */ /* 0x001ea40000300800 */
[----:B--2---:R-:W-:-:S05]  /*14d10*/  IADD3.X R0, PT, PT, R0, UR4, RZ, P5, !PT ;  /* 0x0000000400007c10 */ /* 0x004fca000affe4ff */
[----:B------:R0:W-:Y:S04]  /*14d20*/  STL [R1+0x758], R0 ;  /* 0x0007580001007387 */ /* 0x0001e80000100800 */
[----:B0-----:R-:W2:Y:S01]  /*14d30*/  LDL.LU R0, [R1+0x848] ;  /* 0x0008480001007983 */ /* 0x001ea20000300800 */
[----:B---3--:R-:W-:Y:S02]  /*14d40*/  IADD3.X R10, PT, PT, R10, UR4, RZ, P6, !PT ;  /* 0x000000040a0a7c10 */ /* 0x008fe4000b7fe4ff */
[----:B----4-:R-:W-:Y:S02]  /*14d50*/  IADD3 R5, P6, PT, R5, UR10, RZ ;  /* 0x0000000a05057c10 */ /* 0x010fe4000ffde0ff */
        /* <DEDUP_REMOVED lines=8> */
[----:B--2---:R-:W-:-:S05]  /*14de0*/  IADD3 R0, P5, PT, R0, UR10, RZ ;  /* 0x0000000a00007c10 */ /* 0x004fca000ffbe0ff */
[----:B------:R0:W-:Y:S04]  /*14df0*/  STL [R1+0x72c], R0 ;  /* 0x00072c0001007387 */ /* 0x0001e80000100800 */
[----:B0-----:R0:W5:Y:S04]  /*14e00*/  LDL.LU R0, [R1+0x844] ;  /* 0x0008440001007983 */ /* 0x0011680000300800 */
[----:B------:R1:W-:Y:S04]  /*14e10*/  STL [R1+0x750], R10 ;  /* 0x0007500a01007387 */ /* 0x0003e80000100800 */
[----:B-1----:R0:W5:Y:S04]  /*14e20*/  LDL.LU R10, [R1+0x840] ;  /* 0x00084000010a7983 */ /* 0x0021680000300800 */
[----:B------:R1:W-:Y:S04]  /*14e30*/  STL [R1+0x724], R5 ;  /* 0x0007240501007387 */ /* 0x0003e80000100800 */
[----:B-1----:R-:W2:Y:S04]  /*14e40*/  LDL.LU R5, [R1+0x83c] ;  /* 0x00083c0001057983 */ /* 0x002ea80000300800 */
[----:B------:R1:W-:Y:S04]  /*14e50*/  STL [R1+0x748], R2 ;  /* 0x0007480201007387 */ /* 0x0003e80000100800 */
[----:B-1----:R-:W3:Y:S04]  /*14e60*/  LDL.LU R2, [R1+0x838] ;  /* 0x0008380001027983 */ /* 0x002ee80000300800 */
[----:B------:R1:W-:Y:S04]  /*14e70*/  STL [R1+0x7b8], R4 ;  /* 0x0007b80401007387 */ /* 0x0003e80000100800 */
[----:B-1----:R-:W4:Y:S04]  /*14e80*/  LDL.LU R4, [R1+0x834] ;  /* 0x0008340001047983 */ /* 0x002f280000300800 */
[----:B------:R1:W-:Y:S04]  /*14e90*/  STL [R1+0x740], R3 ;  /* 0x0007400301007387 */ /* 0x0003e80000100800 */
[----:B-1----:R-:W2:Y:S04]  /*14ea0*/  LDL.LU R3, [R1+0x830] ;  /* 0x0008300001037983 */ /* 0x002ea80000300800 */
[----:B------:R1:W-:Y:S01]  /*14eb0*/  STL [R1+0x7c0], R8 ;  /* 0x0007c00801007387 */ /* 0x0003e20000100800 */
[----:B------:R-:W-:-:S02]  /*14ec0*/  IADD3.X R13, PT, PT, R13, UR4, RZ, P5, !PT ;  /* 0x000000040d0d7c10 */ /* 0x000fc4000affe4ff */
[----:B------:R-:W-:Y:S02]  /*14ed0*/  IADD3 R29, P5, PT, R29, UR10, RZ ;  /* 0x0000000a1d1d7c10 */ /* 0x000fe4000ffbe0ff */
[----:B------:R-:W-:Y:S01]  /*14ee0*/  IADD3.X R28, PT, PT, R28, UR4, RZ, P6, !PT ;  /* 0x000000041c1c7c10 */ /* 0x000fe2000b7fe4ff */
[----:B-1----:R0:W5:Y:S04]  /*14ef0*/  LDL.LU R8, [R1+0x82c] ;  /* 0x00082c0001087983 */ /* 0x0021680000300800 */
[----:B------:R1:W-:Y:S01]  /*14f00*/  STL [R1+0x738], R9 ;  /* 0x0007380901007387 */ /* 0x0003e20000100800 */
[----:B------:R-:W-:Y:S02]  /*14f10*/  IADD3 R24, P6, PT, R24, UR10, RZ ;  /* 0x0000000a18187c10 */ /* 0x000fe4000ffde0ff */
[----:B------:R-:W-:Y:S01]  /*14f20*/  IADD3.X R25, PT, PT, R25, UR4, RZ, P1, !PT ;  /* 0x0000000419197c10 */ /* 0x000fe20008ffe4ff */
[----:B-1----:R0:W5:Y:S04]  /*14f30*/  LDL.LU R9, [R1+0x828] ;  /* 0x0008280001097983 */ /* 0x0021680000300800 */
[----:B------:R1:W-:Y:S01]  /*14f40*/  STL [R1+0x7c8], R16 ;  /* 0x0007c81001007387 */ /* 0x0003e20000100800 */
[----:B------:R-:W-:-:S02]  /*14f50*/  IADD3 R26, P1, PT, R26, UR10, RZ ;  /* 0x0000000a1a1a7c10 */ /* 0x000fc4000ff3e0ff */
        /* <DEDUP_REMOVED lines=14> */
[----:B------:R-:W-:Y:S04]  /*15040*/  STL [R1+0x7e8], R29 ;  /* 0x0007e81d01007387 */ /* 0x000fe80000100800 */
[----:B------:R1:W-:Y:S04]  /*15050*/  STL [R1+0x720], R28 ;  /* 0x0007201c01007387 */ /* 0x0003e80000100800 */
        /* <DEDUP_REMOVED lines=8> */
[----:B------:R-:W-:Y:S01]  /*150e0*/  IADD3.X R15, PT, PT, R15, UR4, RZ, P1, !PT ;  /* 0x000000040f0f7c10 */ /* 0x000fe20008ffe4ff */
[----:B-1----:R-:W1:Y:S02]  /*150f0*/  S2R R28, SR_TID.X ;  /* 0x00000000001c7919 */ /* 0x002e640000002100 */
[----:B------:R-:W-:Y:S01]  /*15100*/  STL [R1+0x710], R21 ;  /* 0x0007101501007387 */ /* 0x000fe20000100800 */
[----:B------:R-:W-:-:S03]  /*15110*/  IADD3.X R7, PT, PT, R7, UR4, RZ, P4, !PT ;  /* 0x0000000407077c10 */ /* 0x000fc6000a7fe4ff */
[----:B------:R-:W-:Y:S01]  /*15120*/  STL [R1+0x7d4], R22 ;  /* 0x0007d41601007387 */ /* 0x000fe20000100800 */
[----:B------:R-:W-:-:S03]  /*15130*/  IADD3.X R11, PT, PT, R11, UR4, RZ, P2, !PT ;  /* 0x000000040b0b7c10 */ /* 0x000fc600097fe4ff */
[----:B------:R-:W-:Y:S01]  /*15140*/  STL [R1+0x70c], R23 ;  /* 0x00070c1701007387 */ /* 0x000fe20000100800 */
[----:B------:R-:W-:-:S03]  /*15150*/  IADD3.X R6, PT, PT, R6, UR4, RZ, P3, !PT ;  /* 0x0000000406067c10 */ /* 0x000fc60009ffe4ff */
[----:B------:R-:W-:Y:S04]  /*15160*/  STL [R1+0x708], R14 ;  /* 0x0007080e01007387 */ /* 0x000fe80000100800 */
[----:B------:R-:W-:Y:S04]  /*15170*/  STL [R1+0x7b4], R15 ;  /* 0x0007b40f01007387 */ /* 0x000fe80000100800 */
[----:B------:R3:W-:Y:S04]  /*15180*/  STL [R1+0x7cc], R7 ;  /* 0x0007cc0701007387 */ /* 0x0007e80000100800 */
[----:B------:R-:W-:Y:S01]  /*15190*/  STL [R1+0x7bc], R11 ;  /* 0x0007bc0b01007387 */ /* 0x000fe20000100800 */
[----:B------:R-:W0:Y:S03]  /*151a0*/  LDC R29, c[0x0][0x3a8] ;  /* 0x0000ea00ff1d7b82 */ /* 0x000e260000000800 */
[----:B------:R2:W-:Y:S01]  /*151b0*/  STL [R1+0x7c4], R6 ;  /* 0x0007c40601007387 */ /* 0x0005e20000100800 */
[----:B-1----:R-:W-:Y:S01]  /*151c0*/  LOP3.LUT R28, R28, 0x3f, RZ, 0xc0, !PT ;  /* 0x0000003f1c1c7812 */ /* 0x002fe200078ec0ff */
[----:B0-----:R-:W-:-:S04]  /*151d0*/  IMAD.SHL.U32 R29, R29, 0x40, RZ ;  /* 0x000000401d1d7824 */ /* 0x001fc800078e00ff */
[----:B------:R-:W-:Y:S02]  /*151e0*/  IMAD.SHL.U32 R28, R28, 0x2, RZ ;  /* 0x000000021c1c7824 */ /* 0x000fe400078e00ff */
[----:B------:R-:W-:Y:S02]  /*151f0*/  IMAD.SHL.U32 R29, R29, 0x2, RZ ;  /* 0x000000021d1d7824 */ /* 0x000fe400078e00ff */
[----:B---3--:R-:W-:Y:S02]  /*15200*/  IMAD.MOV.U32 R7, RZ, RZ, R2 ;  /* 0x000000ffff077224 */ /* 0x008fe400078e0002 */
[----:B----4-:R-:W-:Y:S02]  /*15210*/  IMAD.MOV.U32 R2, RZ, RZ, R4 ;  /* 0x000000ffff027224 */ /* 0x010fe400078e0004 */
[----:B--2---:R-:W-:Y:S02]  /*15220*/  IMAD.MOV.U32 R6, RZ, RZ, R3 ;  /* 0x000000ffff067224 */ /* 0x004fe400078e0003 */
[----:B------:R-:W-:-:S05]  /*15230*/  IMAD.MOV.U32 R3, RZ, RZ, R5 ;  /* 0x000000ffff037224 */ /* 0x000fca00078e0005 */
[----:B------:R0:W-:Y:S04]  /*15240*/  STL.64 [R1+0x1d0], R2 ;  /* 0x0001d00201007387 */ /* 0x0001e80000100a00 */
[----:B------:R0:W-:Y:S01]  /*15250*/  STL.64 [R1+0x1d8], R6 ;  /* 0x0001d80601007387 */ /* 0x0001e20000100a00 */
[----:B------:R-:W-:Y:S05]  /*15260*/  @P0 BRA `(.L_x_1) ;  /* 0xffffff0400fc0947 */ /* 0x000fea000383ffff */
[----:B0-----:R-:W2:Y:S04]  /*15270*/  LDL.LU R6, [R1+0x11c] ;  /* 0x00011c0001067983 */ /* 0x001ea80000300800 */
[----:B------:R-:W3:Y:S04]  /*15280*/  LDL.LU R7, [R1+0x118] ;  /* 0x0001180001077983 */ /* 0x000ee80000300800 */
[----:B---3--:R0:W-:Y:S04]  /*15290*/  STL [R1+0x884], R7 ;  /* 0x0008840701007387 */ /* 0x0081e80000100800 */
[----:B0-----:R-:W3:Y:S04]  /*152a0*/  LDL.LU R7, [R1+0x144] ;  /* 0x0001440001077983 */ /* 0x001ee80000300800 */
[----:B---3--:R0:W-:Y:S04]  /*152b0*/  STL [R1+0x88c], R7 ;  /* 0x00088c0701007387 */ /* 0x0081e80000100800 */
[----:B0-----:R-:W3:Y:S04]  /*152c0*/  LDL.LU R7, [R1+0x14c] ;  /* 0x00014c0001077983 */ /* 0x001ee80000300800 */
[----:B---3--:R0:W-:Y:S04]  /*152d0*/  STL [R1+0x894], R7 ;  /* 0x0008940701007387 */ /* 0x0081e80000100800 */
[----:B0-----:R-:W3:Y:S04]  /*152e0*/  LDL.LU R7, [R1+0x114] ;  /* 0x0001140001077983 */ /* 0x001ee80000300800 */
[----:B---3--:R2:W-:Y:S02]  /*152f0*/  STL [R1+0x89c], R7 ;  /* 0x00089c0701007387 */ /* 0x0085e40000100800 */
[----:B--2---:R-:W-:-:S02]  /*15300*/  IMAD.MOV.U32 R7, RZ, RZ, R6 ;  /* 0x000000ffff077224 */ /* 0x004fc400078e0006 */
[----:B------:R-:W2:Y:S04]  /*15310*/  LDL.LU R6, [R1+0x110] ;  /* 0x0001100001067983 */ /* 0x000ea80000300800 */
[----:B--2---:R0:W-:Y:S04]  /*15320*/  STL [R1+0x880], R6 ;  /* 0x0008800601007387 */ /* 0x0041e80000100800 */
[----:B0-----:R-:W2:Y:S04]  /*15330*/  LDL.LU R6, [R1+0xb8] ;  /* 0x0000b80001067983 */ /* 0x001ea80000300800 */
[----:B--2---:R0:W-:Y:S04]  /*15340*/  STL [R1+0x888], R6 ;  /* 0x0008880601007387 */ /* 0x0041e80000100800 */
[----:B0-----:R-:W2:Y:S04]  /*15350*/  LDL.LU R6, [R1+0x74] ;  /* 0x0000740001067983 */ /* 0x001ea80000300800 */
[----:B--2---:R0:W-:Y:S04]  /*15360*/  STL [R1+0x890], R6 ;  /* 0x0008900601007387 */ /* 0x0041e80000100800 */
[----:B0-----:R-:W2:Y:S04]  /*15370*/  LDL.LU R6, [R1+0x7c] ;  /* 0x00007c0001067983 */ /* 0x001ea80000300800 */
[----:B--2---:R0:W-:Y:S04]  /*15380*/  STL [R1+0x898], R6 ;  /* 0x0008980601007387 */ /* 0x0041e80000100800 */
[----:B0-----:R-:W2:Y:S04]  /*15390*/  LDL.LU R6, [R1+0xb4] ;  /* 0x0000b40001067983 */ /* 0x001ea80000300800 */
[----:B--2---:R0:W-:Y:S04]  /*153a0*/  STL [R1+0x8a0], R6 ;  /* 0x0008a00601007387 */ /* 0x0041e80000100800 */
[----:B------:R-:W2:Y:S01]  /*153b0*/  LDL.LU R5, [R1+0x148] ;  /* 0x0001480001057983 */ /* 0x000ea20000300800 */
[----:B0----5:R-:W-:-:S03]  /*153c0*/  IMAD.MOV.U32 R6, RZ, RZ, R10 ;  /* 0x000000ffff067224 */ /* 0x021fc600078e000a */
[----:B--2---:R0:W-:Y:S04]  /*153d0*/  STL [R1+0x87c], R5 ;  /* 0x00087c0501007387 */ /* 0x0041e80000100800 */
[----:B0-----:R-:W2:Y:S04]  /*153e0*/  LDL.LU R5, [R1+0xb0] ;  /* 0x0000b00001057983 */ /* 0x001ea80000300800 */
[----:B------:R-:W3:Y:S04]  /*153f0*/  LDL.LU R4, [R1+0x140] ;  /* 0x0001400001047983 */ /* 0x000ee80000300800 */
[----:B---3--:R0:W-:Y:S04]  /*15400*/  STL [R1+0x878], R4 ;  /* 0x0008780401007387 */ /* 0x0081e80000100800 */
[----:B0-----:R-:W3:Y:S04]  /*15410*/  LDL.LU R4, [R1+0x78] ;  /* 0x0000780001047983 */ /* 0x001ee80000300800 */
[----:B------:R-:W4:Y:S04]  /*15420*/  LDL.LU R11, [R1+0x138] ;  /* 0x00013800010b7983 */ /* 0x000f280000300800 */
[----:B----4-:R0:W-:Y:S04]  /*15430*/  STL [R1+0x854], R11 ;  /* 0x0008540b01007387 */ /* 0x0101e80000100800 */
[----:B0-----:R-:W4:Y:S04]  /*15440*/  LDL.LU R11, [R1+0x184] ;  /* 0x00018400010b7983 */ /* 0x001f280000300800 */
        /* <DEDUP_REMOVED lines=8> */
[----:B------:R0:W-:Y:S04]  /*154d0*/  STL [R1+0x84c], R9 ;  /* 0x00084c0901007387 */ /* 0x0001e80000100800 */
        /* <DEDUP_REMOVED lines=11> */
[----:B------:R-:W2:Y:S04]  /*15590*/  LDL.LU R10, [R1+0x130] ;  /* 0x00013000010a7983 */ /* 0x000ea80000300800 */
[----:B------:R0:W-:Y:S04]  /*155a0*/  STL [R1+0x848], R8 ;  /* 0x0008480801007387 */ /* 0x0001e80000100800 */
[----:B0-----:R-:W2:Y:S04]  /*155b0*/  LDL.LU R8, [R1+0x158] ;  /* 0x0001580001087983 */ /* 0x001ea80000300800 */
[----:B------:R-:W2:Y:S04]  /*155c0*/  LDL.LU R15, [R1+0x16c] ;  /* 0x00016c00010f7983 */ /* 0x000ea80000300800 */
[----:B--2---:R0:W-:Y:S04]  /*155d0*/  STL [R1+0x844], R15 ;  /* 0x0008440f01007387 */ /* 0x0041e80000100800 */
[----:B0-----:R-:W2:Y:S04]  /*155e0*/  LDL.LU R15, [R1+0x150] ;  /* 0x00015000010f7983 */ /* 0x001ea80000300800 */
[----:B------:R0:W-:Y:S04]  /*155f0*/  STL [R1+0x83c], R13 ;  /* 0x00083c0d01007387 */ /* 0x0001e80000100800 */
        /* <DEDUP_REMOVED lines=19> */
[----:B------:R-:W2:Y:S04]  /*15730*/  LDL.LU R22, [R1+0x1a4] ;  /* 0x0001a40001167983 */ /* 0x000ea80000300800 */
[----:B--2---:R0:W-:Y:S04]  /*15740*/  STL [R1+0x820], R22 ;  /* 0x0008201601007387 */ /* 0x0041e80000100800 */
[----:B0-----:R-:W2:Y:S04]  /*15750*/  LDL.LU R22, [R1+0x17c] ;  /* 0x00017c0001167983 */ /* 0x001ea80000300800 */
[----:B------:R-:W2:Y:S04]  /*15760*/  LDL.LU R21, [R1+0xfc] ;  /* 0x0000fc0001157983 */ /* 0x000ea80000300800 */
[----:B--2---:R0:W-:Y:S04]  /*15770*/  STL [R1+0x81c], R21 ;  /* 0x00081c1501007387 */ /* 0x0041e80000100800 */
[----:B0-----:R-:W2:Y:S04]  /*15780*/  LDL.LU R21, [R1+0x174] ;  /* 0x0001740001157983 */ /* 0x001ea80000300800 */
[----:B------:R-:W2:Y:S01]  /*15790*/  LDL.LU R28, [R1+0x1c4] ;  /* 0x0001c400011c7983 */ /* 0x000ea20000300800 */
[----:B------:R-:W-:-:S03]  /*157a0*/  F2FP.BF16.F32.PACK_AB R7, R6, R7 ;  /* 0x000000070607723e */ /* 0x000fc600000010ff */
[----:B--2---:R0:W-:Y:S04]  /*157b0*/  STL [R1+0x818], R28 ;  /* 0x0008181c01007387 */ /* 0x0041e80000100800 */
[----:B0-----:R-:W2:Y:S04]  /*157c0*/  LDL.LU R28, [R1+0x1cc] ;  /* 0x0001cc00011c7983 */ /* 0x001ea80000300800 */
        /* <DEDUP_REMOVED lines=10> */
[----:B------:R0:W-:Y:S04]  /*15870*/  STL [R1+0x2c], R7 ;  /* 0x00002c0701007387 */ /* 0x0001e80000100800 */
[----:B0-----:R-:W2:Y:S02]  /*15880*/  LDL.LU R7, [R1+0x89c] ;  /* 0x00089c0001077983 */ /* 0x001ea40000300800 */
[----:B--2---:R-:W-:-:S02]  /*15890*/  F2FP.BF16.F32.PACK_AB R7, R6, R7 ;  /* 0x000000070607723e */ /* 0x004fc400000010ff */
        /* <DEDUP_REMOVED lines=12> */
[----:B------:R-:W2:Y:S02]  /*15960*/  LDL.LU R6, [R1+0x880] ;  /* 0x0008800001067983 */ /* 0x000ea40000300800 */
[----:B--2---:R-:W-:Y:S02]  /*15970*/  F2FP.BF16.F32.PACK_AB R6, R5, R6 ;  /* 0x000000060506723e */ /* 0x004fe400000010ff */
[----:B------:R-:W3:Y:S02]  /*15980*/  LDL.LU R5, [R1+0x87c] ;  /* 0x00087c0001057983 */ /* 0x000ee40000300800 */
[----:B---3--:R-:W-:Y:S02]  /*15990*/  F2FP.BF16.F32.PACK_AB R5, R4, R5 ;  /* 0x000000050405723e */ /* 0x008fe400000010ff */
[----:B------:R-:W4:Y:S02]  /*159a0*/  LDL.LU R4, [R1+0x878] ;  /* 0x0008780001047983 */ /* 0x000f240000300800 */
[----:B----4-:R-:W-:-:S02]  /*159b0*/  F2FP.BF16.F32.PACK_AB R4, R11, R4 ;  /* 0x000000040b04723e */ /* 0x010fc400000010ff */
[----:B------:R-:W2:Y:S02]  /*159c0*/  LDL.LU R11, [R1+0x874] ;  /* 0x00087400010b7983 */ /* 0x000ea40000300800 */
[----:B--2---:R-:W-:Y:S02]  /*159d0*/  F2FP.BF16.F32.PACK_AB R11, R9, R11 ;  /* 0x0000000b090b723e */ /* 0x004fe400000010ff */
        /* <DEDUP_REMOVED lines=13> */
[----:B------:R0:W-:Y:S04]  /*15ab0*/  STL [R1], R11 ;  /* 0x0000000b01007387 */ /* 0x0001e80000100800 */
[----:B0-----:R-:W2:Y:S02]  /*15ac0*/  LDL.LU R11, [R1+0x854] ;  /* 0x00085400010b7983 */ /* 0x001ea40000300800 */
[----:B--2---:R-:W-:-:S02]  /*15ad0*/  F2FP.BF16.F32.PACK_AB R11, R9, R11 ;  /* 0x0000000b090b723e */ /* 0x004fc400000010ff */
[----:B------:R-:W2:Y:S02]  /*15ae0*/  LDL.LU R9, [R1+0x850] ;  /* 0x0008500001097983 */ /* 0x000ea40000300800 */
[----:B--2---:R-:W-:Y:S02]  /*15af0*/  F2FP.BF16.F32.PACK_AB R10, R9, R10 ;  /* 0x0000000a090a723e */ /* 0x004fe400000010ff */
[----:B------:R-:W2:Y:S02]  /*15b00*/  LDL.LU R9, [R1+0x84c] ;  /* 0x00084c0001097983 */ /* 0x000ea40000300800 */
[----:B--2---:R-:W-:Y:S02]  /*15b10*/  F2FP.BF16.F32.PACK_AB R9, R8, R9 ;  /* 0x000000090809723e */ /* 0x004fe400000010ff */
[----:B------:R-:W2:Y:S02]  /*15b20*/  LDL.LU R8, [R1+0x848] ;  /* 0x0008480001087983 */ /* 0x000ea40000300800 */
        /* <DEDUP_REMOVED lines=23> */
[----:B------:R-:W2:Y:S01]  /*15ca0*/  LDL.LU R28, [R1+0x818] ;  /* 0x00081800011c7983 */ /* 0x000ea20000300800 */
[----:B------:R-:W-:Y:S02]  /*15cb0*/  F2FP.BF16.F32.PACK_AB R27, R0, R27 ;  /* 0x0000001b001b723e */ /* 0x000fe400000010ff */
[----:B------:R-:W-:-:S02]  /*15cc0*/  F2FP.BF16.F32.PACK_AB R26, R29, R26 ;  /* 0x0000001a1d1a723e */ /* 0x000fc400000010ff */
[----:B------:R-:W-:Y:S02]  /*15cd0*/  F2FP.BF16.F32.PACK_AB R25, R3, R25 ;  /* 0x000000190319723e */ /* 0x000fe400000010ff */
[----:B------:R-:W-:Y:S02]  /*15ce0*/  F2FP.BF16.F32.PACK_AB R24, R2, R24 ;  /* 0x000000180218723e */ /* 0x000fe400000010ff */
[----:B--2---:R-:W-:-:S07]  /*15cf0*/  F2FP.BF16.F32.PACK_AB R20, R28, R20 ;  /* 0x000000141c14723e */ /* 0x004fce00000010ff */
.L_x_0:
[----:B------:R1:W-:Y:S01]  /*15d00*/  STL.64 [R1+0x888], R6 ;  /* 0x0008880601007387 */ /* 0x0003e20000100a00 */
[----:B-----5:R-:W2:Y:S01]  /*15d10*/  S2R R2, SR_TID.X ;  /* 0x0000000000027919 */ /* 0x020ea20000002100 */
[----:B------:R-:W3:Y:S01]  /*15d20*/  S2UR UR5, SR_CgaCtaId ;  /* 0x00000000000579c3 */ /* 0x000ee20000008800 */
[----:B------:R-:W4:Y:S01]  /*15d30*/  LDCU.128 UR12, c[0x0][0x390] ;  /* 0x00007200ff0c77ac */ /* 0x000f220008000c00 */
[----:B-1----:R-:W4:Y:S01]  /*15d40*/  LDL R6, [R1+0x2f8] ;  /* 0x0002f80001067983 */ /* 0x002f220000100800 */
[----:B------:R-:W-:Y:S01]  /*15d50*/  UMOV UR4, 0x400 ;  /* 0x0000040000047882 */ /* 0x000fe20000000000 */
[----:B------:R-:W1:Y:S02]  /*15d60*/  S2R R7, SR_TID.X ;  /* 0x0000000000077919 */ /* 0x000e640000002100 */
[----:B------:R0:W-:Y:S01]  /*15d70*/  STL.64 [R1+0x880], R4 ;  /* 0x0008800401007387 */ /* 0x0001e20000100a00 */
[----:B---3--:R-:W-:Y:S01]  /*15d80*/  ULEA UR4, UR5, UR4, 0x18 ;  /* 0x0000000405047291 */ /* 0x008fe2000f8ec0ff */
[----:B--2---:R-:W-:-:S02]  /*15d90*/  IMAD.SHL.U32 R28, R2, 0x10, RZ ;  /* 0x00000010021c7824 */ /* 0x004fc400078e00ff */
[C---:B------:R-:W-:Y:S02]  /*15da0*/  IMAD.SHL.U32 R3, R2.reuse, 0x20, RZ ;  /* 0x0000002002037824 */ /* 0x040fe400078e00ff */
[----:B------:R-:W-:Y:S01]  /*15db0*/  IMAD.SHL.U32 R29, R2, 0x8, RZ ;  /* 0x00000008021d7824 */ /* 0x000fe200078e00ff */
[----:B------:R-:W-:Y:S02]  /*15dc0*/  LOP3.LUT R28, R28, 0xf0, RZ, 0xc0, !PT ;  /* 0x000000f01c1c7812 */ /* 0x000fe400078ec0ff */
[----:B------:R-:W-:Y:S02]  /*15dd0*/  LOP3.LUT R3, R3, 0x200, RZ, 0xc0, !PT ;  /* 0x0000020003037812 */ /* 0x000fe400078ec0ff */
[----:B------:R-:W-:Y:S02]  /*15de0*/  LOP3.LUT R29, R29, 0x100, RZ, 0xc0, !PT ;  /* 0x000001001d1d7812 */ /* 0x000fe400078ec0ff */
[----:B------:R-:W-:Y:S02]  /*15df0*/  IADD3 R2, PT, PT, R3, UR4, R28 ;  /* 0x0000000403027c10 */ /* 0x000fe4000fffe01c */
[----:B-1----:R-:W-:-:S04]  /*15e00*/  LOP3.LUT R7, R7, 0x3f, RZ, 0xc0, !PT ;  /* 0x0000003f07077812 */ /* 0x002fc800078ec0ff */
[----:B0-----:R-:W-:Y:S01]  /*15e10*/  LEA R4, R7, UR4, 0x4 ;  /* 0x0000000407047c11 */ /* 0x001fe2000f8e20ff */
[----:B------:R-:W0:Y:S04]  /*15e20*/  LDCU UR4, c[0x0][0x3b8] ;  /* 0x00007700ff0477ac */ /* 0x000e280008000800 */
[----:B------:R-:W-:Y:S01]  /*15e30*/  STL [R1+0x30], R4 ;  /* 0x0000300401007387 */ /* 0x000fe20000100800 */
[----:B------:R-:W-:Y:S01]  /*15e40*/  BAR.SYNC.DEFER_BLOCKING 0x0 ;  /* 0x0000000000007b1d */ /* 0x000fe20000010000 */
[C---:B----4-:R-:W-:Y:S02]  /*15e50*/  VIADD R0, R6.reuse, 0x1 ;  /* 0x0000000106007836 */ /* 0x050fe40000000000 */
[C---:B------:R-:W-:Y:S02]  /*15e60*/  VIADD R28, R6.reuse, 0x3 ;  /* 0x00000003061c7836 */ /* 0x040fe40000000000 */
[----:B------:R-:W-:Y:S01]  /*15e70*/  VIADD R3, R6, 0x4 ;  /* 0x0000000406037836 */ /* 0x000fe20000000000 */
[----:B------:R-:W-:Y:S01]  /*15e80*/  ISETP.GE.AND P5, PT, R0, UR15, PT ;  /* 0x0000000f00007c0c */ /* 0x000fe2000bfa6270 */
[----:B------:R-:W-:Y:S01]  /*15e90*/  VIADD R0, R6, 0x2 ;  /* 0x0000000206007836 */ /* 0x000fe20000000000 */
[----:B------:R-:W-:-:S02]  /*15ea0*/  ISETP.GE.AND P3, PT, R28, UR15, PT ;  /* 0x0000000f1c007c0c */ /* 0x000fc4000bf66270 */
[----:B------:R-:W-:Y:S02]  /*15eb0*/  ISETP.GE.AND P1, PT, R3, UR15, PT ;  /* 0x0000000f03007c0c */ /* 0x000fe4000bf26270 */
[----:B------:R-:W-:Y:S01]  /*15ec0*/  ISETP.GE.AND P4, PT, R0, UR15, PT ;  /* 0x0000000f00007c0c */ /* 0x000fe2000bf86270 */
[----:B------:R-:W-:Y:S02]  /*15ed0*/  IMAD.IADD R0, R29, 0x1, R2 ;  /* 0x000000011d007824 */ /* 0x000fe400078e0202 */
[----:B------:R-:W1:Y:S03]  /*15ee0*/  LDC R29, c[0x0][0x3b4] ;  /* 0x0000ed00ff1d7b82 */ /* 0x000e660000000800 */
[----:B------:R-:W-:Y:S05]  /*15ef0*/  STSM.16.M88.4 [R0], R24 ;  /* 0x0000001800007844 */ /* 0x000fea0000000200 */
[----:B------:R-:W-:Y:S06]  /*15f00*/  BAR.SYNC.DEFER_BLOCKING 0x0 ;  /* 0x0000000000007b1d */ /* 0x000fec0000010000 */
[----:B------:R2:W3:Y:S02]  /*15f10*/  LDS.128 R24, [R4] ;  /* 0x0000000004187984 */ /* 0x0004e40000000c00 */
[----:B------:R-:W-:Y:S06]  /*15f20*/  BAR.SYNC.DEFER_BLOCKING 0x0 ;  /* 0x0000000000007b1d */ /* 0x000fec0000010000 */
[----:B--2---:R-:W2:Y:S04]  /*15f30*/  LDL.LU R4, [R1] ;  /* 0x0000000001047983 */ /* 0x004ea80000300800 */
[----:B------:R4:W-:Y:S04]  /*15f40*/  STSM.16.M88.4 [R0], R20 ;  /* 0x0000001400007844 */ /* 0x0009e80000000200 */
[----:B---3--:R-:W-:Y:S04]  /*15f50*/  STL.64 [R1+0x10], R24 ;  /* 0x0000101801007387 */ /* 0x008fe80000100a00 */
[----:B------:R-:W-:Y:S04]  /*15f60*/  STL.64 [R1+0x18], R26 ;  /* 0x0000181a01007387 */ /* 0x000fe80000100a00 */
[----:B------:R-:W2:Y:S04]  /*15f70*/  LDL.LU R5, [R1+0x4] ;  /* 0x0000040001057983 */ /* 0x000ea80000300800 */
[----:B------:R-:W2:Y:S04]  /*15f80*/  LDL.LU R6, [R1+0x8] ;  /* 0x0000080001067983 */ /* 0x000ea80000300800 */
[----:B------:R-:W2:Y:S04]  /*15f90*/  LDL.LU R7, [R1+0xc] ;  /* 0x00000c0001077983 */ /* 0x000ea80000300800 */
[----:B----4-:R-:W3:Y:S01]  /*15fa0*/  LDL R23, [R1+0x30] ;  /* 0x0000300001177983 */ /* 0x010ee20000100800 */
[----:B------:R-:W-:Y:S06]  /*15fb0*/  BAR.SYNC.DEFER_BLOCKING 0x0 ;  /* 0x0000000000007b1d */ /* 0x000fec0000010000 */
[----:B------:R-:W4:Y:S04]  /*15fc0*/  LDL R22, [R1+0x2f8] ;  /* 0x0002f80001167983 */ /* 0x000f280000100800 */
[----:B---3--:R-:W3:Y:S01]  /*15fd0*/  LDS.128 R24, [R23] ;  /* 0x0000000017187984 */ /* 0x008ee20000000c00 */
[----:B------:R-:W-:Y:S06]  /*15fe0*/  BAR.SYNC.DEFER_BLOCKING 0x0 ;  /* 0x0000000000007b1d */ /* 0x000fec0000010000 */
[----:B------:R-:W-:Y:S02]  /*15ff0*/  STSM.16.M88.4 [R0], R16 ;  /* 0x0000001000007844 */ /* 0x000fe40000000200 */
[----:B------:R-:W-:Y:S06]  /*16000*/  BAR.SYNC.DEFER_BLOCKING 0x0 ;  /* 0x0000000000007b1d */ /* 0x000fec0000010000 */
[----:B------:R-:W0:Y:S04]  /*16010*/  LDS.128 R16, [R23] ;  /* 0x0000000017107984 */ /* 0x000e280000000c00 */
[----:B---3--:R-:W-:Y:S04]  /*16020*/  STL [R1+0x858], R26 ;  /* 0x0008581a01007387 */ /* 0x008fe80000100800 */
[----:B------:R-:W-:Y:S04]  /*16030*/  STL [R1+0x84c], R27 ;  /* 0x00084c1b01007387 */ /* 0x000fe80000100800 */
[----:B------:R3:W-:Y:S01]  /*16040*/  STL [R1+0x85c], R27 ;  /* 0x00085c1b01007387 */ /* 0x0007e20000100800 */
[----:B------:R-:W-:Y:S06]  /*16050*/  BAR.SYNC.DEFER_BLOCKING 0x0 ;  /* 0x0000000000007b1d */ /* 0x000fec0000010000 */
[----:B---3--:R-:W3:Y:S04]  /*16060*/  LDL.LU R27, [R1+0x10] ;  /* 0x00001000011b7983 */ /* 0x008ee80000300800 */
[----:B0-----:R-:W-:Y:S04]  /*16070*/  STL [R1+0x838], R17 ;  /* 0x0008381101007387 */ /* 0x001fe80000100800 */
[----:B------:R-:W-:Y:S04]  /*16080*/  STL [R1+0x860], R16 ;  /* 0x0008601001007387 */ /* 0x000fe80000100800 */
[----:B------:R-:W-:Y:S04]  /*16090*/  STL [R1+0x828], R18 ;  /* 0x0008281201007387 */ /* 0x000fe80000100800 */
[----:B------:R-:W-:Y:S04]  /*160a0*/  STL [R1+0x83c], R18 ;  /* 0x00083c1201007387 */ /* 0x000fe80000100800 */
[----:B------:R-:W-:Y:S04]  /*160b0*/  STL [R1+0x864], R18 ;  /* 0x0008641201007387 */ /* 0x000fe80000100800 */
[----:B------:R0:W-:Y:S04]  /*160c0*/  STL [R1+0x824], R19 ;  /* 0x0008241301007387 */ /* 0x0001e80000100800 */
[----:B0-----:R-:W3:Y:S04]  /*160d0*/  LDL R19, [R1+0x7ec] ;  /* 0x0007ec0001137983 */ /* 0x001ee80000100800 */
[----:B------:R-:W-:Y:S01]  /*160e0*/  STSM.16.M88.4 [R0], R12 ;  /* 0x0000000c00007844 */ /* 0x000fe20000000200 */
[----:B------:R-:W-:Y:S06]  /*160f0*/  BAR.SYNC.DEFER_BLOCKING 0x0 ;  /* 0x0000000000007b1d */ /* 0x000fec0000010000 */
[----:B------:R-:W0:Y:S02]  /*16100*/  LDS.128 R12, [R23] ;  /* 0x00000000170c7984 */ /* 0x000e240000000c00 */
[----:B------:R-:W-:Y:S06]  /*16110*/  BAR.SYNC.DEFER_BLOCKING 0x0 ;  /* 0x0000000000007b1d */ /* 0x000fec0000010000 */
[----:B------:R-:W-:Y:S02]  /*16120*/  STSM.16.M88.4 [R0], R8 ;  /* 0x0000000800007844 */ /* 0x000fe40000000200 */
[----:B------:R-:W-:Y:S06]  /*16130*/  BAR.SYNC.DEFER_BLOCKING 0x0 ;  /* 0x0000000000007b1d */ /* 0x000fec0000010000 */
[----:B------:R-:W1:Y:S02]  /*16140*/  LDS.128 R8, [R23] ;  /* 0x0000000017087984 */ /* 0x000e640000000c00 */
[----:B------:R-:W-:Y:S06]  /*16150*/  BAR.SYNC.DEFER_BLOCKING 0x0 ;  /* 0x0000000000007b1d */ /* 0x000fec0000010000 */
[----:B0-----:R-:W-:Y:S04]  /*16160*/  STL.64 [R1+0x840], R12 ;  /* 0x0008400c01007387 */ /* 0x001fe80000100a00 */
[----:B--2---:R-:W-:Y:S04]  /*16170*/  STSM.16.M88.4 [R0], R4 ;  /* 0x0000000400007844 */ /* 0x004fe80000000200 */
[----:B------:R-:W-:Y:S04]  /*16180*/  STL.64 [R1+0x850], R12 ;  /* 0x0008500c01007387 */ /* 0x000fe80000100a00 */
[----:B------:R-:W-:Y:S04]  /*16190*/  STL.64 [R1+0x830], R14 ;  /* 0x0008300e01007387 */ /* 0x000fe80000100a00 */
[----:B------:R-:W-:Y:S04]  /*161a0*/  STL [R1+0x848], R14 ;  /* 0x0008480e01007387 */ /* 0x000fe80000100800 */
[----:B------:R-:W-:Y:S04]  /*161b0*/  STL [R1+0x868], R14 ;  /* 0x0008680e01007387 */ /* 0x000fe80000100800 */
[----:B---3--:R0:W-:Y:S01]  /*161c0*/  STL.64 [R1+0x878], R18 ;  /* 0x0008781201007387 */ /* 0x0081e20000100a00 */
[----:B------:R-:W-:Y:S01]  /*161d0*/  BAR.SYNC.DEFER_BLOCKING 0x0 ;  /* 0x0000000000007b1d */ /* 0x000fe20000010000 */
[C---:B------:R-:W-:Y:S01]  /*161e0*/  ISETP.GE.AND P0, PT, R19.reuse, UR14, PT ;  /* 0x0000000e13007c0c */ /* 0x040fe2000bf06270 */
[----:B-1----:R-:W-:-:S04]  /*161f0*/  IMAD R28, R19, R29, RZ ;  /* 0x0000001d131c7224 */ /* 0x002fc800078e02ff */
[----:B------:R-:W2:Y:S04]  /*16200*/  LDL.LU R16, [R1+0x20] ;  /* 0x0000200001107983 */ /* 0x000ea80000300800 */
[----:B------:R-:W2:Y:S01]  /*16210*/  LDL.LU R17, [R1+0x24] ;  /* 0x0000240001117983 */ /* 0x000ea20000300800 */
[----:B----4-:R-:W-:-:S03]  /*16220*/  ISETP.LT.AND P0, PT, R22, UR15, !P0 ;  /* 0x0000000f16007c0c */ /* 0x010fc6000c701270 */
[----:B0-----:R-:W2:Y:S04]  /*16230*/  LDL.LU R18, [R1+0x28] ;  /* 0x0000280001127983 */ /* 0x001ea80000300800 */
[----:B------:R-:W2:Y:S04]  /*16240*/  LDL.LU R19, [R1+0x2c] ;  /* 0x00002c0001137983 */ /* 0x000ea80000300800 */
[----:B------:R0:W-:Y:S04]  /*16250*/  STL.64 [R1+0x870], R10 ;  /* 0x0008700a01007387 */ /* 0x0001e80000100a00 */
[----:B------:R-:W3:Y:S04]  /*16260*/  LDL.LU.64 R6, [R1+0x888] ;  /* 0x0008880001067983 */ /* 0x000ee80000300a00 */
[----:B------:R-:W3:Y:S01]  /*16270*/  LDL.LU.64 R4, [R1+0x880] ;  /* 0x0008800001047983 */ /* 0x000ee20000300a00 */
[----:B0-----:R-:W-:-:S03]  /*16280*/  IMAD R10, R22, UR4, RZ ;  /* 0x00000004160a7c24 */ /* 0x001fc6000f8e02ff */
[----:B------:R-:W0:Y:S01]  /*16290*/  LDS.128 R20, [R23] ;  /* 0x0000000017147984 */ /* 0x000e220000000c00 */
[----:B------:R-:W-:Y:S06]  /*162a0*/  BAR.SYNC.DEFER_BLOCKING 0x0 ;  /* 0x0000000000007b1d */ /* 0x000fec0000010000 */
[----:B0-----:R0:W-:Y:S04]  /*162b0*/  STL [R1+0x820], R23 ;  /* 0x0008201701007387 */ /* 0x0011e80000100800 */
[----:B0-----:R-:W4:Y:S04]  /*162c0*/  LDL.LU R23, [R1+0x30] ;  /* 0x0000300001177983 */ /* 0x001f280000300800 */
[----:B------:R-:W2:Y:S04]  /*162d0*/  LDL.LU R26, [R1+0x14] ;  /* 0x00001400011a7983 */ /* 0x000ea80000300800 */
[----:B---3--:R-:W-:Y:S01]  /*162e0*/  STSM.16.M88.4 [R0], R4 ;  /* 0x0000000400007844 */ /* 0x008fe20000000200 */
[----:B------:R-:W-:Y:S06]  /*162f0*/  BAR.SYNC.DEFER_BLOCKING 0x0 ;  /* 0x0000000000007b1d */ /* 0x000fec0000010000 */
[----:B----4-:R-:W0:Y:S02]  /*16300*/  LDS.128 R4, [R23] ;  /* 0x0000000017047984 */ /* 0x010e240000000c00 */
[----:B------:R-:W-:Y:S06]  /*16310*/  BAR.SYNC.DEFER_BLOCKING 0x0 ;  /* 0x0000000000007b1d */ /* 0x000fec0000010000 */
[----:B--2---:R-:W-:Y:S04]  /*16320*/  STSM.16.M88.4 [R0], R16 ;  /* 0x0000001000007844 */ /* 0x004fe80000000200 */
[----:B0-----:R0:W-:Y:S04]  /*16330*/  STL [R1+0x81c], R6 ;  /* 0x00081c0601007387 */ /* 0x0011e80000100800 */
[----:B0-----:R-:W2:Y:S04]  /*16340*/  LDL.LU R6, [R1+0x2f8] ;  /* 0x0002f80001067983 */ /* 0x001ea80000300800 */
[----:B------:R0:W-:Y:S04]  /*16350*/  STL [R1+0x818], R7 ;  /* 0x0008180701007387 */ /* 0x0001e80000100800 */
[----:B0-----:R-:W3:Y:S04]  /*16360*/  LDL.LU R7, [R1+0x7f0] ;  /* 0x0007f00001077983 */ /* 0x001ee80000300800 */
[----:B------:R-:W4:Y:S01]  /*16370*/  LDL.LU.64 R18, [R1+0x878] ;  /* 0x0008780001127983 */ /* 0x000f220000300a00 */
[----:B------:R-:W-:Y:S01]  /*16380*/  BAR.SYNC.DEFER_BLOCKING 0x0 ;  /* 0x0000000000007b1d */ /* 0x000fe20000010000 */
[----:B------:R-:W-:Y:S01]  /*16390*/  LEA R2, P2, R28, UR12, 0x1 ;  /* 0x0000000c1c027c11 */ /* 0x000fe2000f8408ff */
[----:B------:R-:W-:-:S03]  /*163a0*/  IMAD R29, R29, 0x40, R28 ;  /* 0x000000401d1d7824 */ /* 0x000fc600078e021c */
[----:B------:R-:W-:Y:S02]  /*163b0*/  LEA.HI.X.SX32 R3, R28, UR13, 0x1, P2 ;  /* 0x0000000d1c037c11 */ /* 0x000fe400090f0eff */
[----:B------:R-:W-:-:S04]  /*163c0*/  LEA R28, P6, R29, UR12, 0x1 ;  /* 0x0000000c1d1c7c11 */ /* 0x000fc8000f8c08ff */
[----:B------:R-:W-:Y:S01]  /*163d0*/  LEA.HI.X.SX32 R29, R29, UR13, 0x1, P6 ;  /* 0x0000000d1d1d7c11 */ /* 0x000fe2000b0f0eff */
[----:B------:R-:W-:-:S04]  /*163e0*/  IMAD.WIDE R14, R10, 0x2, R2 ;  /* 0x000000020a0e7825 */ /* 0x000fc800078e0202 */
[C---:B------:R-:W-:Y:S02]  /*163f0*/  VIADD R0, R10.reuse, UR4 ;  /* 0x000000040a007c36 */ /* 0x040fe40008000000 */
[----:B------:R-:W-:Y:S01]  /*16400*/  IMAD.WIDE R10, R10, 0x2, R28 ;  /* 0x000000020a0a7825 */ /* 0x000fe200078e021c */
[----:B------:R0:W-:Y:S03]  /*16410*/  @P0 STG.E.U16 desc[UR8][R14.64], R27 ;  /* 0x0000001b0e000986 */ /* 0x0001e6000c101508 */
[----:B0-----:R-:W-:Y:S01]  /*16420*/  IMAD.WIDE R14, R0, 0x2, R2 ;  /* 0x00000002000e7825 */ /* 0x001fe200078e0202 */
[----:B--2---:R-:W-:-:S04]  /*16430*/  ISETP.GE.AND P2, PT, R6, UR15, PT ;  /* 0x0000000f06007c0c */ /* 0x004fc8000bf46270 */
[----:B---3--:R-:W-:Y:S02]  /*16440*/  ISETP.LT.AND P2, PT, R7, UR14, !P2 ;  /* 0x0000000e07007c0c */ /* 0x008fe4000d741270 */
[----:B----4-:R-:W-:Y:S02]  /*16450*/  ISETP.LT.AND P6, PT, R19, UR14, !P5 ;  /* 0x0000000e13007c0c */ /* 0x010fe4000efc1270 */
[----:B------:R-:W-:-:S09]  /*16460*/  PRMT R18, R27, 0x7632, R18 ;  /* 0x000076321b127816 */ /* 0x000fd20000000012 */
[----:B------:R0:W-:Y:S04]  /*16470*/  @P2 STG.E.U16 desc[UR8][R10.64], R18 ;  /* 0x000000120a002986 */ /* 0x0001e8000c101508 */
[----:B------:R1:W-:Y:S04]  /*16480*/  @P6 STG.E.U16 desc[UR8][R14.64], R24 ;  /* 0x000000180e006986 */ /* 0x0003e8000c101508 */
[----:B0-----:R-:W2:Y:S04]  /*16490*/  LDL.LU.64 R10, [R1+0x870] ;  /* 0x00087000010a7983 */ /* 0x001ea80000300a00 */
[----:B-1----:R-:W3:Y:S01]  /*164a0*/  LDL.LU R14, [R1+0x868] ;  /* 0x00086800010e7983 */ /* 0x002ee20000300800 */
[----:B------:R-:W-:Y:S01]  /*164b0*/  ISETP.LT.AND P5, PT, R7, UR14, !P5 ;  /* 0x0000000e07007c0c */ /* 0x000fe2000efa1270 */
[----:B------:R-:W-:Y:S01]  /*164c0*/  IMAD.WIDE R16, R0, 0x2, R28 ;  /* 0x0000000200107825 */ /* 0x000fe200078e021c */
[----:B------:R-:W-:Y:S01]  /*164d0*/  ISETP.LT.AND P0, PT, R19, UR14, !P4 ;  /* 0x0000000e13007c0c */ /* 0x000fe2000e701270 */
[----:B------:R-:W4:Y:S01]  /*164e0*/  LDL.LU R15, [R1+0x18] ;  /* 0x00001800010f7983 */ /* 0x000f220000300800 */
[----:B------:R-:W-:Y:S01]  /*164f0*/  PRMT R12, R24, 0x7632, R12 ;  /* 0x00007632180c7816 */ /* 0x000fe2000000000c */
[----:B------:R-:W-:Y:S01]  /*16500*/  VIADD R13, R6, 0x5 ;  /* 0x00000005060d7836 */ /* 0x000fe20000000000 */
[----:B------:R-:W-:Y:S01]  /*16510*/  ISETP.LT.AND P4, PT, R7, UR14, !P4 ;  /* 0x0000000e07007c0c */ /* 0x000fe2000e781270 */
[----:B------:R-:W-:-:S02]  /*16520*/  VIADD R0, R0, UR4 ;  /* 0x0000000400007c36 */ /* 0x000fc40008000000 */
[----:B------:R-:W-:Y:S01]  /*16530*/  VIADD R24, R6, 0x6 ;  /* 0x0000000606187836 */ /* 0x000fe20000000000 */
[----:B------:R-:W-:-:S03]  /*16540*/  ISETP.GE.AND P2, PT, R13, UR15, PT ;  /* 0x0000000f0d007c0c */ /* 0x000fc6000bf46270 */
[----:B------:R0:W-:Y:S01]  /*16550*/  @P5 STG.E.U16 desc[UR8][R16.64], R12 ;  /* 0x0000000c10005986 */ /* 0x0001e2000c101508 */
[----:B------:R-:W-:Y:S02]  /*16560*/  ISETP.LT.AND P5, PT, R19, UR14, !P3 ;  /* 0x0000000e13007c0c */ /* 0x000fe4000dfa1270 */
[----:B------:R-:W-:Y:S01]  /*16570*/  ISETP.GE.AND P6, PT, R24, UR15, PT ;  /* 0x0000000f18007c0c */ /* 0x000fe2000bfc6270 */
[----:B------:R-:W-:Y:S02]  /*16580*/  VIADD R24, R0, UR4 ;  /* 0x0000000400187c36 */ /* 0x000fe40008000000 */
[----:B------:R-:W-:Y:S02]  /*16590*/  VIADD R18, R6, 0x7 ;  /* 0x0000000706127836 */ /* 0x000fe40000000000 */
[----:B0-----:R-:W-:-:S04]  /*165a0*/  IMAD.WIDE R12, R0, 0x2, R2 ;  /* 0x00000002000c7825 */ /* 0x001fc800078e0202 */
[----:B------:R-:W-:Y:S01]  /*165b0*/  IMAD.WIDE R16, R0, 0x2, R28 ;  /* 0x0000000200107825 */ /* 0x000fe200078e021c */
[----:B------:R0:W-:Y:S01]  /*165c0*/  @P0 STG.E.U16 desc[UR8][R12.64], R26 ;  /* 0x0000001a0c000986 */ /* 0x0001e2000c101508 */
[----:B------:R-:W-:-:S03]  /*165d0*/  ISETP.GE.AND P0, PT, R18, UR15, PT ;  /* 0x0000000f12007c0c */ /* 0x000fc6000bf06270 */
[----:B------:R-:W2:Y:S01]  /*165e0*/  LDL.LU R18, [R1+0x864] ;  /* 0x0008640001127983 */ /* 0x000ea20000300800 */
[----:B---3--:R-:W-:Y:S01]  /*165f0*/  PRMT R14, R26, 0x7632, R14 ;  /* 0x000076321a0e7816 */ /* 0x008fe2000000000e */
[----:B0-----:R-:W-:-:S04]  /*16600*/  IMAD.WIDE R26, R24, 0x2, R2 ;  /* 0x00000002181a7825 */ /* 0x001fc800078e0202 */
[----:B------:R0:W-:Y:S04]  /*16610*/  @P4 STG.E.U16 desc[UR8][R16.64], R14 ;  /* 0x0000000e10004986 */ /* 0x0001e8000c101508 */
[----:B------:R1:W-:Y:S04]  /*16620*/  @P5 STG.E.U16 desc[UR8][R26.64], R25 ;  /* 0x000000191a005986 */ /* 0x0003e8000c101508 */
[----:B0-----:R-:W3:Y:S04]  /*16630*/  LDL.LU R16, [R1+0x860] ;  /* 0x0008600001107983 */ /* 0x001ee80000300800 */
[----:B------:R-:W2:Y:S04]  /*16640*/  LDL.LU R17, [R1+0x1c] ;  /* 0x00001c0001117983 */ /* 0x000ea80000300800 */
[----:B-1----:R-:W2:Y:S01]  /*16650*/  LDL.LU R27, [R1+0x85c] ;  /* 0x00085c00011b7983 */ /* 0x002ea20000300800 */
[----:B------:R-:W-:-:S02]  /*16660*/  ISETP.LT.AND P3, PT, R7, UR14, !P3 ;  /* 0x0000000e07007c0c */ /* 0x000fc4000df61270 */
[----:B------:R-:W-:Y:S01]  /*16670*/  ISETP.LT.AND P4, PT, R19, UR14, !P1 ;  /* 0x0000000e13007c0c */ /* 0x000fe2000cf81270 */
[----:B------:R-:W-:Y:S01]  /*16680*/  IMAD.WIDE R12, R24, 0x2, R28 ;  /* 0x00000002180c7825 */ /* 0x000fe200078e021c */
[----:B------:R-:W-:-:S03]  /*16690*/  PRMT R0, R25, 0x7632, R0 ;  /* 0x0000763219007816 */ /* 0x000fc60000000000 */
[----:B------:R-:W-:Y:S02]  /*166a0*/  VIADD R24, R24, UR4 ;  /* 0x0000000418187c36 */ /* 0x000fe40008000000 */
[----:B------:R-:W-:-:S04]  /*166b0*/  VIADD R26, R6, 0x8 ;  /* 0x00000008061a7836 */ /* 0x000fc80000000000 */
[----:B------:R0:W-:Y:S01]  /*166c0*/  @P3 STG.E.U16 desc[UR8][R12.64], R0 ;  /* 0x000000000c003986 */ /* 0x0001e2000c101508 */
[----:B------:R-:W-:-:S03]  /*166d0*/  ISETP.GE.AND P5, PT, R26, UR15, PT ;  /* 0x0000000f1a007c0c */ /* 0x000fc6000bfa6270 */
[----:B------:R-:W3:Y:S01]  /*166e0*/  LDL.LU R26, [R1+0x858] ;  /* 0x00085800011a7983 */ /* 0x000ee20000300800 */
[----:B------:R-:W-:Y:S01]  /*166f0*/  ISETP.LT.AND P1, PT, R7, UR14, !P1 ;  /* 0x0000000e07007c0c */ /* 0x000fe2000cf21270 */
[----:B0-----:R-:W-:-:S05]  /*16700*/  IMAD.WIDE R12, R24, 0x2, R2 ;  /* 0x00000002180c7825 */ /* 0x001fca00078e0202 */
[----:B----4-:R0:W-:Y:S01]  /*16710*/  @P4 STG.E.U16 desc[UR8][R12.64], R15 ;  /* 0x0000000f0c004986 */ /* 0x0101e2000c101508 */
[C---:B------:R-:W-:Y:S02]  /*16720*/  VIADD R0, R24.reuse, UR4 ;  /* 0x0000000418007c36 */ /* 0x040fe40008000000 */
[----:B------:R-:W-:Y:S01]  /*16730*/  IMAD.WIDE R24, R24, 0x2, R28 ;  /* 0x0000000218187825 */ /* 0x000fe200078e021c */
[----:B0-----:R-:W4:Y:S01]  /*16740*/  LDL.LU.64 R12, [R1+0x850] ;  /* 0x00085000010c7983 */ /* 0x001f220000300a00 */
[----:B--2---:R-:W-:-:S05]  /*16750*/  PRMT R27, R15, 0x7632, R27 ;  /* 0x000076320f1b7816 */ /* 0x004fca000000001b */
[----:B------:R0:W-:Y:S04]  /*16760*/  @P1 STG.E.U16 desc[UR8][R24.64], R27 ;  /* 0x0000001b18001986 */ /* 0x0001e8000c101508 */
[----:B0-----:R-:W2:Y:S01]  /*16770*/  LDL.LU R27, [R1+0x84c] ;  /* 0x00084c00011b7983 */ /* 0x001ea20000300800 */
[----:B------:R-:W-:Y:S01]  /*16780*/  ISETP.LT.AND P3, PT, R19, UR14, !P2 ;  /* 0x0000000e13007c0c */ /* 0x000fe2000d761270 */
[----:B------:R-:W-:Y:S01]  /*16790*/  VIADD R14, R6, 0x9 ;  /* 0x00000009060e7836 */ /* 0x000fe20000000000 */
[----:B------:R-:W-:Y:S01]  /*167a0*/  ISETP.LT.AND P2, PT, R7, UR14, !P2 ;  /* 0x0000000e07007c0c */ /* 0x000fe2000d741270 */
[----:B------:R-:W-:Y:S01]  /*167b0*/  IMAD.WIDE R24, R0, 0x2, R28 ;  /* 0x0000000200187825 */ /* 0x000fe200078e021c */
[----:B------:R-:W-:Y:S02]  /*167c0*/  ISETP.LT.AND P1, PT, R19, UR14, !P6 ;  /* 0x0000000e13007c0c */ /* 0x000fe4000f721270 */
[----:B------:R-:W-:Y:S01]  /*167d0*/  ISETP.GE.AND P4, PT, R14, UR15, PT ;  /* 0x0000000f0e007c0c */ /* 0x000fe2000bf86270 */
[----:B------:R-:W-:Y:S01]  /*167e0*/  IMAD.WIDE R14, R0, 0x2, R2 ;  /* 0x00000002000e7825 */ /* 0x000fe200078e0202 */
[----:B------:R-:W-:-:S03]  /*167f0*/  ISETP.LT.AND P6, PT, R7, UR14, !P6 ;  /* 0x0000000e07007c0c */ /* 0x000fc6000f7c1270 */
[----:B------:R-:W-:Y:S02]  /*16800*/  VIADD R0, R0, UR4 ;  /* 0x0000000400007c36 */ /* 0x000fe40008000000 */
[----:B---3--:R0:W-:Y:S01]  /*16810*/  @P3 STG.E.U16 desc[UR8][R14.64], R26 ;  /* 0x0000001a0e003986 */ /* 0x0081e2000c101508 */
[----:B----4-:R-:W-:Y:S01]  /*16820*/  PRMT R13, R26, 0x7632, R13 ;  /* 0x000076321a0d7816 */ /* 0x010fe2000000000d */
[----:B0-----:R-:W-:Y:S01]  /*16830*/  IMAD.WIDE R14, R0, 0x2, R2 ;  /* 0x00000002000e7825 */ /* 0x001fe200078e0202 */
[----:B------:R-:W-:-:S03]  /*16840*/  PRMT R12, R17, 0x7632, R12 ;  /* 0x00007632110c7816 */ /* 0x000fc6000000000c */
[----:B------:R0:W-:Y:S01]  /*16850*/  @P2 STG.E.U16 desc[UR8][R24.64], R13 ;  /* 0x0000000d18002986 */ /* 0x0001e2000c101508 */
[----:B------:R-:W-:Y:S02]  /*16860*/  ISETP.LT.AND P2, PT, R19, UR14, !P0 ;  /* 0x0000000e13007c0c */ /* 0x000fe4000c741270 */
[----:B------:R-:W-:Y:S01]  /*16870*/  ISETP.LT.AND P0, PT, R7, UR14, !P0 ;  /* 0x0000000e07007c0c */ /* 0x000fe2000c701270 */
[----:B------:R1:W-:Y:S01]  /*16880*/  @P1 STG.E.U16 desc[UR8][R14.64], R17 ;  /* 0x000000110e001986 */ /* 0x0003e2000c101508 */
[----:B0-----:R-:W-:-:S04]  /*16890*/  IMAD.WIDE R24, R0, 0x2, R28 ;  /* 0x0000000200187825 */ /* 0x001fc800078e021c */
[----:B------:R-:W-:Y:S01]  /*168a0*/  VIADD R13, R6, 0xb ;  /* 0x0000000b060d7836 */ /* 0x000fe20000000000 */
[----:B-1----:R-:W3:Y:S01]  /*168b0*/  LDL.LU R14, [R1+0x848] ;  /* 0x00084800010e7983 */ /* 0x002ee20000300800 */
[----:B------:R-:W-:-:S03]  /*168c0*/  VIADD R0, R0, UR4 ;  /* 0x0000000400007c36 */ /* 0x000fc60008000000 */
[----:B------:R0:W-:Y:S01]  /*168d0*/  @P6 STG.E.U16 desc[UR8][R24.64], R12 ;  /* 0x0000000c18006986 */ /* 0x0001e2000c101508 */
[----:B------:R-:W-:Y:S01]  /*168e0*/  ISETP.GE.AND P1, PT, R13, UR15, PT ;  /* 0x0000000f0d007c0c */ /* 0x000fe2000bf26270 */
[----:B0-----:R-:W-:-:S04]  /*168f0*/  IMAD.WIDE R24, R0, 0x2, R2 ;  /* 0x0000000200187825 */ /* 0x001fc800078e0202 */
[----:B------:R-:W-:-:S04]  /*16900*/  IMAD.WIDE R12, R0, 0x2, R28 ;  /* 0x00000002000c7825 */ /* 0x000fc800078e021c */
[----:B------:R-:W-:Y:S01]  /*16910*/  VIADD R17, R6, 0xc ;  /* 0x0000000c06117836 */ /* 0x000fe20000000000 */
[----:B--2---:R-:W-:Y:S01]  /*16920*/  PRMT R18, R27, 0x7632, R18 ;  /* 0x000076321b127816 */ /* 0x004fe20000000012 */
[----:B------:R-:W-:Y:S04]  /*16930*/  @P2 STG.E.U16 desc[UR8][R24.64], R27 ;  /* 0x0000001b18002986 */ /* 0x000fe8000c101508 */
[----:B------:R0:W-:Y:S04]  /*16940*/  @P0 STG.E.U16 desc[UR8][R12.64], R18 ;  /* 0x000000120c000986 */ /* 0x0001e8000c101508 */
[----:B0-----:R-:W2:Y:S04]  /*16950*/  LDL.LU.64 R12, [R1+0x840] ;  /* 0x00084000010c7983 */ /* 0x001ea80000300a00 */
[----:B------:R-:W4:Y:S01]  /*16960*/  LDL.LU R18, [R1+0x83c] ;  /* 0x00083c0001127983 */ /* 0x000f220000300800 */
[----:B------:R-:W-:-:S03]  /*16970*/  ISETP.GE.AND P0, PT, R17, UR15, PT ;  /* 0x0000000f11007c0c */ /* 0x000fc6000bf06270 */
[----:B------:R-:W4:Y:S01]  /*16980*/  LDL.LU R17, [R1+0x838] ;  /* 0x0008380001117983 */ /* 0x000f220000300800 */
[----:B------:R-:W-:Y:S02]  /*16990*/  ISETP.LT.AND P6, PT, R19, UR14, !P5 ;  /* 0x0000000e13007c0c */ /* 0x000fe4000efc1270 */
[----:B------:R-:W-:Y:S01]  /*169a0*/  ISETP.LT.AND P5, PT, R7, UR14, !P5 ;  /* 0x0000000e07007c0c */ /* 0x000fe2000efa1270 */
[----:B------:R-:W-:Y:S02]  /*169b0*/  VIADD R26, R6, 0xa ;  /* 0x0000000a061a7836 */ /* 0x000fe40000000000 */
[----:B------:R-:W-:Y:S01]  /*169c0*/  VIADD R15, R0, UR4 ;  /* 0x00000004000f7c36 */ /* 0x000fe20008000000 */
[----:B------:R-:W-:Y:S02]  /*169d0*/  ISETP.LT.AND P2, PT, R19, UR14, !P4 ;  /* 0x0000000e13007c0c */ /* 0x000fe4000e741270 */
[----:B------:R-:W-:Y:S01]  /*169e0*/  ISETP.LT.AND P4, PT, R7, UR14, !P4 ;  /* 0x0000000e07007c0c */ /* 0x000fe2000e781270 */
[----:B------:R-:W-:Y:S01]  /*169f0*/  IMAD.WIDE R24, R15, 0x2, R2 ;  /* 0x000000020f187825 */ /* 0x000fe200078e0202 */
[----:B------:R-:W-:-:S03]  /*16a00*/  ISETP.GE.AND P3, PT, R26, UR15, PT ;  /* 0x0000000f1a007c0c */ /* 0x000fc6000bf66270 */
[C---:B------:R-:W-:Y:S01]  /*16a10*/  IMAD.WIDE R26, R15.reuse, 0x2, R28 ;  /* 0x000000020f1a7825 */ /* 0x040fe200078e021c */
[----:B------:R0:W-:Y:S03]  /*16a20*/  @P6 STG.E.U16 desc[UR8][R24.64], R16 ;  /* 0x0000001018006986 */ /* 0x0001e6000c101508 */
[----:B------:R-:W-:Y:S01]  /*16a30*/  VIADD R0, R15, UR4 ;  /* 0x000000040f007c36 */ /* 0x000fe20008000000 */
[----:B---3--:R-:W-:-:S03]  /*16a40*/  PRMT R14, R16, 0x7632, R14 ;  /* 0x00007632100e7816 */ /* 0x008fc6000000000e */
[----:B0-----:R-:W-:Y:S02]  /*16a50*/  IMAD.WIDE R24, R0, 0x2, R2 ;  /* 0x0000000200187825 */ /* 0x001fe400078e0202 */
[----:B------:R0:W-:Y:S01]  /*16a60*/  @P5 STG.E.U16 desc[UR8][R26.64], R14 ;  /* 0x0000000e1a005986 */ /* 0x0001e2000c101508 */
[----:B------:R-:W-:Y:S01]  /*16a70*/  ISETP.LT.AND P5, PT, R19, UR14, !P3 ;  /* 0x0000000e13007c0c */ /* 0x000fe2000dfa1270 */
[----:B------:R-:W-:Y:S01]  /*16a80*/  VIADD R16, R6, 0xd ;  /* 0x0000000d06107836 */ /* 0x000fe20000000000 */
[----:B------:R-:W-:Y:S01]  /*16a90*/  ISETP.LT.AND P3, PT, R7, UR14, !P3 ;  /* 0x0000000e07007c0c */ /* 0x000fe2000df61270 */
[----:B0-----:R-:W-:-:S03]  /*16aa0*/  IMAD.WIDE R14, R0, 0x2, R28 ;  /* 0x00000002000e7825 */ /* 0x001fc600078e021c */
[----:B------:R-:W-:Y:S01]  /*16ab0*/  ISETP.GE.AND P6, PT, R16, UR15, PT ;  /* 0x0000000f10007c0c */ /* 0x000fe2000bfc6270 */
[----:B------:R-:W-:-:S04]  /*16ac0*/  VIADD R16, R0, UR4 ;  /* 0x0000000400107c36 */ /* 0x000fc80008000000 */
[----:B------:R-:W-:Y:S01]  /*16ad0*/  IMAD.WIDE R26, R16, 0x2, R28 ;  /* 0x00000002101a7825 */ /* 0x000fe200078e021c */
[----:B--2---:R0:W-:Y:S01]  /*16ae0*/  @P2 STG.E.U16 desc[UR8][R24.64], R12 ;  /* 0x0000000c18002986 */ /* 0x0041e2000c101508 */
[----:B----4-:R-:W-:-:S05]  /*16af0*/  PRMT R18, R12, 0x7632, R18 ;  /* 0x000076320c127816 */ /* 0x010fca0000000012 */
[----:B------:R1:W-:Y:S01]  /*16b00*/  @P4 STG.E.U16 desc[UR8][R14.64], R18 ;  /* 0x000000120e004986 */ /* 0x0003e2000c101508 */
[----:B------:R-:W-:Y:S01]  /*16b10*/  PRMT R0, R17, 0x7632, R0 ;  /* 0x0000763211007816 */ /* 0x000fe20000000000 */
[----:B0-----:R-:W-:Y:S02]  /*16b20*/  IMAD.WIDE R24, R16, 0x2, R2 ;  /* 0x0000000210187825 */ /* 0x001fe400078e0202 */
[----:B-1----:R-:W2:Y:S04]  /*16b30*/  LDL.LU.64 R14, [R1+0x830] ;  /* 0x00083000010e7983 */ /* 0x002ea80000300a00 */
[----:B------:R-:W3:Y:S04]  /*16b40*/  LDL.LU R18, [R1+0x828] ;  /* 0x0008280001127983 */ /* 0x000ee80000300800 */
[----:B------:R-:W-:Y:S04]  /*16b50*/  @P5 STG.E.U16 desc[UR8][R24.64], R17 ;  /* 0x0000001118005986 */ /* 0x000fe8000c101508 */
[----:B------:R0:W-:Y:S01]  /*16b60*/  @P3 STG.E.U16 desc[UR8][R26.64], R0 ;  /* 0x000000001a003986 */ /* 0x0001e2000c101508 */
[----:B------:R-:W-:-:S02]  /*16b70*/  ISETP.LT.AND P4, PT, R19, UR14, !P1 ;  /* 0x0000000e13007c0c */ /* 0x000fc4000cf81270 */
[----:B------:R-:W-:Y:S01]  /*16b80*/  ISETP.LT.AND P5, PT, R19, UR14, !P0 ;  /* 0x0000000e13007c0c */ /* 0x000fe2000c7a1270 */
[----:B0-----:R-:W-:-:S05]  /*16b90*/  VIADD R26, R6, 0xf ;  /* 0x0000000f061a7836 */ /* 0x001fca0000000000 */
[----:B------:R-:W-:Y:S01]  /*16ba0*/  ISETP.GE.AND P3, PT, R26, UR15, PT ;  /* 0x0000000f1a007c0c */ /* 0x000fe2000bf66270 */
[----:B------:R-:W-:Y:S02]  /*16bb0*/  IMAD.MOV.U32 R26, RZ, RZ, R19 ;  /* 0x000000ffff1a7224 */ /* 0x000fe400078e0013 */
[----:B------:R-:W4:Y:S01]  /*16bc0*/  LDL.LU R19, [R1+0x824] ;  /* 0x0008240001137983 */ /* 0x000f220000300800 */
[C---:B------:R-:W-:Y:S01]  /*16bd0*/  ISETP.LT.AND P1, PT, R7.reuse, UR14, !P1 ;  /* 0x0000000e07007c0c */ /* 0x040fe2000cf21270 */
[----:B------:R-:W-:Y:S02]  /*16be0*/  VIADD R12, R6, 0xe ;  /* 0x0000000e060c7836 */ /* 0x000fe40000000000 */
[----:B------:R-:W-:Y:S01]  /*16bf0*/  VIADD R24, R16, UR4 ;  /* 0x0000000410187c36 */ /* 0x000fe20008000000 */
[----:B------:R-:W-:Y:S02]  /*16c00*/  ISETP.LT.AND P0, PT, R7, UR14, !P0 ;  /* 0x0000000e07007c0c */ /* 0x000fe4000c701270 */
[----:B------:R-:W-:Y:S01]  /*16c10*/  ISETP.GE.AND P2, PT, R12, UR15, PT ;  /* 0x0000000f0c007c0c */ /* 0x000fe2000bf46270 */
[----:B------:R-:W-:Y:S01]  /*16c20*/  IMAD.WIDE R16, R24, 0x2, R2 ;  /* 0x0000000218107825 */ /* 0x000fe200078e0202 */
[----:B------:R-:W-:-:S03]  /*16c30*/  PRMT R27, R13, 0x7632, R27 ;  /* 0x000076320d1b7816 */ /* 0x000fc6000000001b */
[----:B------:R-:W-:Y:S02]  /*16c40*/  VIADD R0, R24, UR4 ;  /* 0x0000000418007c36 */ /* 0x000fe40008000000 */
[----:B------:R-:W-:Y:S02]  /*16c50*/  VIADD R12, R6, 0x10 ;  /* 0x00000010060c7836 */ /* 0x000fe40000000000 */
[----:B------:R-:W-:Y:S01]  /*16c60*/  IMAD.WIDE R24, R24, 0x2, R28 ;  /* 0x0000000218187825 */ /* 0x000fe200078e021c */
[----:B------:R0:W-:Y:S02]  /*16c70*/  @P4 STG.E.U16 desc[UR8][R16.64], R13 ;  /* 0x0000000d10004986 */ /* 0x0001e4000c101508 */
[----:B------:R-:W-:Y:S02]  /*16c80*/  ISETP.GE.AND P4, PT, R12, UR15, PT ;  /* 0x0000000f0c007c0c */ /* 0x000fe4000bf86270 */
[----:B------:R1:W-:Y:S01]  /*16c90*/  @P1 STG.E.U16 desc[UR8][R24.64], R27 ;  /* 0x0000001b18001986 */ /* 0x0003e2000c101508 */
[----:B------:R-:W-:-:S02]  /*16ca0*/  ISETP.LT.AND P1, PT, R26, UR14, !P6 ;  /* 0x0000000e1a007c0c */ /* 0x000fc4000f721270 */
[----:B------:R-:W-:Y:S01]  /*16cb0*/  ISETP.LT.AND P6, PT, R7, UR14, !P6 ;  /* 0x0000000e07007c0c */ /* 0x000fe2000f7c1270 */
[----:B0-----:R-:W-:-:S04]  /*16cc0*/  IMAD.WIDE R12, R0, 0x2, R2 ;  /* 0x00000002000c7825 */ /* 0x001fc800078e0202 */
[----:B------:R-:W-:-:S04]  /*16cd0*/  IMAD.WIDE R16, R0, 0x2, R28 ;  /* 0x0000000200107825 */ /* 0x000fc800078e021c */
[----:B------:R-:W-:Y:S01]  /*16ce0*/  VIADD R0, R0, UR4 ;  /* 0x0000000400007c36 */ /* 0x000fe20008000000 */
[----:B-1----:R-:W-:Y:S02]  /*16cf0*/  PRMT R27, R20, 0x7632, R27 ;  /* 0x00007632141b7816 */ /* 0x002fe4000000001b */
[----:B---3--:R-:W-:Y:S01]  /*16d00*/  PRMT R24, R18, 0x7632, R24 ;  /* 0x0000763212187816 */ /* 0x008fe20000000018 */
[----:B------:R0:W-:Y:S01]  /*16d10*/  @P5 STG.E.U16 desc[UR8][R12.64], R18 ;  /* 0x000000120c005986 */ /* 0x0001e2000c101508 */
[----:B------:R-:W-:-:S03]  /*16d20*/  ISETP.LT.AND P5, PT, R26, UR14, !P2 ;  /* 0x0000000e1a007c0c */ /* 0x000fc6000d7a1270 */
[----:B------:R1:W-:Y:S01]  /*16d30*/  @P0 STG.E.U16 desc[UR8][R16.64], R24 ;  /* 0x0000001810000986 */ /* 0x0003e2000c101508 */
[----:B--2---:R-:W-:Y:S01]  /*16d40*/  PRMT R25, R14, 0x7632, R25 ;  /* 0x000076320e197816 */ /* 0x004fe20000000019 */
[----:B0-----:R-:W-:Y:S02]  /*16d50*/  VIADD R18, R6, 0x11 ;  /* 0x0000001106127836 */ /* 0x001fe40000000000 */
[----:B------:R-:W-:-:S04]  /*16d60*/  IMAD.WIDE R12, R0, 0x2, R28 ;  /* 0x00000002000c7825 */ /* 0x000fc800078e021c */
[----:B-1----:R-:W-:Y:S01]  /*16d70*/  IMAD.WIDE R16, R0, 0x2, R2 ;  /* 0x0000000200107825 */ /* 0x002fe200078e0202 */
[----:B------:R-:W-:-:S03]  /*16d80*/  ISETP.GE.AND P0, PT, R18, UR15, PT ;  /* 0x0000000f12007c0c */ /* 0x000fc6000bf06270 */
[----:B------:R-:W-:Y:S01]  /*16d90*/  VIADD R18, R0, UR4 ;  /* 0x0000000400127c36 */ /* 0x000fe20008000000 */
[----:B------:R-:W-:Y:S01]  /*16da0*/  @P1 STG.E.U16 desc[UR8][R16.64], R14 ;  /* 0x0000000e10001986 */ /* 0x000fe2000c101508 */
[----:B------:R-:W-:-:S03]  /*16db0*/  ISETP.LT.AND P2, PT, R7, UR14, !P2 ;  /* 0x0000000e07007c0c */ /* 0x000fc6000d741270 */
[----:B------:R0:W-:Y:S01]  /*16dc0*/  @P6 STG.E.U16 desc[UR8][R12.64], R25 ;  /* 0x000000190c006986 */ /* 0x0001e2000c101508 */
[----:B------:R-:W-:Y:S02]  /*16dd0*/  ISETP.LT.AND P6, PT, R26, UR14, !P3 ;  /* 0x0000000e1a007c0c */ /* 0x000fe4000dfc1270 */
[----:B------:R-:W-:Y:S01]  /*16de0*/  ISETP.LT.AND P3, PT, R7, UR14, !P3 ;  /* 0x0000000e07007c0c */ /* 0x000fe2000df61270 */
[C---:B------:R-:W-:Y:S02]  /*16df0*/  VIADD R0, R18.reuse, UR4 ;  /* 0x0000000412007c36 */ /* 0x040fe40008000000 */
[----:B0-----:R-:W-:Y:S01]  /*16e00*/  IMAD.WIDE R12, R18, 0x2, R2 ;  /* 0x00000002120c7825 */ /* 0x001fe200078e0202 */
[----:B----4-:R-:W-:-:S04]  /*16e10*/  PRMT R14, R19, 0x7632, R14 ;  /* 0x00007632130e7816 */ /* 0x010fc8000000000e */
[----:B------:R0:W-:Y:S01]  /*16e20*/  @P5 STG.E.U16 desc[UR8][R12.64], R19 ;  /* 0x000000130c005986 */ /* 0x0001e2000c101508 */
[----:B------:R-:W-:Y:S01]  /*16e30*/  IMAD.WIDE R16, R0, 0x2, R2 ;  /* 0x0000000200107825 */ /* 0x000fe200078e0202 */
[----:B------:R-:W-:-:S03]  /*16e40*/  PRMT R25, R15, 0x7632, R25 ;  /* 0x000076320f197816 */ /* 0x000fc60000000019 */
[----:B------:R-:W-:Y:S01]  /*16e50*/  VIADD R24, R6, 0x12 ;  /* 0x0000001206187836 */ /* 0x000fe20000000000 */
[----:B------:R-:W-:Y:S01]  /*16e60*/  ISETP.LT.AND P5, PT, R26, UR14, !P4 ;  /* 0x0000000e1a007c0c */ /* 0x000fe2000e7a1270 */
[----:B0-----:R-:W-:-:S04]  /*16e70*/  IMAD.WIDE R12, R18, 0x2, R28 ;  /* 0x00000002120c7825 */ /* 0x001fc800078e021c */
[----:B------:R-:W-:Y:S01]  /*16e80*/  IMAD.WIDE R18, R0, 0x2, R28 ;  /* 0x0000000200127825 */ /* 0x000fe200078e021c */
[----:B------:R-:W-:Y:S01]  /*16e90*/  @P2 STG.E.U16 desc[UR8][R12.64], R14 ;  /* 0x0000000e0c002986 */ /* 0x000fe2000c101508 */
[----:B------:R-:W-:-:S03]  /*16ea0*/  ISETP.GE.AND P1, PT, R24, UR15, PT ;  /* 0x0000000f18007c0c */ /* 0x000fc6000bf26270 */
[----:B------:R-:W-:Y:S01]  /*16eb0*/  @P6 STG.E.U16 desc[UR8][R16.64], R15 ;  /* 0x0000000f10006986 */ /* 0x000fe2000c101508 */
[----:B------:R-:W-:-:S03]  /*16ec0*/  VIADD R24, R6, 0x13 ;  /* 0x0000001306187836 */ /* 0x000fc60000000000 */
[----:B------:R0:W-:Y:S01]  /*16ed0*/  @P3 STG.E.U16 desc[UR8][R18.64], R25 ;  /* 0x0000001912003986 */ /* 0x0001e2000c101508 */
[----:B------:R-:W-:Y:S01]  /*16ee0*/  VIADD R0, R0, UR4 ;  /* 0x0000000400007c36 */ /* 0x000fe20008000000 */
[----:B------:R-:W-:Y:S02]  /*16ef0*/  ISETP.LT.AND P4, PT, R7, UR14, !P4 ;  /* 0x0000000e07007c0c */ /* 0x000fe4000e781270 */
[----:B------:R-:W-:Y:S01]  /*16f00*/  ISETP.GE.AND P2, PT, R24, UR15, PT ;  /* 0x0000000f18007c0c */ /* 0x000fe2000bf46270 */
[----:B------:R-:W-:Y:S02]  /*16f10*/  VIADD R24, R6, 0x14 ;  /* 0x0000001406187836 */ /* 0x000fe40000000000 */
[----:B0-----:R-:W-:Y:S02]  /*16f20*/  IMAD.MOV.U32 R19, RZ, RZ, R26 ;  /* 0x000000ffff137224 */ /* 0x001fe400078e001a */
[----:B------:R-:W-:-:S03]  /*16f30*/  IMAD.WIDE R12, R0, 0x2, R2 ;  /* 0x00000002000c7825 */ /* 0x000fc600078e0202 */
[----:B------:R-:W-:Y:S01]  /*16f40*/  ISETP.LT.AND P6, PT, R19, UR14, !P0 ;  /* 0x0000000e13007c0c */ /* 0x000fe2000c7c1270 */
[----:B------:R-:W-:Y:S01]  /*16f50*/  VIADD R18, R0, UR4 ;  /* 0x0000000400127c36 */ /* 0x000fe20008000000 */
[----:B------:R-:W-:Y:S01]  /*16f60*/  ISETP.GE.AND P3, PT, R24, UR15, PT ;  /* 0x0000000f18007c0c */ /* 0x000fe2000bf66270 */
[----:B------:R0:W-:Y:S01]  /*16f70*/  @P5 STG.E.U16 desc[UR8][R12.64], R8 ;  /* 0x000000080c005986 */ /* 0x0001e2000c101508 */
[----:B------:R-:W-:Y:S01]  /*16f80*/  PRMT R24, R8, 0x7632, R24 ;  /* 0x0000763208187816 */ /* 0x000fe20000000018 */
[----:B------:R-:W-:-:S04]  /*16f90*/  IMAD.WIDE R14, R18, 0x2, R2 ;  /* 0x00000002120e7825 */ /* 0x000fc800078e0202 */
[----:B0-----:R-:W-:-:S05]  /*16fa0*/  IMAD.WIDE R12, R0, 0x2, R28 ;  /* 0x00000002000c7825 */ /* 0x001fca00078e021c */
[----:B------:R-:W-:Y:S04]  /*16fb0*/  @P4 STG.E.U16 desc[UR8][R12.64], R24 ;  /* 0x000000180c004986 */ /* 0x000fe8000c101508 */
[----:B------:R0:W-:Y:S01]  /*16fc0*/  @P6 STG.E.U16 desc[UR8][R14.64], R20 ;  /* 0x000000140e006986 */ /* 0x0001e2000c101508 */
[----:B------:R-:W-:Y:S01]  /*16fd0*/  ISETP.LT.AND P0, PT, R7, UR14, !P0 ;  /* 0x0000000e07007c0c */ /* 0x000fe2000c701270 */
[----:B------:R-:W-:Y:S02]  /*16fe0*/  VIADD R25, R18, UR4 ;  /* 0x0000000412197c36 */ /* 0x000fe40008000000 */
[----:B0-----:R-:W-:-:S05]  /*16ff0*/  IMAD.MOV.U32 R20, RZ, RZ, R19 ;  /* 0x000000ffff147224 */ /* 0x001fca00078e0013 */
[C---:B------:R-:W-:Y:S02]  /*17000*/  ISETP.LT.AND P4, PT, R20.reuse, UR14, !P1 ;  /* 0x0000000e14007c0c */ /* 0x040fe4000cf81270 */
[----:B------:R-:W-:Y:S02]  /*17010*/  ISETP.LT.AND P1, PT, R7, UR14, !P1 ;  /* 0x0000000e07007c0c */ /* 0x000fe4000cf21270 */
[----:B------:R-:W-:Y:S01]  /*17020*/  ISETP.LT.AND P6, PT, R20, UR14, !P2 ;  /* 0x0000000e14007c0c */ /* 0x000fe2000d7c1270 */
[----:B------:R-:W-:-:S04]  /*17030*/  IMAD.WIDE R16, R18, 0x2, R28 ;  /* 0x0000000212107825 */ /* 0x000fc800078e021c */
[C---:B------:R-:W-:Y:S01]  /*17040*/  IMAD.WIDE R12, R25.reuse, 0x2, R2 ;  /* 0x00000002190c7825 */ /* 0x040fe200078e0202 */
[----:B------:R0:W-:Y:S03]  /*17050*/  @P0 STG.E.U16 desc[UR8][R16.64], R27 ;  /* 0x0000001b10000986 */ /* 0x0001e6000c101508 */
[----:B------:R-:W-:Y:S01]  /*17060*/  VIADD R19, R25, UR4 ;  /* 0x0000000419137c36 */ /* 0x000fe20008000000 */
[----:B------:R-:W-:Y:S01]  /*17070*/  PRMT R24, R9, 0x7632, R24 ;  /* 0x0000763209187816 */ /* 0x000fe20000000018 */
[----:B------:R-:W-:Y:S01]  /*17080*/  IMAD.WIDE R14, R25, 0x2, R28 ;  /* 0x00000002190e7825 */ /* 0x000fe200078e021c */
[----:B------:R1:W-:Y:S01]  /*17090*/  @P4 STG.E.U16 desc[UR8][R12.64], R9 ;  /* 0x000000090c004986 */ /* 0x0003e2000c101508 */
[----:B------:R-:W-:Y:S02]  /*170a0*/  ISETP.LT.AND P2, PT, R7, UR14, !P2 ;  /* 0x0000000e07007c0c */ /* 0x000fe4000d741270 */
[----:B0-----:R-:W-:Y:S01]  /*170b0*/  IMAD.WIDE R16, R19, 0x2, R2 ;  /* 0x0000000213107825 */ /* 0x001fe200078e0202 */
[----:B------:R0:W-:Y:S03]  /*170c0*/  @P1 STG.E.U16 desc[UR8][R14.64], R24 ;  /* 0x000000180e001986 */ /* 0x0001e6000c101508 */
[----:B-1----:R-:W-:Y:S01]  /*170d0*/  IMAD.MOV.U32 R12, RZ, RZ, R20 ;  /* 0x000000ffff0c7224 */ /* 0x002fe200078e0014 */
[----:B------:R1:W-:Y:S01]  /*170e0*/  @P6 STG.E.U16 desc[UR8][R16.64], R21 ;  /* 0x0000001510006986 */ /* 0x0003e2000c101508 */
[----:B------:R-:W-:-:S03]  /*170f0*/  VIADD R8, R6, 0x17 ;  /* 0x0000001706087836 */ /* 0x000fc60000000000 */
[----:B------:R-:W-:Y:S02]  /*17100*/  ISETP.LT.AND P6, PT, R12, UR14, !P3 ;  /* 0x0000000e0c007c0c */ /* 0x000fe4000dfc1270 */
[----:B------:R-:W-:Y:S01]  /*17110*/  ISETP.LT.AND P3, PT, R7, UR14, !P3 ;  /* 0x0000000e07007c0c */ /* 0x000fe2000df61270 */
[----:B------:R-:W-:Y:S02]  /*17120*/  VIADD R26, R6, 0x15 ;  /* 0x00000015061a7836 */ /* 0x000fe40000000000 */
[C---:B------:R-:W-:Y:S01]  /*17130*/  VIADD R27, R19.reuse, UR4 ;  /* 0x00000004131b7c36 */ /* 0x040fe20008000000 */
[----:B------:R-:W-:Y:S01]  /*17140*/  ISETP.GE.AND P4, PT, R8, UR15, PT ;  /* 0x0000000f08007c0c */ /* 0x000fe2000bf86270 */
[----:B------:R-:W-:Y:S01]  /*17150*/  IMAD.WIDE R8, R19, 0x2, R28 ;  /* 0x0000000213087825 */ /* 0x000fe200078e021c */
[----:B------:R-:W-:Y:S02]  /*17160*/  PRMT R13, R21, 0x7632, R13 ;  /* 0x00007632150d7816 */ /* 0x000fe4000000000d */
[----:B------:R-:W-:Y:S01]  /*17170*/  ISETP.GE.AND P5, PT, R26, UR15, PT ;  /* 0x0000000f1a007c0c */ /* 0x000fe2000bfa6270 */
[----:B------:R-:W-:Y:S01]  /*17180*/  IMAD.WIDE R18, R27, 0x2, R2 ;  /* 0x000000021b127825 */ /* 0x000fe200078e0202 */
[----:B------:R-:W-:-:S03]  /*17190*/  PRMT R26, R10, 0x7632, R26 ;  /* 0x000076320a1a7816 */ /* 0x000fc6000000001a */
[----:B0-----:R-:W-:Y:S01]  /*171a0*/  IMAD.WIDE R24, R27, 0x2, R28 ;  /* 0x000000021b187825 */ /* 0x001fe200078e021c */
[----:B------:R0:W-:Y:S04]  /*171b0*/  @P2 STG.E.U16 desc[UR8][R8.64], R13 ;  /* 0x0000000d08002986 */ /* 0x0001e8000c101508 */
[----:B------:R-:W-:Y:S01]  /*171c0*/  @P6 STG.E.U16 desc[UR8][R18.64], R10 ;  /* 0x0000000a12006986 */ /* 0x000fe2000c101508 */
[----:B------:R-:W-:-:S03]  /*171d0*/  VIADD R0, R6, 0x16 ;  /* 0x0000001606007836 */ /* 0x000fc60000000000 */
[----:B------:R2:W-:Y:S01]  /*171e0*/  @P3 STG.E.U16 desc[UR8][R24.64], R26 ;  /* 0x0000001a18003986 */ /* 0x0005e2000c101508 */
[----:B------:R-:W-:Y:S01]  /*171f0*/  ISETP.LT.AND P3, PT, R12, UR14, !P5 ;  /* 0x0000000e0c007c0c */ /* 0x000fe2000ef61270 */
[----:B-1----:R-:W-:Y:S01]  /*17200*/  VIADD R17, R27, UR4 ;  /* 0x000000041b117c36 */ /* 0x002fe20008000000 */
[----:B------:R-:W-:-:S03]  /*17210*/  ISETP.GE.AND P0, PT, R0, UR15, PT ;  /* 0x0000000f00007c0c */ /* 0x000fc6000bf06270 */
[----:B0-----:R-:W-:Y:S01]  /*17220*/  IMAD.WIDE R8, R17, 0x2, R2 ;  /* 0x0000000211087825 */ /* 0x001fe200078e0202 */
[----:B------:R-:W-:Y:S02]  /*17230*/  ISETP.LT.AND P6, PT, R12, UR14, !P0 ;  /* 0x0000000e0c007c0c */ /* 0x000fe4000c7c1270 */
[----:B------:R0:W1:Y:S01]  /*17240*/  LDS.128 R12, [R23] ;  /* 0x00000000170c7984 */ /* 0x0000620000000c00 */
[----:B--2---:R-:W-:-:S04]  /*17250*/  PRMT R24, R22, 0x7632, R24 ;  /* 0x0000763216187816 */ /* 0x004fc80000000018 */
[----:B------:R2:W-:Y:S04]  /*17260*/  @P3 STG.E.U16 desc[UR8][R8.64], R22 ;  /* 0x0000001608003986 */ /* 0x0005e8000c101508 */
[----:B0-----:R-:W3:Y:S04]  /*17270*/  LDL.LU R23, [R1+0x820] ;  /* 0x0008200001177983 */ /* 0x001ee80000300800 */
[----:B--2---:R-:W2:Y:S01]  /*17280*/  LDL.LU R22, [R1+0x7ec] ;  /* 0x0007ec0001167983 */ /* 0x004ea20000300800 */
[----:B------:R-:W-:Y:S01]  /*17290*/  ISETP.LT.AND P5, PT, R7, UR14, !P5 ;  /* 0x0000000e07007c0c */ /* 0x000fe2000efa1270 */
[----:B------:R-:W-:-:S05]  /*172a0*/  VIADD R0, R6, 0x18 ;  /* 0x0000001806007836 */ /* 0x000fca0000000000 */
[----:B------:R-:W-:Y:S01]  /*172b0*/  ISETP.GE.AND P1, PT, R0, UR15, PT ;  /* 0x0000000f00007c0c */ /* 0x000fe2000bf26270 */
[C---:B------:R-:W-:Y:S02]  /*172c0*/  VIADD R0, R17.reuse, UR4 ;  /* 0x0000000411007c36 */ /* 0x040fe40008000000 */
[----:B------:R-:W-:Y:S01]  /*172d0*/  IMAD.WIDE R16, R17, 0x2, R28 ;  /* 0x0000000211107825 */ /* 0x000fe200078e021c */
[----:B------:R-:W-:-:S03]  /*172e0*/  ISETP.LT.AND P0, PT, R7, UR14, !P0 ;  /* 0x0000000e07007c0c */ /* 0x000fc6000c701270 */
[----:B------:R-:W-:Y:S01]  /*172f0*/  VIADD R20, R6, 0x19 ;  /* 0x0000001906147836 */ /* 0x000fe20000000000 */
[----:B------:R-:W-:Y:S01]  /*17300*/  @P5 STG.E.U16 desc[UR8][R16.64], R24 ;  /* 0x0000001810005986 */ /* 0x000fe2000c101508 */
[----:B------:R-:W-:-:S03]  /*17310*/  IMAD.WIDE R18, R0, 0x2, R2 ;  /* 0x0000000200127825 */ /* 0x000fc600078e0202 */
[----:B------:R-:W-:Y:S01]  /*17320*/  ISETP.GE.AND P2, PT, R20, UR15, PT ;  /* 0x0000000f14007c0c */ /* 0x000fe2000bf46270 */
[----:B------:R-:W-:Y:S02]  /*17330*/  VIADD R10, R6, 0x1a ;  /* 0x0000001a060a7836 */ /* 0x000fe40000000000 */
[C---:B------:R-:W-:Y:S01]  /*17340*/  IMAD.WIDE R20, R0.reuse, 0x2, R28 ;  /* 0x0000000200147825 */ /* 0x040fe200078e021c */
[----:B------:R0:W-:Y:S03]  /*17350*/  @P6 STG.E.U16 desc[UR8][R18.64], R11 ;  /* 0x0000000b12006986 */ /* 0x0001e6000c101508 */
[----:B------:R-:W-:Y:S01]  /*17360*/  VIADD R0, R0, UR4 ;  /* 0x0000000400007c36 */ /* 0x000fe20008000000 */
[----:B------:R-:W-:Y:S02]  /*17370*/  PRMT R25, R11, 0x7632, R25 ;  /* 0x000076320b197816 */ /* 0x000fe40000000019 */
[----:B------:R-:W-:Y:S01]  /*17380*/  ISETP.GE.AND P3, PT, R10, UR15, PT ;  /* 0x0000000f0a007c0c */ /* 0x000fe2000bf66270 */
[----:B------:R-:W-:-:S02]  /*17390*/  IMAD.WIDE R8, R0, 0x2, R2 ;  /* 0x0000000200087825 */ /* 0x000fc400078e0202 */
[----:B------:R4:W-:Y:S02]  /*173a0*/  @P0 STG.E.U16 desc[UR8][R20.64], R25 ;  /* 0x0000001914000986 */ /* 0x0009e4000c101508 */
[----:B------:R-:W-:Y:S02]  /*173b0*/  VIADD R27, R0, UR4 ;  /* 0x00000004001b7c36 */ /* 0x000fe40008000000 */
[----:B0-----:R-:W-:Y:S02]  /*173c0*/  VIADD R18, R6, 0x1c ;  /* 0x0000001c06127836 */ /* 0x001fe40000000000 */
[----:B------:R-:W-:-:S04]  /*173d0*/  IMAD.WIDE R10, R0, 0x2, R28 ;  /* 0x00000002000a7825 */ /* 0x000fc800078e021c */
[----:B------:R-:W-:-:S04]  /*173e0*/  IMAD.WIDE R16, R27, 0x2, R2 ;  /* 0x000000021b107825 */ /* 0x000fc800078e0202 */
[C---:B------:R-:W-:Y:S02]  /*173f0*/  VIADD R0, R6.reuse, 0x1d ;  /* 0x0000001d06007836 */ /* 0x040fe40000000000 */
[C---:B------:R-:W-:Y:S02]  /*17400*/  VIADD R26, R6.reuse, 0x1b ;  /* 0x0000001b061a7836 */ /* 0x040fe40000000000 */
[----:B----4-:R-:W-:Y:S01]  /*17410*/  VIADD R20, R6, 0x1e ;  /* 0x0000001e06147836 */ /* 0x010fe20000000000 */
[C---:B--2---:R-:W-:Y:S02]  /*17420*/  ISETP.LT.AND P5, PT, R22.reuse, UR14, !P4 ;  /* 0x0000000e16007c0c */ /* 0x044fe4000e7a1270 */
[C---:B------:R-:W-:Y:S02]  /*17430*/  ISETP.LT.AND P4, PT, R7.reuse, UR14, !P4 ;  /* 0x0000000e07007c0c */ /* 0x040fe4000e781270 */
[----:B------:R-:W-:Y:S02]  /*17440*/  ISETP.LT.AND P6, PT, R22, UR14, !P1 ;  /* 0x0000000e16007c0c */ /* 0x000fe4000cfc1270 */
[----:B------:R-:W-:-:S02]  /*17450*/  ISETP.LT.AND P1, PT, R7, UR14, !P1 ;  /* 0x0000000e07007c0c */ /* 0x000fc4000cf21270 */
[----:B---3--:R-:W-:-:S05]  /*17460*/  PRMT R19, R23, 0x7632, R19 ;  /* 0x0000763217137816 */ /* 0x008fca0000000013 */
[----:B------:R0:W-:Y:S01]  /*17470*/  @P5 STG.E.U16 desc[UR8][R8.64], R23 ;  /* 0x0000001708005986 */ /* 0x0001e2000c101508 */
[----:B------:R-:W-:-:S03]  /*17480*/  ISETP.GE.AND P5, PT, R18, UR15, PT ;  /* 0x0000000f12007c0c */ /* 0x000fc6000bfa6270 */
[----:B------:R2:W-:Y:S04]  /*17490*/  @P4 STG.E.U16 desc[UR8][R10.64], R19 ;  /* 0x000000130a004986 */ /* 0x0005e8000c101508 */
[----:B------:R1:W-:Y:S01]  /*174a0*/  @P6 STG.E.U16 desc[UR8][R16.64], R4 ;  /* 0x0000000410006986 */ /* 0x0003e2000c101508 */
[----:B0-----:R-:W-:Y:S01]  /*174b0*/  PRMT R9, R4, 0x7632, R9 ;  /* 0x0000763204097816 */ /* 0x001fe20000000009 */
[----:B--2---:R-:W-:-:S05]  /*174c0*/  IMAD.WIDE R18, R27, 0x2, R28 ;  /* 0x000000021b127825 */ /* 0x004fca00078e021c */
[----:B------:R0:W-:Y:S01]  /*174d0*/  @P1 STG.E.U16 desc[UR8][R18.64], R9 ;  /* 0x0000000912001986 */ /* 0x0001e2000c101508 */
[----:B------:R-:W-:Y:S01]  /*174e0*/  ISETP.GE.AND P1, PT, R0, UR15, PT ;  /* 0x0000000f00007c0c */ /* 0x000fe2000bf26270 */
[----:B------:R-:W-:Y:S02]  /*174f0*/  VIADD R0, R6, 0x1f ;  /* 0x0000001f06007836 */ /* 0x000fe40000000000 */
[----:B------:R-:W2:Y:S01]  /*17500*/  LDL.LU R6, [R1+0x81c] ;  /* 0x00081c0001067983 */ /* 0x000ea20000300800 */
[C---:B------:R-:W-:Y:S02]  /*17510*/  ISETP.LT.AND P4, PT, R22.reuse, UR14, !P2 ;  /* 0x0000000e16007c0c */ /* 0x040fe4000d781270 */
[----:B------:R-:W-:Y:S01]  /*17520*/  ISETP.LT.AND P2, PT, R7, UR14, !P2 ;  /* 0x0000000e07007c0c */ /* 0x000fe2000d741270 */
[----:B------:R-:W-:Y:S01]  /*17530*/  VIADD R27, R27, UR4 ;  /* 0x000000041b1b7c36 */ /* 0x000fe20008000000 */
[----:B------:R-:W-:-:S03]  /*17540*/  ISETP.LT.AND P6, PT, R22, UR14, !P3 ;  /* 0x0000000e16007c0c */ /* 0x000fc6000dfc1270 */
[C---:B------:R-:W-:Y:S01]  /*17550*/  VIADD R21, R27.reuse, UR4 ;  /* 0x000000041b157c36 */ /* 0x040fe20008000000 */
[----:B-1----:R-:W-:Y:S01]  /*17560*/  PRMT R4, R12, 0x7632, R4 ;  /* 0x000076320c047816 */ /* 0x002fe20000000004 */
[----:B0-----:R-:W-:Y:S01]  /*17570*/  IMAD.WIDE R8, R27, 0x2, R2 ;  /* 0x000000021b087825 */ /* 0x001fe200078e0202 */
[----:B------:R-:W-:-:S03]  /*17580*/  ISETP.GE.AND P0, PT, R26, UR15, PT ;  /* 0x0000000f1a007c0c */ /* 0x000fc6000bf06270 */
[----:B------:R-:W-:Y:S01]  /*17590*/  IMAD.WIDE R10, R27, 0x2, R28 ;  /* 0x000000021b0a7825 */ /* 0x000fe200078e021c */
[----:B------:R0:W-:Y:S01]  /*175a0*/  @P4 STG.E.U16 desc[UR8][R8.64], R12 ;  /* 0x0000000c08004986 */ /* 0x0001e2000c101508 */
[----:B------:R-:W-:Y:S02]  /*175b0*/  ISETP.LT.AND P3, PT, R7, UR14, !P3 ;  /* 0x0000000e07007c0c */ /* 0x000fe4000df61270 */
[----:B------:R-:W-:Y:S01]  /*175c0*/  IMAD.WIDE R16, R21, 0x2, R2 ;  /* 0x0000000215107825 */ /* 0x000fe200078e0202 */
[----:B------:R1:W-:Y:S01]  /*175d0*/  @P2 STG.E.U16 desc[UR8][R10.64], R4 ;  /* 0x000000040a002986 */ /* 0x0003e2000c101508 */
[C---:B------:R-:W-:Y:S02]  /*175e0*/  ISETP.LT.AND P2, PT, R22.reuse, UR14, !P0 ;  /* 0x0000000e16007c0c */ /* 0x040fe4000c741270 */
[----:B------:R-:W-:Y:S01]  /*175f0*/  ISETP.LT.AND P0, PT, R7, UR14, !P0 ;  /* 0x0000000e07007c0c */ /* 0x000fe2000c701270 */
[----:B------:R3:W-:Y:S01]  /*17600*/  @P6 STG.E.U16 desc[UR8][R16.64], R5 ;  /* 0x0000000510006986 */ /* 0x0007e2000c101508 */
[----:B------:R-:W-:Y:S01]  /*17610*/  VIADD R19, R21, UR4 ;  /* 0x0000000415137c36 */ /* 0x000fe20008000000 */
[----:B------:R-:W-:-:S02]  /*17620*/  ISETP.LT.AND P6, PT, R22, UR14, !P5 ;  /* 0x0000000e16007c0c */ /* 0x000fc4000efc1270 */
[----:B------:R-:W-:Y:S01]  /*17630*/  PRMT R18, R5, 0x7632, R18 ;  /* 0x0000763205127816 */ /* 0x000fe20000000012 */
[----:B------:R-:W-:Y:S02]  /*17640*/  VIADD R23, R19, UR4 ;  /* 0x0000000413177c36 */ /* 0x000fe40008000000 */
[----:B0-----:R-:W-:Y:S01]  /*17650*/  IMAD.WIDE R8, R21, 0x2, R28 ;  /* 0x0000000215087825 */ /* 0x001fe200078e021c */
[----:B------:R-:W-:-:S03]  /*17660*/  PRMT R12, R13, 0x7632, R12 ;  /* 0x000076320d0c7816 */ /* 0x000fc6000000000c */
[C---:B-1----:R-:W-:Y:S01]  /*17670*/  IMAD.WIDE R10, R19.reuse, 0x2, R2 ;  /* 0x00000002130a7825 */ /* 0x042fe200078e0202 */
[----:B------:R-:W-:Y:S03]  /*17680*/  @P3 STG.E.U16 desc[UR8][R8.64], R18 ;  /* 0x0000001208003986 */ /* 0x000fe6000c101508 */
[----:B---3--:R-:W-:Y:S01]  /*17690*/  IMAD.WIDE R4, R19, 0x2, R28 ;  /* 0x0000000213047825 */ /* 0x008fe200078e021c */
[----:B------:R-:W-:-:S03]  /*176a0*/  ISETP.GE.AND P4, PT, R20, UR15, PT ;  /* 0x0000000f14007c0c */ /* 0x000fc6000bf86270 */
[----:B------:R-:W-:Y:S01]  /*176b0*/  IMAD.WIDE R16, R23, 0x2, R2 ;  /* 0x0000000217107825 */ /* 0x000fe200078e0202 */
[----:B------:R-:W-:Y:S01]  /*176c0*/  ISETP.GE.AND P3, PT, R0, UR15, PT ;  /* 0x0000000f00007c0c */ /* 0x000fe2000bf66270 */
[----:B------:R-:W-:Y:S01]  /*176d0*/  @P2 STG.E.U16 desc[UR8][R10.64], R13 ;  /* 0x0000000d0a002986 */ /* 0x000fe2000c101508 */
[----:B------:R-:W-:-:S03]  /*176e0*/  ISETP.LT.AND P2, PT, R22, UR14, !P4 ;  /* 0x0000000e16007c0c */ /* 0x000fc6000e741270 */
[----:B------:R0:W-:Y:S01]  /*176f0*/  @P0 STG.E.U16 desc[UR8][R4.64], R12 ;  /* 0x0000000c04000986 */ /* 0x0001e2000c101508 */
[C---:B------:R-:W-:Y:S02]  /*17700*/  ISETP.LT.AND P0, PT, R22.reuse, UR14, !P3 ;  /* 0x0000000e16007c0c */ /* 0x040fe4000df01270 */
[C---:B------:R-:W-:Y:S02]  /*17710*/  ISETP.LT.AND P5, PT, R7.reuse, UR14, !P5 ;  /* 0x0000000e07007c0c */ /* 0x040fe4000efa1270 */
[C---:B------:R-:W-:Y:S02]  /*17720*/  ISETP.LT.AND P4, PT, R7.reuse, UR14, !P4 ;  /* 0x0000000e07007c0c */ /* 0x040fe4000e781270 */
[C---:B------:R-:W-:Y:S01]  /*17730*/  ISETP.LT.AND P3, PT, R7.reuse, UR14, !P3 ;  /* 0x0000000e07007c0c */ /* 0x040fe2000df61270 */
[----:B--2---:R1:W-:Y:S01]  /*17740*/  @P6 STG.E.U16 desc[UR8][R16.64], R6 ;  /* 0x0000000610006986 */ /* 0x0043e2000c101508 */
[----:B------:R-:W-:Y:S02]  /*17750*/  ISETP.LT.AND P6, PT, R22, UR14, !P1 ;  /* 0x0000000e16007c0c */ /* 0x000fe4000cfc1270 */
[----:B------:R-:W-:-:S02]  /*17760*/  ISETP.LT.AND P1, PT, R7, UR14, !P1 ;  /* 0x0000000e07007c0c */ /* 0x000fc4000cf21270 */
[----:B------:R-:W2:Y:S01]  /*17770*/  LDL.LU R7, [R1+0x818] ;  /* 0x0008180001077983 */ /* 0x000ea20000300800 */
[----:B------:R-:W-:Y:S01]  /*17780*/  VIADD R19, R23, UR4 ;  /* 0x0000000417137c36 */ /* 0x000fe20008000000 */
[----:B------:R-:W-:-:S03]  /*17790*/  PRMT R0, R6, 0x7632, R0 ;  /* 0x0000763206007816 */ /* 0x000fc60000000000 */
[----:B------:R-:W-:Y:S02]  /*177a0*/  VIADD R21, R19, UR4 ;  /* 0x0000000413157c36 */ /* 0x000fe40008000000 */
[----:B0-----:R-:W-:Y:S01]  /*177b0*/  IMAD.WIDE R4, R23, 0x2, R28 ;  /* 0x0000000217047825 */ /* 0x001fe200078e021c */
[----:B-1----:R-:W-:-:S03]  /*177c0*/  PRMT R6, R14, 0x7632, R6 ;  /* 0x000076320e067816 */ /* 0x002fc60000000006 */
[----:B------:R-:W-:Y:S02]  /*177d0*/  VIADD R23, R21, UR4 ;  /* 0x0000000415177c36 */ /* 0x000fe40008000000 */
[C---:B------:R-:W-:Y:S01]  /*177e0*/  IMAD.WIDE R8, R19.reuse, 0x2, R2 ;  /* 0x0000000213087825 */ /* 0x040fe200078e0202 */
[----:B------:R0:W-:Y:S03]  /*177f0*/  @P5 STG.E.U16 desc[UR8][R4.64], R0 ;  /* 0x0000000004005986 */ /* 0x0001e6000c101508 */
[----:B------:R-:W-:Y:S01]  /*17800*/  IMAD.WIDE R12, R19, 0x2, R28 ;  /* 0x00000002130c7825 */ /* 0x000fe200078e021c */
[----:B------:R0:W-:Y:S03]  /*17810*/  @P6 STG.E.U16 desc[UR8][R8.64], R14 ;  /* 0x0000000e08006986 */ /* 0x0001e6000c101508 */
[C---:B------:R-:W-:Y:S01]  /*17820*/  IMAD.WIDE R10, R21.reuse, 0x2, R2 ;  /* 0x00000002150a7825 */ /* 0x040fe200078e0202 */
[----:B------:R0:W-:Y:S03]  /*17830*/  @P1 STG.E.U16 desc[UR8][R12.64], R6 ;  /* 0x000000060c001986 */ /* 0x0001e6000c101508 */
[----:B------:R-:W-:-:S04]  /*17840*/  IMAD.WIDE R16, R21, 0x2, R28 ;  /* 0x0000000215107825 */ /* 0x000fc800078e021c */
[----:B------:R-:W-:-:S04]  /*17850*/  IMAD.WIDE R2, R23, 0x2, R2 ;  /* 0x0000000217027825 */ /* 0x000fc800078e0202 */
[----:B------:R-:W-:Y:S01]  /*17860*/  IMAD.WIDE R28, R23, 0x2, R28 ;  /* 0x00000002171c7825 */ /* 0x000fe200078e021c */
[----:B--2---:R-:W-:Y:S01]  /*17870*/  PRMT R18, R7, 0x7632, R18 ;  /* 0x0000763207127816 */ /* 0x004fe20000000012 */
[----:B------:R0:W-:Y:S04]  /*17880*/  @P2 STG.E.U16 desc[UR8][R10.64], R7 ;  /* 0x000000070a002986 */ /* 0x0001e8000c101508 */
[----:B------:R0:W-:Y:S04]  /*17890*/  @P4 STG.E.U16 desc[UR8][R16.64], R18 ;  /* 0x0000001210004986 */ /* 0x0001e8000c101508 */
[----:B------:R0:W-:Y:S01]  /*178a0*/  @P0 STG.E.U16 desc[UR8][R2.64], R15 ;  /* 0x0000000f02000986 */ /* 0x0001e2000c101508 */
[----:B------:R-:W-:Y:S05]  /*178b0*/  @!P3 EXIT ;  /* 0x000000000000b94d */ /* 0x000fea0003800000 */
[----:B0-----:R-:W-:-:S05]  /*178c0*/  PRMT R14, R15, 0x7632, R14 ;  /* 0x000076320f0e7816 */ /* 0x001fca000000000e */
[----:B------:R-:W-:Y:S01]  /*178d0*/  STG.E.U16 desc[UR8][R28.64], R14 ;  /* 0x0000000e1c007986 */ /* 0x000fe2000c101508 */
[----:B------:R-:W-:Y:S05]  /*178e0*/  EXIT ;  /* 0x000000000000794d */ /* 0x000fea0003800000 */
.L_x_2:
[----:B------:R-:W-:-:S00]  /*178f0*/  BRA `(.L_x_2) ;  /* 0xfffffffc00fc7947 */ /* 0x000fc0000383ffff */
[----:B------:R-:W-:-:S00]  /*17900*/  NOP ;  /* 0x0000000000007918 */ /* 0x000fc00000000000 */
[----:B------:R-:W-:-:S00]  /*17910*/  NOP ;  /* 0x0000000000007918 */ /* 0x000fc00000000000 */
[----:B------:R-:W-:-:S00]  /*17920*/  NOP ;  /* 0x0000000000007918 */ /* 0x000fc00000000000 */
[----:B------:R-:W-:-:S00]  /*17930*/  NOP ;  /* 0x0000000000007918 */ /* 0x000fc00000000000 */
[----:B------:R-:W-:-:S00]  /*17940*/  NOP ;  /* 0x0000000000007918 */ /* 0x000fc00000000000 */
[----:B------:R-:W-:-:S00]  /*17950*/  NOP ;  /* 0x0000000000007918 */ /* 0x000fc00000000000 */
[----:B------:R-:W-:-:S00]  /*17960*/  NOP ;  /* 0x0000000000007918 */ /* 0x000fc00000000000 */
[----:B------:R-:W-:-:S00]  /*17970*/  NOP ;  /* 0x0000000000007918 */ /* 0x000fc00000000000 */
.L_x_3:


//--------------------- .nv.shared.matmul_kernel  --------------------------
	.section	.nv.shared.matmul_kernel,"aw",@nobits
	.sectionflags	@""
	.align	16
	.zero		1024


//--------------------- .nv.shared.reserved.0     --------------------------
	.section	.nv.shared.reserved.0,"aw",@nobits
	.weak		__nv_reservedSMEM_offset_0_alias
	.size		__nv_reservedSMEM_offset_0_alias, 0, 64
	.other		__nv_reservedSMEM_offset_0_alias,@"STO_CUDA_RESERVED_SHARED STV_DEFAULT"
__nv_reservedSMEM_offset_0_alias:
	.zero		0
	.zero		64


//--------------------- .nv.constant0.matmul_kernel --------------------------
	.section	.nv.constant0.matmul_kernel,"a",@progbits
	.sectionflags	@""
	.align	4
.nv.constant0.matmul_kernel:
	.zero		976


//--------------------- SYMBOLS --------------------------

	.type		.nv.reservedSmem.offset0,@object
	.size		.nv.reservedSmem.offset0,0x4
	.type		.nv.reservedSmem.cap,@object
	.size		.nv.reservedSmem.cap,0x4
